	.headerflags	@"EF_CUDA_TEXMODE_UNIFIED EF_CUDA_64BIT_ADDRESS EF_CUDA_SM89 EF_CUDA_VIRTUAL_SM(EF_CUDA_SM89)"
	.elftype	@"ET_EXEC"


//--------------------- .nv.info                  --------------------------
	.section	.nv.info,"",@"SHT_CUDA_INFO"
	.align	4


	//----- nvinfo : EIATTR_REGCOUNT
	.align		4
        /*0000*/ 	.byte	0x04, 0x2f
        /*0002*/ 	.short	(.L_27 - .L_26)
	.align		4
.L_26:
        /*0004*/ 	.word	index@(sleepParticles_cuda_kernel_forward)
        /*0008*/ 	.word	0x00000016


	//----- nvinfo : EIATTR_MIN_STACK_SIZE
	.align		4
.L_27:
        /*000c*/ 	.byte	0x04, 0x12
        /*000e*/ 	.short	(.L_29 - .L_28)
	.align		4
.L_28:
        /*0010*/ 	.word	index@($__internal_41_$__cuda_sm3x_div_rn_noftz_f32_slowpath)
        /*0014*/ 	.word	0x00000000


	//----- nvinfo : EIATTR_FRAME_SIZE
	.align		4
.L_29:
        /*0018*/ 	.byte	0x04, 0x11
        /*001a*/ 	.short	(.L_31 - .L_30)
	.align		4
.L_30:
        /*001c*/ 	.word	index@($__internal_41_$__cuda_sm3x_div_rn_noftz_f32_slowpath)
        /*0020*/ 	.word	0x00000000


	//----- nvinfo : EIATTR_MIN_STACK_SIZE
	.align		4
.L_31:
        /*0024*/ 	.byte	0x04, 0x12
        /*0026*/ 	.short	(.L_33 - .L_32)
	.align		4
.L_32:
        /*0028*/ 	.word	index@($__internal_40_$__cuda_sm20_sqrt_rn_f32_slowpath)
        /*002c*/ 	.word	0x00000000


	//----- nvinfo : EIATTR_FRAME_SIZE
	.align		4
.L_33:
        /*0030*/ 	.byte	0x04, 0x11
        /*0032*/ 	.short	(.L_35 - .L_34)
	.align		4
.L_34:
        /*0034*/ 	.word	index@($__internal_40_$__cuda_sm20_sqrt_rn_f32_slowpath)
        /*0038*/ 	.word	0x00000000


	//----- nvinfo : EIATTR_MIN_STACK_SIZE
	.align		4
.L_35:
        /*003c*/ 	.byte	0x04, 0x12
        /*003e*/ 	.short	(.L_37 - .L_36)
	.align		4
.L_36:
        /*0040*/ 	.word	index@(sleepParticles_cuda_kernel_forward)
        /*0044*/ 	.word	0x00000000


	//----- nvinfo : EIATTR_FRAME_SIZE
	.align		4
.L_37:
        /*0048*/ 	.byte	0x04, 0x11
        /*004a*/ 	.short	(.L_39 - .L_38)
	.align		4
.L_38:
        /*004c*/ 	.word	index@(sleepParticles_cuda_kernel_forward)
        /*0050*/ 	.word	0x00000000


	//----- nvinfo : EIATTR_REGCOUNT
	.align		4
.L_39:
        /*0054*/ 	.byte	0x04, 0x2f
        /*0056*/ 	.short	(.L_41 - .L_40)
	.align		4
.L_40:
        /*0058*/ 	.word	index@(sleepParticles_cuda_kernel_backward)
        /*005c*/ 	.word	0x0000001e


	//----- nvinfo : EIATTR_MIN_STACK_SIZE
	.align		4
.L_41:
        /*0060*/ 	.byte	0x04, 0x12
        /*0062*/ 	.short	(.L_43 - .L_42)
	.align		4
.L_42:
        /*0064*/ 	.word	index@($__internal_39_$__cuda_sm3x_div_rn_noftz_f32_slowpath)
        /*0068*/ 	.word	0x00000000


	//----- nvinfo : EIATTR_FRAME_SIZE
	.align		4
.L_43:
        /*006c*/ 	.byte	0x04, 0x11
        /*006e*/ 	.short	(.L_45 - .L_44)
	.align		4
.L_44:
        /*0070*/ 	.word	index@($__internal_39_$__cuda_sm3x_div_rn_noftz_f32_slowpath)
        /*0074*/ 	.word	0x00000000


	//----- nvinfo : EIATTR_MIN_STACK_SIZE
	.align		4
.L_45:
        /*0078*/ 	.byte	0x04, 0x12
        /*007a*/ 	.short	(.L_47 - .L_46)
	.align		4
.L_46:
        /*007c*/ 	.word	index@($__internal_38_$__cuda_sm20_sqrt_rn_f32_slowpath)
        /*0080*/ 	.word	0x00000000


	//----- nvinfo : EIATTR_FRAME_SIZE
	.align		4
.L_47:
        /*0084*/ 	.byte	0x04, 0x11
        /*0086*/ 	.short	(.L_49 - .L_48)
	.align		4
.L_48:
        /*0088*/ 	.word	index@($__internal_38_$__cuda_sm20_sqrt_rn_f32_slowpath)
        /*008c*/ 	.word	0x00000000


	//----- nvinfo : EIATTR_MIN_STACK_SIZE
	.align		4
.L_49:
        /*0090*/ 	.byte	0x04, 0x12
        /*0092*/ 	.short	(.L_51 - .L_50)
	.align		4
.L_50:
        /*0094*/ 	.word	index@(sleepParticles_cuda_kernel_backward)
        /*0098*/ 	.word	0x00000000


	//----- nvinfo : EIATTR_FRAME_SIZE
	.align		4
.L_51:
        /*009c*/ 	.byte	0x04, 0x11
        /*009e*/ 	.short	(.L_53 - .L_52)
	.align		4
.L_52:
        /*00a0*/ 	.word	index@(sleepParticles_cuda_kernel_backward)
        /*00a4*/ 	.word	0x00000000


	//----- nvinfo : EIATTR_REGCOUNT
	.align		4
.L_53:
        /*00a8*/ 	.byte	0x04, 0x2f
        /*00aa*/ 	.short	(.L_55 - .L_54)
	.align		4
.L_54:
        /*00ac*/ 	.word	index@(swellParticles_cuda_kernel_forward)
        /*00b0*/ 	.word	0x00000024


	//----- nvinfo : EIATTR_MIN_STACK_SIZE
	.align		4
.L_55:
        /*00b4*/ 	.byte	0x04, 0x12
        /*00b6*/ 	.short	(.L_57 - .L_56)
	.align		4
.L_56:
        /*00b8*/ 	.word	index@($__internal_37_$__cuda_sm20_sqrt_rn_f32_slowpath)
        /*00bc*/ 	.word	0x00000000


	//----- nvinfo : EIATTR_FRAME_SIZE
	.align		4
.L_57:
        /*00c0*/ 	.byte	0x04, 0x11
        /*00c2*/ 	.short	(.L_59 - .L_58)
	.align		4
.L_58:
        /*00c4*/ 	.word	index@($__internal_37_$__cuda_sm20_sqrt_rn_f32_slowpath)
        /*00c8*/ 	.word	0x00000000


	//----- nvinfo : EIATTR_MIN_STACK_SIZE
	.align		4
.L_59:
        /*00cc*/ 	.byte	0x04, 0x12
        /*00ce*/ 	.short	(.L_61 - .L_60)
	.align		4
.L_60:
        /*00d0*/ 	.word	index@(swellParticles_cuda_kernel_forward)
        /*00d4*/ 	.word	0x00000020


	//----- nvinfo : EIATTR_FRAME_SIZE
	.align		4
.L_61:
        /*00d8*/ 	.byte	0x04, 0x11
        /*00da*/ 	.short	(.L_63 - .L_62)
	.align		4
.L_62:
        /*00dc*/ 	.word	index@(swellParticles_cuda_kernel_forward)
        /*00e0*/ 	.word	0x00000020


	//----- nvinfo : EIATTR_REGCOUNT
	.align		4
.L_63:
        /*00e4*/ 	.byte	0x04, 0x2f
        /*00e6*/ 	.short	(.L_65 - .L_64)
	.align		4
.L_64:
        /*00e8*/ 	.word	index@(swellParticles_cuda_kernel_backward)
        /*00ec*/ 	.word	0x0000002a


	//----- nvinfo : EIATTR_MIN_STACK_SIZE
	.align		4
.L_65:
        /*00f0*/ 	.byte	0x04, 0x12
        /*00f2*/ 	.short	(.L_67 - .L_66)
	.align		4
.L_66:
        /*00f4*/ 	.word	index@($__internal_36_$__cuda_sm3x_div_rn_noftz_f32_slowpath)
        /*00f8*/ 	.word	0x00000000


	//----- nvinfo : EIATTR_FRAME_SIZE
	.align		4
.L_67:
        /*00fc*/ 	.byte	0x04, 0x11
        /*00fe*/ 	.short	(.L_69 - .L_68)
	.align		4
.L_68:
        /*0100*/ 	.word	index@($__internal_36_$__cuda_sm3x_div_rn_noftz_f32_slowpath)
        /*0104*/ 	.word	0x00000000


	//----- nvinfo : EIATTR_MIN_STACK_SIZE
	.align		4
.L_69:
        /*0108*/ 	.byte	0x04, 0x12
        /*010a*/ 	.short	(.L_71 - .L_70)
	.align		4
.L_70:
        /*010c*/ 	.word	index@($__internal_35_$__cuda_sm20_sqrt_rn_f32_slowpath)
        /*0110*/ 	.word	0x00000000


	//----- nvinfo : EIATTR_FRAME_SIZE
	.align		4
.L_71:
        /*0114*/ 	.byte	0x04, 0x11
        /*0116*/ 	.short	(.L_73 - .L_72)
	.align		4
.L_72:
        /*0118*/ 	.word	index@($__internal_35_$__cuda_sm20_sqrt_rn_f32_slowpath)
        /*011c*/ 	.word	0x00000000


	//----- nvinfo : EIATTR_MIN_STACK_SIZE
	.align		4
.L_73:
        /*0120*/ 	.byte	0x04, 0x12
        /*0122*/ 	.short	(.L_75 - .L_74)
	.align		4
.L_74:
        /*0124*/ 	.word	index@(swellParticles_cuda_kernel_backward)
        /*0128*/ 	.word	0x00000000


	//----- nvinfo : EIATTR_FRAME_SIZE
	.align		4
.L_75:
        /*012c*/ 	.byte	0x04, 0x11
        /*012e*/ 	.short	(.L_77 - .L_76)
	.align		4
.L_76:
        /*0130*/ 	.word	index@(swellParticles_cuda_kernel_backward)
        /*0134*/ 	.word	0x00000000


	//----- nvinfo : EIATTR_REGCOUNT
	.align		4
.L_77:
        /*0138*/ 	.byte	0x04, 0x2f
        /*013a*/ 	.short	(.L_79 - .L_78)
	.align		4
.L_78:
        /*013c*/ 	.word	index@(swellParticlesStage2_cuda_kernel_forward)
        /*0140*/ 	.word	0x00000012


	//----- nvinfo : EIATTR_MIN_STACK_SIZE
	.align		4
.L_79:
        /*0144*/ 	.byte	0x04, 0x12
        /*0146*/ 	.short	(.L_81 - .L_80)
	.align		4
.L_80:
        /*0148*/ 	.word	index@($__internal_34_$__cuda_sm3x_div_rn_noftz_f32_slowpath)
        /*014c*/ 	.word	0x00000000


	//----- nvinfo : EIATTR_FRAME_SIZE
	.align		4
.L_81:
        /*0150*/ 	.byte	0x04, 0x11
        /*0152*/ 	.short	(.L_83 - .L_82)
	.align		4
.L_82:
        /*0154*/ 	.word	index@($__internal_34_$__cuda_sm3x_div_rn_noftz_f32_slowpath)
        /*0158*/ 	.word	0x00000000


	//----- nvinfo : EIATTR_MIN_STACK_SIZE
	.align		4
.L_83:
        /*015c*/ 	.byte	0x04, 0x12
        /*015e*/ 	.short	(.L_85 - .L_84)
	.align		4
.L_84:
        /*0160*/ 	.word	index@($__internal_33_$__cuda_sm20_rcp_rn_f32_slowpath)
        /*0164*/ 	.word	0x00000000


	//----- nvinfo : EIATTR_FRAME_SIZE
	.align		4
.L_85:
        /*0168*/ 	.byte	0x04, 0x11
        /*016a*/ 	.short	(.L_87 - .L_86)
	.align		4
.L_86:
        /*016c*/ 	.word	index@($__internal_33_$__cuda_sm20_rcp_rn_f32_slowpath)
        /*0170*/ 	.word	0x00000000


	//----- nvinfo : EIATTR_MIN_STACK_SIZE
	.align		4
.L_87:
        /*0174*/ 	.byte	0x04, 0x12
        /*0176*/ 	.short	(.L_89 - .L_88)
	.align		4
.L_88:
        /*0178*/ 	.word	index@(swellParticlesStage2_cuda_kernel_forward)
        /*017c*/ 	.word	0x00000000


	//----- nvinfo : EIATTR_FRAME_SIZE
	.align		4
.L_89:
        /*0180*/ 	.byte	0x04, 0x11
        /*0182*/ 	.short	(.L_91 - .L_90)
	.align		4
.L_90:
        /*0184*/ 	.word	index@(swellParticlesStage2_cuda_kernel_forward)
        /*0188*/ 	.word	0x00000000


	//----- nvinfo : EIATTR_REGCOUNT
	.align		4
.L_91:
        /*018c*/ 	.byte	0x04, 0x2f
        /*018e*/ 	.short	(.L_93 - .L_92)
	.align		4
.L_92:
        /*0190*/ 	.word	index@(swellParticlesStage2_cuda_kernel_backward)
        /*0194*/ 	.word	0x0000001b


	//----- nvinfo : EIATTR_MIN_STACK_SIZE
	.align		4
.L_93:
        /*0198*/ 	.byte	0x04, 0x12
        /*019a*/ 	.short	(.L_95 - .L_94)
	.align		4
.L_94:
        /*019c*/ 	.word	index@($__internal_32_$__cuda_sm3x_div_rn_noftz_f32_slowpath)
        /*01a0*/ 	.word	0x00000000


	//----- nvinfo : EIATTR_FRAME_SIZE
	.align		4
.L_95:
        /*01a4*/ 	.byte	0x04, 0x11
        /*01a6*/ 	.short	(.L_97 - .L_96)
	.align		4
.L_96:
        /*01a8*/ 	.word	index@($__internal_32_$__cuda_sm3x_div_rn_noftz_f32_slowpath)
        /*01ac*/ 	.word	0x00000000


	//----- nvinfo : EIATTR_MIN_STACK_SIZE
	.align		4
.L_97:
        /*01b0*/ 	.byte	0x04, 0x12
        /*01b2*/ 	.short	(.L_99 - .L_98)
	.align		4
.L_98:
        /*01b4*/ 	.word	index@($__internal_31_$__cuda_sm20_rcp_rn_f32_slowpath)
        /*01b8*/ 	.word	0x00000000


	//----- nvinfo : EIATTR_FRAME_SIZE
	.align		4
.L_99:
        /*01bc*/ 	.byte	0x04, 0x11
        /*01be*/ 	.short	(.L_101 - .L_100)
	.align		4
.L_100:
        /*01c0*/ 	.word	index@($__internal_31_$__cuda_sm20_rcp_rn_f32_slowpath)
        /*01c4*/ 	.word	0x00000000


	//----- nvinfo : EIATTR_MIN_STACK_SIZE
	.align		4
.L_101:
        /*01c8*/ 	.byte	0x04, 0x12
        /*01ca*/ 	.short	(.L_103 - .L_102)
	.align		4
.L_102:
        /*01cc*/ 	.word	index@(swellParticlesStage2_cuda_kernel_backward)
        /*01d0*/ 	.word	0x00000000


	//----- nvinfo : EIATTR_FRAME_SIZE
	.align		4
.L_103:
        /*01d4*/ 	.byte	0x04, 0x11
        /*01d6*/ 	.short	(.L_105 - .L_104)
	.align		4
.L_104:
        /*01d8*/ 	.word	index@(swellParticlesStage2_cuda_kernel_backward)
        /*01dc*/ 	.word	0x00000000


	//----- nvinfo : EIATTR_REGCOUNT
	.align		4
.L_105:
        /*01e0*/ 	.byte	0x04, 0x2f
        /*01e2*/ 	.short	(.L_107 - .L_106)
	.align		4
.L_106:
        /*01e4*/ 	.word	index@(my_integrate_particles_cuda_kernel_forward)
        /*01e8*/ 	.word	0x0000001a


	//----- nvinfo : EIATTR_MIN_STACK_SIZE
	.align		4
.L_107:
        /*01ec*/ 	.byte	0x04, 0x12
        /*01ee*/ 	.short	(.L_109 - .L_108)
	.align		4
.L_108:
        /*01f0*/ 	.word	index@($__internal_30_$__cuda_sm3x_div_rn_noftz_f32_slowpath)
        /*01f4*/ 	.word	0x00000000


	//----- nvinfo : EIATTR_FRAME_SIZE
	.align		4
.L_109:
        /*01f8*/ 	.byte	0x04, 0x11
        /*01fa*/ 	.short	(.L_111 - .L_110)
	.align		4
.L_110:
        /*01fc*/ 	.word	index@($__internal_30_$__cuda_sm3x_div_rn_noftz_f32_slowpath)
        /*0200*/ 	.word	0x00000000


	//----- nvinfo : EIATTR_MIN_STACK_SIZE
	.align		4
.L_111:
        /*0204*/ 	.byte	0x04, 0x12
        /*0206*/ 	.short	(.L_113 - .L_112)
	.align		4
.L_112:
        /*0208*/ 	.word	index@($__internal_29_$__cuda_sm20_sqrt_rn_f32_slowpath)
        /*020c*/ 	.word	0x00000000


	//----- nvinfo : EIATTR_FRAME_SIZE
	.align		4
.L_113:
        /*0210*/ 	.byte	0x04, 0x11
        /*0212*/ 	.short	(.L_115 - .L_114)
	.align		4
.L_114:
        /*0214*/ 	.word	index@($__internal_29_$__cuda_sm20_sqrt_rn_f32_slowpath)
        /*0218*/ 	.word	0x00000000


	//----- nvinfo : EIATTR_MIN_STACK_SIZE
	.align		4
.L_115:
        /*021c*/ 	.byte	0x04, 0x12
        /*021e*/ 	.short	(.L_117 - .L_116)
	.align		4
.L_116:
        /*0220*/ 	.word	index@(my_integrate_particles_cuda_kernel_forward)
        /*0224*/ 	.word	0x00000000


	//----- nvinfo : EIATTR_FRAME_SIZE
	.align		4
.L_117:
        /*0228*/ 	.byte	0x04, 0x11
        /*022a*/ 	.short	(.L_119 - .L_118)
	.align		4
.L_118:
        /*022c*/ 	.word	index@(my_integrate_particles_cuda_kernel_forward)
        /*0230*/ 	.word	0x00000000


	//----- nvinfo : EIATTR_REGCOUNT
	.align		4
.L_119:
        /*0234*/ 	.byte	0x04, 0x2f
        /*0236*/ 	.short	(.L_121 - .L_120)
	.align		4
.L_120:
        /*0238*/ 	.word	index@(my_integrate_particles_cuda_kernel_backward)
        /*023c*/ 	.word	0x00000023


	//----- nvinfo : EIATTR_MIN_STACK_SIZE
	.align		4
.L_121:
        /*0240*/ 	.byte	0x04, 0x12
        /*0242*/ 	.short	(.L_123 - .L_122)
	.align		4
.L_122:
        /*0244*/ 	.word	index@($__internal_28_$__cuda_sm3x_div_rn_noftz_f32_slowpath)
        /*0248*/ 	.word	0x00000000


	//----- nvinfo : EIATTR_FRAME_SIZE
	.align		4
.L_123:
        /*024c*/ 	.byte	0x04, 0x11
        /*024e*/ 	.short	(.L_125 - .L_124)
	.align		4
.L_124:
        /*0250*/ 	.word	index@($__internal_28_$__cuda_sm3x_div_rn_noftz_f32_slowpath)
        /*0254*/ 	.word	0x00000000


	//----- nvinfo : EIATTR_MIN_STACK_SIZE
	.align		4
.L_125:
        /*0258*/ 	.byte	0x04, 0x12
        /*025a*/ 	.short	(.L_127 - .L_126)
	.align		4
.L_126:
        /*025c*/ 	.word	index@($__internal_27_$__cuda_sm20_sqrt_rn_f32_slowpath)
        /*0260*/ 	.word	0x00000000


	//----- nvinfo : EIATTR_FRAME_SIZE
	.align		4
.L_127:
        /*0264*/ 	.byte	0x04, 0x11
        /*0266*/ 	.short	(.L_129 - .L_128)
	.align		4
.L_128:
        /*0268*/ 	.word	index@($__internal_27_$__cuda_sm20_sqrt_rn_f32_slowpath)
        /*026c*/ 	.word	0x00000000


	//----- nvinfo : EIATTR_MIN_STACK_SIZE
	.align		4
.L_129:
        /*0270*/ 	.byte	0x04, 0x12
        /*0272*/ 	.short	(.L_131 - .L_130)
	.align		4
.L_130:
        /*0274*/ 	.word	index@(my_integrate_particles_cuda_kernel_backward)
        /*0278*/ 	.word	0x00000000


	//----- nvinfo : EIATTR_FRAME_SIZE
	.align		4
.L_131:
        /*027c*/ 	.byte	0x04, 0x11
        /*027e*/ 	.short	(.L_133 - .L_132)
	.align		4
.L_132:
        /*0280*/ 	.word	index@(my_integrate_particles_cuda_kernel_backward)
        /*0284*/ 	.word	0x00000000


	//----- nvinfo : EIATTR_REGCOUNT
	.align		4
.L_133:
        /*0288*/ 	.byte	0x04, 0x2f
        /*028a*/ 	.short	(.L_135 - .L_134)
	.align		4
.L_134:
        /*028c*/ 	.word	index@(my_apply_particle_deltas_cuda_kernel_forward)
        /*0290*/ 	.word	0x00000018


	//----- nvinfo : EIATTR_MIN_STACK_SIZE
	.align		4
.L_135:
        /*0294*/ 	.byte	0x04, 0x12
        /*0296*/ 	.short	(.L_137 - .L_136)
	.align		4
.L_136:
        /*0298*/ 	.word	index@($__internal_26_$__cuda_sm3x_div_rn_noftz_f32_slowpath)
        /*029c*/ 	.word	0x00000000


	//----- nvinfo : EIATTR_FRAME_SIZE
	.align		4
.L_137:
        /*02a0*/ 	.byte	0x04, 0x11
        /*02a2*/ 	.short	(.L_139 - .L_138)
	.align		4
.L_138:
        /*02a4*/ 	.word	index@($__internal_26_$__cuda_sm3x_div_rn_noftz_f32_slowpath)
        /*02a8*/ 	.word	0x00000000


	//----- nvinfo : EIATTR_MIN_STACK_SIZE
	.align		4
.L_139:
        /*02ac*/ 	.byte	0x04, 0x12
        /*02ae*/ 	.short	(.L_141 - .L_140)
	.align		4
.L_140:
        /*02b0*/ 	.word	index@($__internal_25_$__cuda_sm20_sqrt_rn_f32_slowpath)
        /*02b4*/ 	.word	0x00000000


	//----- nvinfo : EIATTR_FRAME_SIZE
	.align		4
.L_141:
        /*02b8*/ 	.byte	0x04, 0x11
        /*02ba*/ 	.short	(.L_143 - .L_142)
	.align		4
.L_142:
        /*02bc*/ 	.word	index@($__internal_25_$__cuda_sm20_sqrt_rn_f32_slowpath)
        /*02c0*/ 	.word	0x00000000


	//----- nvinfo : EIATTR_MIN_STACK_SIZE
	.align		4
.L_143:
        /*02c4*/ 	.byte	0x04, 0x12
        /*02c6*/ 	.short	(.L_145 - .L_144)
	.align		4
.L_144:
        /*02c8*/ 	.word	index@(my_apply_particle_deltas_cuda_kernel_forward)
        /*02cc*/ 	.word	0x00000000


	//----- nvinfo : EIATTR_FRAME_SIZE
	.align		4
.L_145:
        /*02d0*/ 	.byte	0x04, 0x11
        /*02d2*/ 	.short	(.L_147 - .L_146)
	.align		4
.L_146:
        /*02d4*/ 	.word	index@(my_apply_particle_deltas_cuda_kernel_forward)
        /*02d8*/ 	.word	0x00000000


	//----- nvinfo : EIATTR_REGCOUNT
	.align		4
.L_147:
        /*02dc*/ 	.byte	0x04, 0x2f
        /*02de*/ 	.short	(.L_149 - .L_148)
	.align		4
.L_148:
        /*02e0*/ 	.word	index@(my_apply_particle_deltas_cuda_kernel_backward)
        /*02e4*/ 	.word	0x00000022


	//----- nvinfo : EIATTR_MIN_STACK_SIZE
	.align		4
.L_149:
        /*02e8*/ 	.byte	0x04, 0x12
        /*02ea*/ 	.short	(.L_151 - .L_150)
	.align		4
.L_150:
        /*02ec*/ 	.word	index@($__internal_24_$__cuda_sm3x_div_rn_noftz_f32_slowpath)
        /*02f0*/ 	.word	0x00000000


	//----- nvinfo : EIATTR_FRAME_SIZE
	.align		4
.L_151:
        /*02f4*/ 	.byte	0x04, 0x11
        /*02f6*/ 	.short	(.L_153 - .L_152)
	.align		4
.L_152:
        /*02f8*/ 	.word	index@($__internal_24_$__cuda_sm3x_div_rn_noftz_f32_slowpath)
        /*02fc*/ 	.word	0x00000000


	//----- nvinfo : EIATTR_MIN_STACK_SIZE
	.align		4
.L_153:
        /*0300*/ 	.byte	0x04, 0x12
        /*0302*/ 	.short	(.L_155 - .L_154)
	.align		4
.L_154:
        /*0304*/ 	.word	index@($__internal_23_$__cuda_sm20_sqrt_rn_f32_slowpath)
        /*0308*/ 	.word	0x00000000


	//----- nvinfo : EIATTR_FRAME_SIZE
	.align		4
.L_155:
        /*030c*/ 	.byte	0x04, 0x11
        /*030e*/ 	.short	(.L_157 - .L_156)
	.align		4
.L_156:
        /*0310*/ 	.word	index@($__internal_23_$__cuda_sm20_sqrt_rn_f32_slowpath)
        /*0314*/ 	.word	0x00000000


	//----- nvinfo : EIATTR_MIN_STACK_SIZE
	.align		4
.L_157:
        /*0318*/ 	.byte	0x04, 0x12
        /*031a*/ 	.short	(.L_159 - .L_158)
	.align		4
.L_158:
        /*031c*/ 	.word	index@(my_apply_particle_deltas_cuda_kernel_backward)
        /*0320*/ 	.word	0x00000000


	//----- nvinfo : EIATTR_FRAME_SIZE
	.align		4
.L_159:
        /*0324*/ 	.byte	0x04, 0x11
        /*0326*/ 	.short	(.L_161 - .L_160)
	.align		4
.L_160:
        /*0328*/ 	.word	index@(my_apply_particle_deltas_cuda_kernel_backward)
        /*032c*/ 	.word	0x00000000


	//----- nvinfo : EIATTR_REGCOUNT
	.align		4
.L_161:
        /*0330*/ 	.byte	0x04, 0x2f
        /*0332*/ 	.short	(.L_163 - .L_162)
	.align		4
.L_162:
        /*0334*/ 	.word	index@(my_solve_particle_ground_contacts_cuda_kernel_forward)
        /*0338*/ 	.word	0x0000001b


	//----- nvinfo : EIATTR_MIN_STACK_SIZE
	.align		4
.L_163:
        /*033c*/ 	.byte	0x04, 0x12
        /*033e*/ 	.short	(.L_165 - .L_164)
	.align		4
.L_164:
        /*0340*/ 	.word	index@($__internal_22_$__cuda_sm3x_div_rn_noftz_f32_slowpath)
        /*0344*/ 	.word	0x00000000


	//----- nvinfo : EIATTR_FRAME_SIZE
	.align		4
.L_165:
        /*0348*/ 	.byte	0x04, 0x11
        /*034a*/ 	.short	(.L_167 - .L_166)
	.align		4
.L_166:
        /*034c*/ 	.word	index@($__internal_22_$__cuda_sm3x_div_rn_noftz_f32_slowpath)
        /*0350*/ 	.word	0x00000000


	//----- nvinfo : EIATTR_MIN_STACK_SIZE
	.align		4
.L_167:
        /*0354*/ 	.byte	0x04, 0x12
        /*0356*/ 	.short	(.L_169 - .L_168)
	.align		4
.L_168:
        /*0358*/ 	.word	index@($__internal_21_$__cuda_sm20_sqrt_rn_f32_slowpath)
        /*035c*/ 	.word	0x00000000


	//----- nvinfo : EIATTR_FRAME_SIZE
	.align		4
.L_169:
        /*0360*/ 	.byte	0x04, 0x11
        /*0362*/ 	.short	(.L_171 - .L_170)
	.align		4
.L_170:
        /*0364*/ 	.word	index@($__internal_21_$__cuda_sm20_sqrt_rn_f32_slowpath)
        /*0368*/ 	.word	0x00000000


	//----- nvinfo : EIATTR_MIN_STACK_SIZE
	.align		4
.L_171:
        /*036c*/ 	.byte	0x04, 0x12
        /*036e*/ 	.short	(.L_173 - .L_172)
	.align		4
.L_172:
        /*0370*/ 	.word	index@(my_solve_particle_ground_contacts_cuda_kernel_forward)
        /*0374*/ 	.word	0x00000000


	//----- nvinfo : EIATTR_FRAME_SIZE
	.align		4
.L_173:
        /*0378*/ 	.byte	0x04, 0x11
        /*037a*/ 	.short	(.L_175 - .L_174)
	.align		4
.L_174:
        /*037c*/ 	.word	index@(my_solve_particle_ground_contacts_cuda_kernel_forward)
        /*0380*/ 	.word	0x00000000


	//----- nvinfo : EIATTR_REGCOUNT
	.align		4
.L_175:
        /*0384*/ 	.byte	0x04, 0x2f
        /*0386*/ 	.short	(.L_177 - .L_176)
	.align		4
.L_176:
        /*0388*/ 	.word	index@(my_solve_particle_ground_contacts_cuda_kernel_backward)
        /*038c*/ 	.word	0x00000038


	//----- nvinfo : EIATTR_MIN_STACK_SIZE
	.align		4
.L_177:
        /*0390*/ 	.byte	0x04, 0x12
        /*0392*/ 	.short	(.L_179 - .L_178)
	.align		4
.L_178:
        /*0394*/ 	.word	index@($__internal_20_$__cuda_sm3x_div_rn_noftz_f32_slowpath)
        /*0398*/ 	.word	0x00000000


	//----- nvinfo : EIATTR_FRAME_SIZE
	.align		4
.L_179:
        /*039c*/ 	.byte	0x04, 0x11
        /*039e*/ 	.short	(.L_181 - .L_180)
	.align		4
.L_180:
        /*03a0*/ 	.word	index@($__internal_20_$__cuda_sm3x_div_rn_noftz_f32_slowpath)
        /*03a4*/ 	.word	0x00000000


	//----- nvinfo : EIATTR_MIN_STACK_SIZE
	.align		4
.L_181:
        /*03a8*/ 	.byte	0x04, 0x12
        /*03aa*/ 	.short	(.L_183 - .L_182)
	.align		4
.L_182:
        /*03ac*/ 	.word	index@($__internal_19_$__cuda_sm20_sqrt_rn_f32_slowpath)
        /*03b0*/ 	.word	0x00000000


	//----- nvinfo : EIATTR_FRAME_SIZE
	.align		4
.L_183:
        /*03b4*/ 	.byte	0x04, 0x11
        /*03b6*/ 	.short	(.L_185 - .L_184)
	.align		4
.L_184:
        /*03b8*/ 	.word	index@($__internal_19_$__cuda_sm20_sqrt_rn_f32_slowpath)
        /*03bc*/ 	.word	0x00000000


	//----- nvinfo : EIATTR_MIN_STACK_SIZE
	.align		4
.L_185:
        /*03c0*/ 	.byte	0x04, 0x12
        /*03c2*/ 	.short	(.L_187 - .L_186)
	.align		4
.L_186:
        /*03c4*/ 	.word	index@($__internal_18_$__cuda_sm20_rcp_rn_f32_slowpath)
        /*03c8*/ 	.word	0x00000000


	//----- nvinfo : EIATTR_FRAME_SIZE
	.align		4
.L_187:
        /*03cc*/ 	.byte	0x04, 0x11
        /*03ce*/ 	.short	(.L_189 - .L_188)
	.align		4
.L_188:
        /*03d0*/ 	.word	index@($__internal_18_$__cuda_sm20_rcp_rn_f32_slowpath)
        /*03d4*/ 	.word	0x00000000


	//----- nvinfo : EIATTR_MIN_STACK_SIZE
	.align		4
.L_189:
        /*03d8*/ 	.byte	0x04, 0x12
        /*03da*/ 	.short	(.L_191 - .L_190)
	.align		4
.L_190:
        /*03dc*/ 	.word	index@(my_solve_particle_ground_contacts_cuda_kernel_backward)
        /*03e0*/ 	.word	0x00000000


	//----- nvinfo : EIATTR_FRAME_SIZE
	.align		4
.L_191:
        /*03e4*/ 	.byte	0x04, 0x11
        /*03e6*/ 	.short	(.L_193 - .L_192)
	.align		4
.L_192:
        /*03e8*/ 	.word	index@(my_solve_particle_ground_contacts_cuda_kernel_backward)
        /*03ec*/ 	.word	0x00000000


	//----- nvinfo : EIATTR_REGCOUNT
	.align		4
.L_193:
        /*03f0*/ 	.byte	0x04, 0x2f
        /*03f2*/ 	.short	(.L_195 - .L_194)
	.align		4
.L_194:
        /*03f4*/ 	.word	index@(my_solve_particle_particle_contacts_cuda_kernel_forward)
        /*03f8*/ 	.word	0x0000003b


	//----- nvinfo : EIATTR_MIN_STACK_SIZE
	.align		4
.L_195:
        /*03fc*/ 	.byte	0x04, 0x12
        /*03fe*/ 	.short	(.L_197 - .L_196)
	.align		4
.L_196:
        /*0400*/ 	.word	index@($__internal_17_$__cuda_sm3x_div_rn_noftz_f32_slowpath)
        /*0404*/ 	.word	0x00000000


	//----- nvinfo : EIATTR_FRAME_SIZE
	.align		4
.L_197:
        /*0408*/ 	.byte	0x04, 0x11
        /*040a*/ 	.short	(.L_199 - .L_198)
	.align		4
.L_198:
        /*040c*/ 	.word	index@($__internal_17_$__cuda_sm3x_div_rn_noftz_f32_slowpath)
        /*0410*/ 	.word	0x00000000


	//----- nvinfo : EIATTR_MIN_STACK_SIZE
	.align		4
.L_199:
        /*0414*/ 	.byte	0x04, 0x12
        /*0416*/ 	.short	(.L_201 - .L_200)
	.align		4
.L_200:
        /*0418*/ 	.word	index@($__internal_16_$__cuda_sm20_sqrt_rn_f32_slowpath)
        /*041c*/ 	.word	0x00000000


	//----- nvinfo : EIATTR_FRAME_SIZE
	.align		4
.L_201:
        /*0420*/ 	.byte	0x04, 0x11
        /*0422*/ 	.short	(.L_203 - .L_202)
	.align		4
.L_202:
        /*0424*/ 	.word	index@($__internal_16_$__cuda_sm20_sqrt_rn_f32_slowpath)
        /*0428*/ 	.word	0x00000000


	//----- nvinfo : EIATTR_MIN_STACK_SIZE
	.align		4
.L_203:
        /*042c*/ 	.byte	0x04, 0x12
        /*042e*/ 	.short	(.L_205 - .L_204)
	.align		4
.L_204:
        /*0430*/ 	.word	index@(my_solve_particle_particle_contacts_cuda_kernel_forward)
        /*0434*/ 	.word	0x00000000


	//----- nvinfo : EIATTR_FRAME_SIZE
	.align		4
.L_205:
        /*0438*/ 	.byte	0x04, 0x11
        /*043a*/ 	.short	(.L_207 - .L_206)
	.align		4
.L_206:
        /*043c*/ 	.word	index@(my_solve_particle_particle_contacts_cuda_kernel_forward)
        /*0440*/ 	.word	0x00000000


	//----- nvinfo : EIATTR_REGCOUNT
	.align		4
.L_207:
        /*0444*/ 	.byte	0x04, 0x2f
        /*0446*/ 	.short	(.L_209 - .L_208)
	.align		4
.L_208:
        /*0448*/ 	.word	index@(my_solve_particle_particle_contacts_cuda_kernel_backward)
        /*044c*/ 	.word	0x00000066


	//----- nvinfo : EIATTR_MIN_STACK_SIZE
	.align		4
.L_209:
        /*0450*/ 	.byte	0x04, 0x12
        /*0452*/ 	.short	(.L_211 - .L_210)
	.align		4
.L_210:
        /*0454*/ 	.word	index@($__internal_15_$__cuda_sm3x_div_rn_noftz_f32_slowpath)
        /*0458*/ 	.word	0x00000000


	//----- nvinfo : EIATTR_FRAME_SIZE
	.align		4
.L_211:
        /*045c*/ 	.byte	0x04, 0x11
        /*045e*/ 	.short	(.L_213 - .L_212)
	.align		4
.L_212:
        /*0460*/ 	.word	index@($__internal_15_$__cuda_sm3x_div_rn_noftz_f32_slowpath)
        /*0464*/ 	.word	0x00000000


	//----- nvinfo : EIATTR_MIN_STACK_SIZE
	.align		4
.L_213:
        /*0468*/ 	.byte	0x04, 0x12
        /*046a*/ 	.short	(.L_215 - .L_214)
	.align		4
.L_214:
        /*046c*/ 	.word	index@($__internal_14_$__cuda_sm20_sqrt_rn_f32_slowpath)
        /*0470*/ 	.word	0x00000000


	//----- nvinfo : EIATTR_FRAME_SIZE
	.align		4
.L_215:
        /*0474*/ 	.byte	0x04, 0x11
        /*0476*/ 	.short	(.L_217 - .L_216)
	.align		4
.L_216:
        /*0478*/ 	.word	index@($__internal_14_$__cuda_sm20_sqrt_rn_f32_slowpath)
        /*047c*/ 	.word	0x00000000


	//----- nvinfo : EIATTR_MIN_STACK_SIZE
	.align		4
.L_217:
        /*0480*/ 	.byte	0x04, 0x12
        /*0482*/ 	.short	(.L_219 - .L_218)
	.align		4
.L_218:
        /*0484*/ 	.word	index@($__internal_13_$__cuda_sm20_rcp_rn_f32_slowpath)
        /*0488*/ 	.word	0x00000000


	//----- nvinfo : EIATTR_FRAME_SIZE
	.align		4
.L_219:
        /*048c*/ 	.byte	0x04, 0x11
        /*048e*/ 	.short	(.L_221 - .L_220)
	.align		4
.L_220:
        /*0490*/ 	.word	index@($__internal_13_$__cuda_sm20_rcp_rn_f32_slowpath)
        /*0494*/ 	.word	0x00000000


	//----- nvinfo : EIATTR_MIN_STACK_SIZE
	.align		4
.L_221:
        /*0498*/ 	.byte	0x04, 0x12
        /*049a*/ 	.short	(.L_223 - .L_222)
	.align		4
.L_222:
        /*049c*/ 	.word	index@(my_solve_particle_particle_contacts_cuda_kernel_backward)
        /*04a0*/ 	.word	0x00000000


	//----- nvinfo : EIATTR_FRAME_SIZE
	.align		4
.L_223:
        /*04a4*/ 	.byte	0x04, 0x11
        /*04a6*/ 	.short	(.L_225 - .L_224)
	.align		4
.L_224:
        /*04a8*/ 	.word	index@(my_solve_particle_particle_contacts_cuda_kernel_backward)
        /*04ac*/ 	.word	0x00000000


	//----- nvinfo : EIATTR_REGCOUNT
	.align		4
.L_225:
        /*04b0*/ 	.byte	0x04, 0x2f
        /*04b2*/ 	.short	(.L_227 - .L_226)
	.align		4
.L_226:
        /*04b4*/ 	.word	index@(my_solve_particle_shape_contacts_cuda_kernel_forward)
        /*04b8*/ 	.word	0x00000028


	//----- nvinfo : EIATTR_MIN_STACK_SIZE
	.align		4
.L_227:
        /*04bc*/ 	.byte	0x04, 0x12
        /*04be*/ 	.short	(.L_229 - .L_228)
	.align		4
.L_228:
        /*04c0*/ 	.word	index@($__internal_12_$__cuda_sm3x_div_rn_noftz_f32_slowpath)
        /*04c4*/ 	.word	0x00000000


	//----- nvinfo : EIATTR_FRAME_SIZE
	.align		4
.L_229:
        /*04c8*/ 	.byte	0x04, 0x11
        /*04ca*/ 	.short	(.L_231 - .L_230)
	.align		4
.L_230:
        /*04cc*/ 	.word	index@($__internal_12_$__cuda_sm3x_div_rn_noftz_f32_slowpath)
        /*04d0*/ 	.word	0x00000000


	//----- nvinfo : EIATTR_MIN_STACK_SIZE
	.align		4
.L_231:
        /*04d4*/ 	.byte	0x04, 0x12
        /*04d6*/ 	.short	(.L_233 - .L_232)
	.align		4
.L_232:
        /*04d8*/ 	.word	index@($__internal_11_$__cuda_sm20_sqrt_rn_f32_slowpath)
        /*04dc*/ 	.word	0x00000000


	//----- nvinfo : EIATTR_FRAME_SIZE
	.align		4
.L_233:
        /*04e0*/ 	.byte	0x04, 0x11
        /*04e2*/ 	.short	(.L_235 - .L_234)
	.align		4
.L_234:
        /*04e4*/ 	.word	index@($__internal_11_$__cuda_sm20_sqrt_rn_f32_slowpath)
        /*04e8*/ 	.word	0x00000000


	//----- nvinfo : EIATTR_MIN_STACK_SIZE
	.align		4
.L_235:
        /*04ec*/ 	.byte	0x04, 0x12
        /*04ee*/ 	.short	(.L_237 - .L_236)
	.align		4
.L_236:
        /*04f0*/ 	.word	index@(my_solve_particle_shape_contacts_cuda_kernel_forward)
        /*04f4*/ 	.word	0x00000000


	//----- nvinfo : EIATTR_FRAME_SIZE
	.align		4
.L_237:
        /*04f8*/ 	.byte	0x04, 0x11
        /*04fa*/ 	.short	(.L_239 - .L_238)
	.align		4
.L_238:
        /*04fc*/ 	.word	index@(my_solve_particle_shape_contacts_cuda_kernel_forward)
        /*0500*/ 	.word	0x00000000


	//----- nvinfo : EIATTR_REGCOUNT
	.align		4
.L_239:
        /*0504*/ 	.byte	0x04, 0x2f
        /*0506*/ 	.short	(.L_241 - .L_240)
	.align		4
.L_240:
        /*0508*/ 	.word	index@(my_solve_particle_shape_contacts_cuda_kernel_backward)
        /*050c*/ 	.word	0x00000069


	//----- nvinfo : EIATTR_MIN_STACK_SIZE
	.align		4
.L_241:
        /*0510*/ 	.byte	0x04, 0x12
        /*0512*/ 	.short	(.L_243 - .L_242)
	.align		4
.L_242:
        /*0514*/ 	.word	index@($__internal_10_$__cuda_sm3x_div_rn_noftz_f32_slowpath)
        /*0518*/ 	.word	0x00000000


	//----- nvinfo : EIATTR_FRAME_SIZE
	.align		4
.L_243:
        /*051c*/ 	.byte	0x04, 0x11
        /*051e*/ 	.short	(.L_245 - .L_244)
	.align		4
.L_244:
        /*0520*/ 	.word	index@($__internal_10_$__cuda_sm3x_div_rn_noftz_f32_slowpath)
        /*0524*/ 	.word	0x00000000


	//----- nvinfo : EIATTR_MIN_STACK_SIZE
	.align		4
.L_245:
        /*0528*/ 	.byte	0x04, 0x12
        /*052a*/ 	.short	(.L_247 - .L_246)
	.align		4
.L_246:
        /*052c*/ 	.word	index@($__internal_9_$__cuda_sm20_sqrt_rn_f32_slowpath)
        /*0530*/ 	.word	0x00000000


	//----- nvinfo : EIATTR_FRAME_SIZE
	.align		4
.L_247:
        /*0534*/ 	.byte	0x04, 0x11
        /*0536*/ 	.short	(.L_249 - .L_248)
	.align		4
.L_248:
        /*0538*/ 	.word	index@($__internal_9_$__cuda_sm20_sqrt_rn_f32_slowpath)
        /*053c*/ 	.word	0x00000000


	//----- nvinfo : EIATTR_MIN_STACK_SIZE
	.align		4
.L_249:
        /*0540*/ 	.byte	0x04, 0x12
        /*0542*/ 	.short	(.L_251 - .L_250)
	.align		4
.L_250:
        /*0544*/ 	.word	index@($__internal_8_$__cuda_sm20_rcp_rn_f32_slowpath)
        /*0548*/ 	.word	0x00000000


	//----- nvinfo : EIATTR_FRAME_SIZE
	.align		4
.L_251:
        /*054c*/ 	.byte	0x04, 0x11
        /*054e*/ 	.short	(.L_253 - .L_252)
	.align		4
.L_252:
        /*0550*/ 	.word	index@($__internal_8_$__cuda_sm20_rcp_rn_f32_slowpath)
        /*0554*/ 	.word	0x00000000


	//----- nvinfo : EIATTR_MIN_STACK_SIZE
	.align		4
.L_253:
        /*0558*/ 	.byte	0x04, 0x12
        /*055a*/ 	.short	(.L_255 - .L_254)
	.align		4
.L_254:
        /*055c*/ 	.word	index@(my_solve_particle_shape_contacts_cuda_kernel_backward)
        /*0560*/ 	.word	0x00000000


	//----- nvinfo : EIATTR_FRAME_SIZE
	.align		4
.L_255:
        /*0564*/ 	.byte	0x04, 0x11
        /*0566*/ 	.short	(.L_257 - .L_256)
	.align		4
.L_256:
        /*0568*/ 	.word	index@(my_solve_particle_shape_contacts_cuda_kernel_backward)
        /*056c*/ 	.word	0x00000000


	//----- nvinfo : EIATTR_REGCOUNT
	.align		4
.L_257:
        /*0570*/ 	.byte	0x04, 0x2f
        /*0572*/ 	.short	(.L_259 - .L_258)
	.align		4
.L_258:
        /*0574*/ 	.word	index@(my_create_soft_contacts_cuda_kernel_forward)
        /*0578*/ 	.word	0x00000058


	//----- nvinfo : EIATTR_MIN_STACK_SIZE
	.align		4
.L_259:
        /*057c*/ 	.byte	0x04, 0x12
        /*057e*/ 	.short	(.L_261 - .L_260)
	.align		4
.L_260:
        /*0580*/ 	.word	index@($__internal_7_$__cuda_sm3x_div_rn_noftz_f32_slowpath)
        /*0584*/ 	.word	0x00000000


	//----- nvinfo : EIATTR_FRAME_SIZE
	.align		4
.L_261:
        /*0588*/ 	.byte	0x04, 0x11
        /*058a*/ 	.short	(.L_263 - .L_262)
	.align		4
.L_262:
        /*058c*/ 	.word	index@($__internal_7_$__cuda_sm3x_div_rn_noftz_f32_slowpath)
        /*0590*/ 	.word	0x00000000


	//----- nvinfo : EIATTR_MIN_STACK_SIZE
	.align		4
.L_263:
        /*0594*/ 	.byte	0x04, 0x12
        /*0596*/ 	.short	(.L_265 - .L_264)
	.align		4
.L_264:
        /*0598*/ 	.word	index@($__internal_6_$__cuda_sm20_sqrt_rn_f32_slowpath)
        /*059c*/ 	.word	0x00000000


	//----- nvinfo : EIATTR_FRAME_SIZE
	.align		4
.L_265:
        /*05a0*/ 	.byte	0x04, 0x11
        /*05a2*/ 	.short	(.L_267 - .L_266)
	.align		4
.L_266:
        /*05a4*/ 	.word	index@($__internal_6_$__cuda_sm20_sqrt_rn_f32_slowpath)
        /*05a8*/ 	.word	0x00000000


	//----- nvinfo : EIATTR_MIN_STACK_SIZE
	.align		4
.L_267:
        /*05ac*/ 	.byte	0x04, 0x12
        /*05ae*/ 	.short	(.L_269 - .L_268)
	.align		4
.L_268:
        /*05b0*/ 	.word	index@($__internal_5_$__cuda_sm20_rcp_rn_f32_slowpath)
        /*05b4*/ 	.word	0x00000000


	//----- nvinfo : EIATTR_FRAME_SIZE
	.align		4
.L_269:
        /*05b8*/ 	.byte	0x04, 0x11
        /*05ba*/ 	.short	(.L_271 - .L_270)
	.align		4
.L_270:
        /*05bc*/ 	.word	index@($__internal_5_$__cuda_sm20_rcp_rn_f32_slowpath)
        /*05c0*/ 	.word	0x00000000


	//----- nvinfo : EIATTR_MIN_STACK_SIZE
	.align		4
.L_271:
        /*05c4*/ 	.byte	0x04, 0x12
        /*05c6*/ 	.short	(.L_273 - .L_272)
	.align		4
.L_272:
        /*05c8*/ 	.word	index@($__internal_4_$__cuda_sm20_div_u64)
        /*05cc*/ 	.word	0x00000000


	//----- nvinfo : EIATTR_FRAME_SIZE
	.align		4
.L_273:
        /*05d0*/ 	.byte	0x04, 0x11
        /*05d2*/ 	.short	(.L_275 - .L_274)
	.align		4
.L_274:
        /*05d4*/ 	.word	index@($__internal_4_$__cuda_sm20_div_u64)
        /*05d8*/ 	.word	0x00000000


	//----- nvinfo : EIATTR_MIN_STACK_SIZE
	.align		4
.L_275:
        /*05dc*/ 	.byte	0x04, 0x12
        /*05de*/ 	.short	(.L_277 - .L_276)
	.align		4
.L_276:
        /*05e0*/ 	.word	index@(my_create_soft_contacts_cuda_kernel_forward)
        /*05e4*/ 	.word	0x00000080


	//----- nvinfo : EIATTR_FRAME_SIZE
	.align		4
.L_277:
        /*05e8*/ 	.byte	0x04, 0x11
        /*05ea*/ 	.short	(.L_279 - .L_278)
	.align		4
.L_278:
        /*05ec*/ 	.word	index@(my_create_soft_contacts_cuda_kernel_forward)
        /*05f0*/ 	.word	0x00000080


	//----- nvinfo : EIATTR_REGCOUNT
	.align		4
.L_279:
        /*05f4*/ 	.byte	0x04, 0x2f
        /*05f6*/ 	.short	(.L_281 - .L_280)
	.align		4
.L_280:
        /*05f8*/ 	.word	index@(my_create_soft_contacts_cuda_kernel_backward)
        /*05fc*/ 	.word	0x00000082


	//----- nvinfo : EIATTR_MIN_STACK_SIZE
	.align		4
.L_281:
        /*0600*/ 	.byte	0x04, 0x12
        /*0602*/ 	.short	(.L_283 - .L_282)
	.align		4
.L_282:
        /*0604*/ 	.word	index@($__internal_3_$__cuda_sm3x_div_rn_noftz_f32_slowpath)
        /*0608*/ 	.word	0x00000000


	//----- nvinfo : EIATTR_FRAME_SIZE
	.align		4
.L_283:
        /*060c*/ 	.byte	0x04, 0x11
        /*060e*/ 	.short	(.L_285 - .L_284)
	.align		4
.L_284:
        /*0610*/ 	.word	index@($__internal_3_$__cuda_sm3x_div_rn_noftz_f32_slowpath)
        /*0614*/ 	.word	0x00000000


	//----- nvinfo : EIATTR_MIN_STACK_SIZE
	.align		4
.L_285:
        /*0618*/ 	.byte	0x04, 0x12
        /*061a*/ 	.short	(.L_287 - .L_286)
	.align		4
.L_286:
        /*061c*/ 	.word	index@($__internal_2_$__cuda_sm20_sqrt_rn_f32_slowpath)
        /*0620*/ 	.word	0x00000000


	//----- nvinfo : EIATTR_FRAME_SIZE
	.align		4
.L_287:
        /*0624*/ 	.byte	0x04, 0x11
        /*0626*/ 	.short	(.L_289 - .L_288)
	.align		4
.L_288:
        /*0628*/ 	.word	index@($__internal_2_$__cuda_sm20_sqrt_rn_f32_slowpath)
        /*062c*/ 	.word	0x00000000


	//----- nvinfo : EIATTR_MIN_STACK_SIZE
	.align		4
.L_289:
        /*0630*/ 	.byte	0x04, 0x12
        /*0632*/ 	.short	(.L_291 - .L_290)
	.align		4
.L_290:
        /*0634*/ 	.word	index@($__internal_1_$__cuda_sm20_rcp_rn_f32_slowpath)
        /*0638*/ 	.word	0x00000000


	//----- nvinfo : EIATTR_FRAME_SIZE
	.align		4
.L_291:
        /*063c*/ 	.byte	0x04, 0x11
        /*063e*/ 	.short	(.L_293 - .L_292)
	.align		4
.L_292:
        /*0640*/ 	.word	index@($__internal_1_$__cuda_sm20_rcp_rn_f32_slowpath)
        /*0644*/ 	.word	0x00000000


	//----- nvinfo : EIATTR_MIN_STACK_SIZE
	.align		4
.L_293:
        /*0648*/ 	.byte	0x04, 0x12
        /*064a*/ 	.short	(.L_295 - .L_294)
	.align		4
.L_294:
        /*064c*/ 	.word	index@($__internal_0_$__cuda_sm20_div_u64)
        /*0650*/ 	.word	0x00000000


	//----- nvinfo : EIATTR_FRAME_SIZE
	.align		4
.L_295:
        /*0654*/ 	.byte	0x04, 0x11
        /*0656*/ 	.short	(.L_297 - .L_296)
	.align		4
.L_296:
        /*0658*/ 	.word	index@($__internal_0_$__cuda_sm20_div_u64)
        /*065c*/ 	.word	0x00000000


	//----- nvinfo : EIATTR_MIN_STACK_SIZE
	.align		4
.L_297:
        /*0660*/ 	.byte	0x04, 0x12
        /*0662*/ 	.short	(.L_299 - .L_298)
	.align		4
.L_298:
        /*0664*/ 	.word	index@(my_create_soft_contacts_cuda_kernel_backward)
        /*0668*/ 	.word	0x00000080


	//----- nvinfo : EIATTR_FRAME_SIZE
	.align		4
.L_299:
        /*066c*/ 	.byte	0x04, 0x11
        /*066e*/ 	.short	(.L_301 - .L_300)
	.align		4
.L_300:
        /*0670*/ 	.word	index@(my_create_soft_contacts_cuda_kernel_backward)
        /*0674*/ 	.word	0x00000080


	//----- nvinfo : EIATTR_MIN_STACK_SIZE
	.align		4
.L_301:
        /*0678*/ 	.byte	0x04, 0x12
        /*067a*/ 	.short	(.L_303 - .L_302)
	.align		4
.L_302:
        /*067c*/ 	.word	index@(my_create_soft_contacts_cuda_kernel_backward)
        /*0680*/ 	.word	0x00000080


	//----- nvinfo : EIATTR_MIN_STACK_SIZE
	.align		4
.L_303:
        /*0684*/ 	.byte	0x04, 0x12
        /*0686*/ 	.short	(.L_305 - .L_304)
	.align		4
.L_304:
        /*0688*/ 	.word	index@(my_create_soft_contacts_cuda_kernel_forward)
        /*068c*/ 	.word	0x00000080


	//----- nvinfo : EIATTR_MIN_STACK_SIZE
	.align		4
.L_305:
        /*0690*/ 	.byte	0x04, 0x12
        /*0692*/ 	.short	(.L_307 - .L_306)
	.align		4
.L_306:
        /*0694*/ 	.word	index@(my_solve_particle_shape_contacts_cuda_kernel_backward)
        /*0698*/ 	.word	0x00000000


	//----- nvinfo : EIATTR_MIN_STACK_SIZE
	.align		4
.L_307:
        /*069c*/ 	.byte	0x04, 0x12
        /*069e*/ 	.short	(.L_309 - .L_308)
	.align		4
.L_308:
        /*06a0*/ 	.word	index@(my_solve_particle_shape_contacts_cuda_kernel_forward)
        /*06a4*/ 	.word	0x00000000


	//----- nvinfo : EIATTR_MIN_STACK_SIZE
	.align		4
.L_309:
        /*06a8*/ 	.byte	0x04, 0x12
        /*06aa*/ 	.short	(.L_311 - .L_310)
	.align		4
.L_310:
        /*06ac*/ 	.word	index@(my_solve_particle_particle_contacts_cuda_kernel_backward)
        /*06b0*/ 	.word	0x00000000


	//----- nvinfo : EIATTR_MIN_STACK_SIZE
	.align		4
.L_311:
        /*06b4*/ 	.byte	0x04, 0x12
        /*06b6*/ 	.short	(.L_313 - .L_312)
	.align		4
.L_312:
        /*06b8*/ 	.word	index@(my_solve_particle_particle_contacts_cuda_kernel_forward)
        /*06bc*/ 	.word	0x00000000


	//----- nvinfo : EIATTR_MIN_STACK_SIZE
	.align		4
.L_313:
        /*06c0*/ 	.byte	0x04, 0x12
        /*06c2*/ 	.short	(.L_315 - .L_314)
	.align		4
.L_314:
        /*06c4*/ 	.word	index@(my_solve_particle_ground_contacts_cuda_kernel_backward)
        /*06c8*/ 	.word	0x00000000


	//----- nvinfo : EIATTR_MIN_STACK_SIZE
	.align		4
.L_315:
        /*06cc*/ 	.byte	0x04, 0x12
        /*06ce*/ 	.short	(.L_317 - .L_316)
	.align		4
.L_316:
        /*06d0*/ 	.word	index@(my_solve_particle_ground_contacts_cuda_kernel_forward)
        /*06d4*/ 	.word	0x00000000


	//----- nvinfo : EIATTR_MIN_STACK_SIZE
	.align		4
.L_317:
        /*06d8*/ 	.byte	0x04, 0x12
        /*06da*/ 	.short	(.L_319 - .L_318)
	.align		4
.L_318:
        /*06dc*/ 	.word	index@(my_apply_particle_deltas_cuda_kernel_backward)
        /*06e0*/ 	.word	0x00000000


	//----- nvinfo : EIATTR_MIN_STACK_SIZE
	.align		4
.L_319:
        /*06e4*/ 	.byte	0x04, 0x12
        /*06e6*/ 	.short	(.L_321 - .L_320)
	.align		4
.L_320:
        /*06e8*/ 	.word	index@(my_apply_particle_deltas_cuda_kernel_forward)
        /*06ec*/ 	.word	0x00000000


	//----- nvinfo : EIATTR_MIN_STACK_SIZE
	.align		4
.L_321:
        /*06f0*/ 	.byte	0x04, 0x12
        /*06f2*/ 	.short	(.L_323 - .L_322)
	.align		4
.L_322:
        /*06f4*/ 	.word	index@(my_integrate_particles_cuda_kernel_backward)
        /*06f8*/ 	.word	0x00000000


	//----- nvinfo : EIATTR_MIN_STACK_SIZE
	.align		4
.L_323:
        /*06fc*/ 	.byte	0x04, 0x12
        /*06fe*/ 	.short	(.L_325 - .L_324)
	.align		4
.L_324:
        /*0700*/ 	.word	index@(my_integrate_particles_cuda_kernel_forward)
        /*0704*/ 	.word	0x00000000


	//----- nvinfo : EIATTR_MIN_STACK_SIZE
	.align		4
.L_325:
        /*0708*/ 	.byte	0x04, 0x12
        /*070a*/ 	.short	(.L_327 - .L_326)
	.align		4
.L_326:
        /*070c*/ 	.word	index@(swellParticlesStage2_cuda_kernel_backward)
        /*0710*/ 	.word	0x00000000


	//----- nvinfo : EIATTR_MIN_STACK_SIZE
	.align		4
.L_327:
        /*0714*/ 	.byte	0x04, 0x12
        /*0716*/ 	.short	(.L_329 - .L_328)
	.align		4
.L_328:
        /*0718*/ 	.word	index@(swellParticlesStage2_cuda_kernel_forward)
        /*071c*/ 	.word	0x00000000


	//----- nvinfo : EIATTR_MIN_STACK_SIZE
	.align		4
.L_329:
        /*0720*/ 	.byte	0x04, 0x12
        /*0722*/ 	.short	(.L_331 - .L_330)
	.align		4
.L_330:
        /*0724*/ 	.word	index@(swellParticles_cuda_kernel_backward)
        /*0728*/ 	.word	0x00000000


	//----- nvinfo : EIATTR_MIN_STACK_SIZE
	.align		4
.L_331:
        /*072c*/ 	.byte	0x04, 0x12
        /*072e*/ 	.short	(.L_333 - .L_332)
	.align		4
.L_332:
        /*0730*/ 	.word	index@(swellParticles_cuda_kernel_forward)
        /*0734*/ 	.word	0x00000020


	//----- nvinfo : EIATTR_MIN_STACK_SIZE
	.align		4
.L_333:
        /*0738*/ 	.byte	0x04, 0x12
        /*073a*/ 	.short	(.L_335 - .L_334)
	.align		4
.L_334:
        /*073c*/ 	.word	index@(sleepParticles_cuda_kernel_backward)
        /*0740*/ 	.word	0x00000000


	//----- nvinfo : EIATTR_MIN_STACK_SIZE
	.align		4
.L_335:
        /*0744*/ 	.byte	0x04, 0x12
        /*0746*/ 	.short	(.L_337 - .L_336)
	.align		4
.L_336:
        /*0748*/ 	.word	index@(sleepParticles_cuda_kernel_forward)
        /*074c*/ 	.word	0x00000000
.L_337:


//--------------------- .nv.info.my_create_soft_contacts_cuda_kernel_backward --------------------------
	.section	.nv.info.my_create_soft_contacts_cuda_kernel_backward,"",@"SHT_CUDA_INFO"
	.sectionflags	@""
	.align	4


	//----- nvinfo : EIATTR_CUDA_API_VERSION
	.align		4
        /*0000*/ 	.byte	0x04, 0x37
        /*0002*/ 	.short	(.L_339 - .L_338)
.L_338:
        /*0004*/ 	.word	0x0000007d


	//----- nvinfo : EIATTR_PARAM_CBANK
	.align		4
.L_339:
        /*0008*/ 	.byte	0x04, 0x0a
        /*000a*/ 	.short	(.L_341 - .L_340)
	.align		4
.L_340:
        /*000c*/ 	.word	index@(.nv.constant0.my_create_soft_contacts_cuda_kernel_backward)
        /*0010*/ 	.short	0x0160
        /*0012*/ 	.short	0x07ac


	//----- nvinfo : EIATTR_CBANK_PARAM_SIZE
	.align		4
.L_341:
        /*0014*/ 	.byte	0x03, 0x19
        /*0016*/ 	.short	0x07ac


	//----- nvinfo : EIATTR_KPARAM_INFO
	.align		4
        /*0018*/ 	.byte	0x04, 0x17
        /*001a*/ 	.short	(.L_343 - .L_342)
.L_342:
        /*001c*/ 	.word	0x00000000
        /*0020*/ 	.short	0x0020
        /*0022*/ 	.short	0x07a8
        /*0024*/ 	.byte	0x00, 0xf0, 0x11, 0x00


	//----- nvinfo : EIATTR_KPARAM_INFO
	.align		4
.L_343:
        /*0028*/ 	.byte	0x04, 0x17
        /*002a*/ 	.short	(.L_345 - .L_344)
.L_344:
        /*002c*/ 	.word	0x00000000
        /*0030*/ 	.short	0x001f
        /*0032*/ 	.short	0x0770
        /*0034*/ 	.byte	0x00, 0xf0, 0xe1, 0x00


	//----- nvinfo : EIATTR_KPARAM_INFO
	.align		4
.L_345:
        /*0038*/ 	.byte	0x04, 0x17
        /*003a*/ 	.short	(.L_347 - .L_346)
.L_346:
        /*003c*/ 	.word	0x00000000
        /*0040*/ 	.short	0x001e
        /*0042*/ 	.short	0x0738
        /*0044*/ 	.byte	0x00, 0xf0, 0xe1, 0x00


	//----- nvinfo : EIATTR_KPARAM_INFO
	.align		4
.L_347:
        /*0048*/ 	.byte	0x04, 0x17
        /*004a*/ 	.short	(.L_349 - .L_348)
.L_348:
        /*004c*/ 	.word	0x00000000
        /*0050*/ 	.short	0x001d
        /*0052*/ 	.short	0x0700
        /*0054*/ 	.byte	0x00, 0xf0, 0xe1, 0x00


	//----- nvinfo : EIATTR_KPARAM_INFO
	.align		4
.L_349:
        /*0058*/ 	.byte	0x04, 0x17
        /*005a*/ 	.short	(.L_351 - .L_350)
.L_350:
        /*005c*/ 	.word	0x00000000
        /*0060*/ 	.short	0x001c
        /*0062*/ 	.short	0x06c8
        /*0064*/ 	.byte	0x00, 0xf0, 0xe1, 0x00


	//----- nvinfo : EIATTR_KPARAM_INFO
	.align		4
.L_351:
        /*0068*/ 	.byte	0x04, 0x17
        /*006a*/ 	.short	(.L_353 - .L_352)
.L_352:
        /*006c*/ 	.word	0x00000000
        /*0070*/ 	.short	0x001b
        /*0072*/ 	.short	0x0690
        /*0074*/ 	.byte	0x00, 0xf0, 0xe1, 0x00


	//----- nvinfo : EIATTR_KPARAM_INFO
	.align		4
.L_353:
        /*0078*/ 	.byte	0x04, 0x17
        /*007a*/ 	.short	(.L_355 - .L_354)
.L_354:
        /*007c*/ 	.word	0x00000000
        /*0080*/ 	.short	0x001a
        /*0082*/ 	.short	0x0658
        /*0084*/ 	.byte	0x00, 0xf0, 0xe1, 0x00


	//----- nvinfo : EIATTR_KPARAM_INFO
	.align		4
.L_355:
        /*0088*/ 	.byte	0x04, 0x17
        /*008a*/ 	.short	(.L_357 - .L_356)
.L_356:
        /*008c*/ 	.word	0x00000000
        /*0090*/ 	.short	0x0019
        /*0092*/ 	.short	0x0654
        /*0094*/ 	.byte	0x00, 0xf0, 0x11, 0x00


	//----- nvinfo : EIATTR_KPARAM_INFO
	.align		4
.L_357:
        /*0098*/ 	.byte	0x04, 0x17
        /*009a*/ 	.short	(.L_359 - .L_358)
.L_358:
        /*009c*/ 	.word	0x00000000
        /*00a0*/ 	.short	0x0018
        /*00a2*/ 	.short	0x0650
        /*00a4*/ 	.byte	0x00, 0xf0, 0x11, 0x00


	//----- nvinfo : EIATTR_KPARAM_INFO
	.align		4
.L_359:
        /*00a8*/ 	.byte	0x04, 0x17
        /*00aa*/ 	.short	(.L_361 - .L_360)
.L_360:
        /*00ac*/ 	.word	0x00000000
        /*00b0*/ 	.short	0x0017
        /*00b2*/ 	.short	0x0538
        /*00b4*/ 	.byte	0x00, 0xf0, 0x61, 0x04


	//----- nvinfo : EIATTR_KPARAM_INFO
	.align		4
.L_361:
        /*00b8*/ 	.byte	0x04, 0x17
        /*00ba*/ 	.short	(.L_363 - .L_362)
.L_362:
        /*00bc*/ 	.word	0x00000000
        /*00c0*/ 	.short	0x0016
        /*00c2*/ 	.short	0x0500
        /*00c4*/ 	.byte	0x00, 0xf0, 0xe1, 0x00


	//----- nvinfo : EIATTR_KPARAM_INFO
	.align		4
.L_363:
        /*00c8*/ 	.byte	0x04, 0x17
        /*00ca*/ 	.short	(.L_365 - .L_364)
.L_364:
        /*00cc*/ 	.word	0x00000000
        /*00d0*/ 	.short	0x0015
        /*00d2*/ 	.short	0x04c8
        /*00d4*/ 	.byte	0x00, 0xf0, 0xe1, 0x00


	//----- nvinfo : EIATTR_KPARAM_INFO
	.align		4
.L_365:
        /*00d8*/ 	.byte	0x04, 0x17
        /*00da*/ 	.short	(.L_367 - .L_366)
.L_366:
        /*00dc*/ 	.word	0x00000000
        /*00e0*/ 	.short	0x0014
        /*00e2*/ 	.short	0x0490
        /*00e4*/ 	.byte	0x00, 0xf0, 0xe1, 0x00


	//----- nvinfo : EIATTR_KPARAM_INFO
	.align		4
.L_367:
        /*00e8*/ 	.byte	0x04, 0x17
        /*00ea*/ 	.short	(.L_369 - .L_368)
.L_368:
        /*00ec*/ 	.word	0x00000000
        /*00f0*/ 	.short	0x0013
        /*00f2*/ 	.short	0x0458
        /*00f4*/ 	.byte	0x00, 0xf0, 0xe1, 0x00


	//----- nvinfo : EIATTR_KPARAM_INFO
	.align		4
.L_369:
        /*00f8*/ 	.byte	0x04, 0x17
        /*00fa*/ 	.short	(.L_371 - .L_370)
.L_370:
        /*00fc*/ 	.word	0x00000000
        /*0100*/ 	.short	0x0012
        /*0102*/ 	.short	0x0420
        /*0104*/ 	.byte	0x00, 0xf0, 0xe1, 0x00


	//----- nvinfo : EIATTR_KPARAM_INFO
	.align		4
.L_371:
        /*0108*/ 	.byte	0x04, 0x17
        /*010a*/ 	.short	(.L_373 - .L_372)
.L_372:
        /*010c*/ 	.word	0x00000000
        /*0110*/ 	.short	0x0011
        /*0112*/ 	.short	0x03e8
        /*0114*/ 	.byte	0x00, 0xf0, 0xe1, 0x00


	//----- nvinfo : EIATTR_KPARAM_INFO
	.align		4
.L_373:
        /*0118*/ 	.byte	0x04, 0x17
        /*011a*/ 	.short	(.L_375 - .L_374)
.L_374:
        /*011c*/ 	.word	0x00000000
        /*0120*/ 	.short	0x0010
        /*0122*/ 	.short	0x03e0
        /*0124*/ 	.byte	0x00, 0xf0, 0x11, 0x00


	//----- nvinfo : EIATTR_KPARAM_INFO
	.align		4
.L_375:
        /*0128*/ 	.byte	0x04, 0x17
        /*012a*/ 	.short	(.L_377 - .L_376)
.L_376:
        /*012c*/ 	.word	0x00000000
        /*0130*/ 	.short	0x000f
        /*0132*/ 	.short	0x03a8
        /*0134*/ 	.byte	0x00, 0xf0, 0xe1, 0x00


	//----- nvinfo : EIATTR_KPARAM_INFO
	.align		4
.L_377:
        /*0138*/ 	.byte	0x04, 0x17
        /*013a*/ 	.short	(.L_379 - .L_378)
.L_378:
        /*013c*/ 	.word	0x00000000
        /*0140*/ 	.short	0x000e
        /*0142*/ 	.short	0x0370
        /*0144*/ 	.byte	0x00, 0xf0, 0xe1, 0x00


	//----- nvinfo : EIATTR_KPARAM_INFO
	.align		4
.L_379:
        /*0148*/ 	.byte	0x04, 0x17
        /*014a*/ 	.short	(.L_381 - .L_380)
.L_380:
        /*014c*/ 	.word	0x00000000
        /*0150*/ 	.short	0x000d
        /*0152*/ 	.short	0x0338
        /*0154*/ 	.byte	0x00, 0xf0, 0xe1, 0x00


	//----- nvinfo : EIATTR_KPARAM_INFO
	.align		4
.L_381:
        /*0158*/ 	.byte	0x04, 0x17
        /*015a*/ 	.short	(.L_383 - .L_382)
.L_382:
        /*015c*/ 	.word	0x00000000
        /*0160*/ 	.short	0x000c
        /*0162*/ 	.short	0x0300
        /*0164*/ 	.byte	0x00, 0xf0, 0xe1, 0x00


	//----- nvinfo : EIATTR_KPARAM_INFO
	.align		4
.L_383:
        /*0168*/ 	.byte	0x04, 0x17
        /*016a*/ 	.short	(.L_385 - .L_384)
.L_384:
        /*016c*/ 	.word	0x00000000
        /*0170*/ 	.short	0x000b
        /*0172*/ 	.short	0x02c8
        /*0174*/ 	.byte	0x00, 0xf0, 0xe1, 0x00


	//----- nvinfo : EIATTR_KPARAM_INFO
	.align		4
.L_385:
        /*0178*/ 	.byte	0x04, 0x17
        /*017a*/ 	.short	(.L_387 - .L_386)
.L_386:
        /*017c*/ 	.word	0x00000000
        /*0180*/ 	.short	0x000a
        /*0182*/ 	.short	0x0290
        /*0184*/ 	.byte	0x00, 0xf0, 0xe1, 0x00


	//----- nvinfo : EIATTR_KPARAM_INFO
	.align		4
.L_387:
        /*0188*/ 	.byte	0x04, 0x17
        /*018a*/ 	.short	(.L_389 - .L_388)
.L_388:
        /*018c*/ 	.word	0x00000000
        /*0190*/ 	.short	0x0009
        /*0192*/ 	.short	0x028c
        /*0194*/ 	.byte	0x00, 0xf0, 0x11, 0x00


	//----- nvinfo : EIATTR_KPARAM_INFO
	.align		4
.L_389:
        /*0198*/ 	.byte	0x04, 0x17
        /*019a*/ 	.short	(.L_391 - .L_390)
.L_390:
        /*019c*/ 	.word	0x00000000
        /*01a0*/ 	.short	0x0008
        /*01a2*/ 	.short	0x0288
        /*01a4*/ 	.byte	0x00, 0xf0, 0x11, 0x00


	//----- nvinfo : EIATTR_KPARAM_INFO
	.align		4
.L_391:
        /*01a8*/ 	.byte	0x04, 0x17
        /*01aa*/ 	.short	(.L_393 - .L_392)
.L_392:
        /*01ac*/ 	.word	0x00000000
        /*01b0*/ 	.short	0x0007
        /*01b2*/ 	.short	0x0170
        /*01b4*/ 	.byte	0x00, 0xf0, 0x61, 0x04


	//----- nvinfo : EIATTR_KPARAM_INFO
	.align		4
.L_393:
        /*01b8*/ 	.byte	0x04, 0x17
        /*01ba*/ 	.short	(.L_395 - .L_394)
.L_394:
        /*01bc*/ 	.word	0x00000000
        /*01c0*/ 	.short	0x0006
        /*01c2*/ 	.short	0x0138
        /*01c4*/ 	.byte	0x00, 0xf0, 0xe1, 0x00


	//----- nvinfo : EIATTR_KPARAM_INFO
	.align		4
.L_395:
        /*01c8*/ 	.byte	0x04, 0x17
        /*01ca*/ 	.short	(.L_397 - .L_396)
.L_396:
        /*01cc*/ 	.word	0x00000000
        /*01d0*/ 	.short	0x0005
        /*01d2*/ 	.short	0x0100
        /*01d4*/ 	.byte	0x00, 0xf0, 0xe1, 0x00


	//----- nvinfo : EIATTR_KPARAM_INFO
	.align		4
.L_397:
        /*01d8*/ 	.byte	0x04, 0x17
        /*01da*/ 	.short	(.L_399 - .L_398)
.L_398:
        /*01dc*/ 	.word	0x00000000
        /*01e0*/ 	.short	0x0004
        /*01e2*/ 	.short	0x00c8
        /*01e4*/ 	.byte	0x00, 0xf0, 0xe1, 0x00


	//----- nvinfo : EIATTR_KPARAM_INFO
	.align		4
.L_399:
        /*01e8*/ 	.byte	0x04, 0x17
        /*01ea*/ 	.short	(.L_401 - .L_400)
.L_400:
        /*01ec*/ 	.word	0x00000000
        /*01f0*/ 	.short	0x0003
        /*01f2*/ 	.short	0x0090
        /*01f4*/ 	.byte	0x00, 0xf0, 0xe1, 0x00


	//----- nvinfo : EIATTR_KPARAM_INFO
	.align		4
.L_401:
        /*01f8*/ 	.byte	0x04, 0x17
        /*01fa*/ 	.short	(.L_403 - .L_402)
.L_402:
        /*01fc*/ 	.word	0x00000000
        /*0200*/ 	.short	0x0002
        /*0202*/ 	.short	0x0058
        /*0204*/ 	.byte	0x00, 0xf0, 0xe1, 0x00


	//----- nvinfo : EIATTR_KPARAM_INFO
	.align		4
.L_403:
        /*0208*/ 	.byte	0x04, 0x17
        /*020a*/ 	.short	(.L_405 - .L_404)
.L_404:
        /*020c*/ 	.word	0x00000000
        /*0210*/ 	.short	0x0001
        /*0212*/ 	.short	0x0020
        /*0214*/ 	.byte	0x00, 0xf0, 0xe1, 0x00


	//----- nvinfo : EIATTR_KPARAM_INFO
	.align		4
.L_405:
        /*0218*/ 	.byte	0x04, 0x17
        /*021a*/ 	.short	(.L_407 - .L_406)
.L_406:
        /*021c*/ 	.word	0x00000000
        /*0220*/ 	.short	0x0000
        /*0222*/ 	.short	0x0000
        /*0224*/ 	.byte	0x00, 0xf0, 0x81, 0x00


	//----- nvinfo : EIATTR_MAXREG_COUNT
	.align		4
.L_407:
        /*0228*/ 	.byte	0x03, 0x1b
        /*022a*/ 	.short	0x00ff


	//----- nvinfo : EIATTR_EXIT_INSTR_OFFSETS
	.align		4
        /*022c*/ 	.byte	0x04, 0x1c
        /*022e*/ 	.short	(.L_409 - .L_408)


	//   ....[0]....
.L_408:
        /*0230*/ 	.word	0x00000080


	//   ....[1]....
        /*0234*/ 	.word	0x0000c7f0


	//----- nvinfo : EIATTR_CRS_STACK_SIZE
	.align		4
.L_409:
        /*0238*/ 	.byte	0x04, 0x1e
        /*023a*/ 	.short	(.L_411 - .L_410)
.L_410:
        /*023c*/ 	.word	0x00000000
.L_411:


//--------------------- .nv.info.my_create_soft_contacts_cuda_kernel_forward --------------------------
	.section	.nv.info.my_create_soft_contacts_cuda_kernel_forward,"",@"SHT_CUDA_INFO"
	.sectionflags	@""
	.align	4


	//----- nvinfo : EIATTR_CUDA_API_VERSION
	.align		4
        /*0000*/ 	.byte	0x04, 0x37
        /*0002*/ 	.short	(.L_413 - .L_412)
.L_412:
        /*0004*/ 	.word	0x0000007d


	//----- nvinfo : EIATTR_PARAM_CBANK
	.align		4
.L_413:
        /*0008*/ 	.byte	0x04, 0x0a
        /*000a*/ 	.short	(.L_415 - .L_414)
	.align		4
.L_414:
        /*000c*/ 	.word	index@(.nv.constant0.my_create_soft_contacts_cuda_kernel_forward)
        /*0010*/ 	.short	0x0160
        /*0012*/ 	.short	0x03e4


	//----- nvinfo : EIATTR_CBANK_PARAM_SIZE
	.align		4
.L_415:
        /*0014*/ 	.byte	0x03, 0x19
        /*0016*/ 	.short	0x03e4


	//----- nvinfo : EIATTR_KPARAM_INFO
	.align		4
        /*0018*/ 	.byte	0x04, 0x17
        /*001a*/ 	.short	(.L_417 - .L_416)
.L_416:
        /*001c*/ 	.word	0x00000000
        /*0020*/ 	.short	0x0010
        /*0022*/ 	.short	0x03e0
        /*0024*/ 	.byte	0x00, 0xf0, 0x11, 0x00


	//----- nvinfo : EIATTR_KPARAM_INFO
	.align		4
.L_417:
        /*0028*/ 	.byte	0x04, 0x17
        /*002a*/ 	.short	(.L_419 - .L_418)
.L_418:
        /*002c*/ 	.word	0x00000000
        /*0030*/ 	.short	0x000f
        /*0032*/ 	.short	0x03a8
        /*0034*/ 	.byte	0x00, 0xf0, 0xe1, 0x00


	//----- nvinfo : EIATTR_KPARAM_INFO
	.align		4
.L_419:
        /*0038*/ 	.byte	0x04, 0x17
        /*003a*/ 	.short	(.L_421 - .L_420)
.L_420:
        /*003c*/ 	.word	0x00000000
        /*0040*/ 	.short	0x000e
        /*0042*/ 	.short	0x0370
        /*0044*/ 	.byte	0x00, 0xf0, 0xe1, 0x00


	//----- nvinfo : EIATTR_KPARAM_INFO
	.align		4
.L_421:
        /*0048*/ 	.byte	0x04, 0x17
        /*004a*/ 	.short	(.L_423 - .L_422)
.L_422:
        /*004c*/ 	.word	0x00000000
        /*0050*/ 	.short	0x000d
        /*0052*/ 	.short	0x0338
        /*0054*/ 	.byte	0x00, 0xf0, 0xe1, 0x00


	//----- nvinfo : EIATTR_KPARAM_INFO
	.align		4
.L_423:
        /*0058*/ 	.byte	0x04, 0x17
        /*005a*/ 	.short	(.L_425 - .L_424)
.L_424:
        /*005c*/ 	.word	0x00000000
        /*0060*/ 	.short	0x000c
        /*0062*/ 	.short	0x0300
        /*0064*/ 	.byte	0x00, 0xf0, 0xe1, 0x00


	//----- nvinfo : EIATTR_KPARAM_INFO
	.align		4
.L_425:
        /*0068*/ 	.byte	0x04, 0x17
        /*006a*/ 	.short	(.L_427 - .L_426)
.L_426:
        /*006c*/ 	.word	0x00000000
        /*0070*/ 	.short	0x000b
        /*0072*/ 	.short	0x02c8
        /*0074*/ 	.byte	0x00, 0xf0, 0xe1, 0x00


	//----- nvinfo : EIATTR_KPARAM_INFO
	.align		4
.L_427:
        /*0078*/ 	.byte	0x04, 0x17
        /*007a*/ 	.short	(.L_429 - .L_428)
.L_428:
        /*007c*/ 	.word	0x00000000
        /*0080*/ 	.short	0x000a
        /*0082*/ 	.short	0x0290
        /*0084*/ 	.byte	0x00, 0xf0, 0xe1, 0x00


	//----- nvinfo : EIATTR_KPARAM_INFO
	.align		4
.L_429:
        /*0088*/ 	.byte	0x04, 0x17
        /*008a*/ 	.short	(.L_431 - .L_430)
.L_430:
        /*008c*/ 	.word	0x00000000
        /*0090*/ 	.short	0x0009
        /*0092*/ 	.short	0x028c
        /*0094*/ 	.byte	0x00, 0xf0, 0x11, 0x00


	//----- nvinfo : EIATTR_KPARAM_INFO
	.align		4
.L_431:
        /*0098*/ 	.byte	0x04, 0x17
        /*009a*/ 	.short	(.L_433 - .L_432)
.L_432:
        /*009c*/ 	.word	0x00000000
        /*00a0*/ 	.short	0x0008
        /*00a2*/ 	.short	0x0288
        /*00a4*/ 	.byte	0x00, 0xf0, 0x11, 0x00


	//----- nvinfo : EIATTR_KPARAM_INFO
	.align		4
.L_433:
        /*00a8*/ 	.byte	0x04, 0x17
        /*00aa*/ 	.short	(.L_435 - .L_434)
.L_434:
        /*00ac*/ 	.word	0x00000000
        /*00b0*/ 	.short	0x0007
        /*00b2*/ 	.short	0x0170
        /*00b4*/ 	.byte	0x00, 0xf0, 0x61, 0x04


	//----- nvinfo : EIATTR_KPARAM_INFO
	.align		4
.L_435:
        /*00b8*/ 	.byte	0x04, 0x17
        /*00ba*/ 	.short	(.L_437 - .L_436)
.L_436:
        /*00bc*/ 	.word	0x00000000
        /*00c0*/ 	.short	0x0006
        /*00c2*/ 	.short	0x0138
        /*00c4*/ 	.byte	0x00, 0xf0, 0xe1, 0x00


	//----- nvinfo : EIATTR_KPARAM_INFO
	.align		4
.L_437:
        /*00c8*/ 	.byte	0x04, 0x17
        /*00ca*/ 	.short	(.L_439 - .L_438)
.L_438:
        /*00cc*/ 	.word	0x00000000
        /*00d0*/ 	.short	0x0005
        /*00d2*/ 	.short	0x0100
        /*00d4*/ 	.byte	0x00, 0xf0, 0xe1, 0x00


	//----- nvinfo : EIATTR_KPARAM_INFO
	.align		4
.L_439:
        /*00d8*/ 	.byte	0x04, 0x17
        /*00da*/ 	.short	(.L_441 - .L_440)
.L_440:
        /*00dc*/ 	.word	0x00000000
        /*00e0*/ 	.short	0x0004
        /*00e2*/ 	.short	0x00c8
        /*00e4*/ 	.byte	0x00, 0xf0, 0xe1, 0x00


	//----- nvinfo : EIATTR_KPARAM_INFO
	.align		4
.L_441:
        /*00e8*/ 	.byte	0x04, 0x17
        /*00ea*/ 	.short	(.L_443 - .L_442)
.L_442:
        /*00ec*/ 	.word	0x00000000
        /*00f0*/ 	.short	0x0003
        /*00f2*/ 	.short	0x0090
        /*00f4*/ 	.byte	0x00, 0xf0, 0xe1, 0x00


	//----- nvinfo : EIATTR_KPARAM_INFO
	.align		4
.L_443:
        /*00f8*/ 	.byte	0x04, 0x17
        /*00fa*/ 	.short	(.L_445 - .L_444)
.L_444:
        /*00fc*/ 	.word	0x00000000
        /*0100*/ 	.short	0x0002
        /*0102*/ 	.short	0x0058
        /*0104*/ 	.byte	0x00, 0xf0, 0xe1, 0x00


	//----- nvinfo : EIATTR_KPARAM_INFO
	.align		4
.L_445:
        /*0108*/ 	.byte	0x04, 0x17
        /*010a*/ 	.short	(.L_447 - .L_446)
.L_446:
        /*010c*/ 	.word	0x00000000
        /*0110*/ 	.short	0x0001
        /*0112*/ 	.short	0x0020
        /*0114*/ 	.byte	0x00, 0xf0, 0xe1, 0x00


	//----- nvinfo : EIATTR_KPARAM_INFO
	.align		4
.L_447:
        /*0118*/ 	.byte	0x04, 0x17
        /*011a*/ 	.short	(.L_449 - .L_448)
.L_448:
        /*011c*/ 	.word	0x00000000
        /*0120*/ 	.short	0x0000
        /*0122*/ 	.short	0x0000
        /*0124*/ 	.byte	0x00, 0xf0, 0x81, 0x00


	//----- nvinfo : EIATTR_MAXREG_COUNT
	.align		4
.L_449:
        /*0128*/ 	.byte	0x03, 0x1b
        /*012a*/ 	.short	0x00ff


	//----- nvinfo : EIATTR_INT_WARP_WIDE_INSTR_OFFSETS
	.align		4
        /*012c*/ 	.byte	0x04, 0x31
        /*012e*/ 	.short	(.L_451 - .L_450)


	//   ....[0]....
.L_450:
        /*0130*/ 	.word	0x000063d0


	//   ....[1]....
        /*0134*/ 	.word	0x00006890


	//----- nvinfo : EIATTR_EXIT_INSTR_OFFSETS
	.align		4
.L_451:
        /*0138*/ 	.byte	0x04, 0x1c
        /*013a*/ 	.short	(.L_453 - .L_452)


	//   ....[0]....
.L_452:
        /*013c*/ 	.word	0x00000080


	//   ....[1]....
        /*0140*/ 	.word	0x00000510


	//   ....[2]....
        /*0144*/ 	.word	0x00006c40


	//----- nvinfo : EIATTR_CRS_STACK_SIZE
	.align		4
.L_453:
        /*0148*/ 	.byte	0x04, 0x1e
        /*014a*/ 	.short	(.L_455 - .L_454)
.L_454:
        /*014c*/ 	.word	0x00000000
.L_455:


//--------------------- .nv.info.my_solve_particle_shape_contacts_cuda_kernel_backward --------------------------
	.section	.nv.info.my_solve_particle_shape_contacts_cuda_kernel_backward,"",@"SHT_CUDA_INFO"
	.sectionflags	@""
	.align	4


	//----- nvinfo : EIATTR_CUDA_API_VERSION
	.align		4
        /*0000*/ 	.byte	0x04, 0x37
        /*0002*/ 	.short	(.L_457 - .L_456)
.L_456:
        /*0004*/ 	.word	0x0000007d


	//----- nvinfo : EIATTR_PARAM_CBANK
	.align		4
.L_457:
        /*0008*/ 	.byte	0x04, 0x0a
        /*000a*/ 	.short	(.L_459 - .L_458)
	.align		4
.L_458:
        /*000c*/ 	.word	index@(.nv.constant0.my_solve_particle_shape_contacts_cuda_kernel_backward)
        /*0010*/ 	.short	0x0160
        /*0012*/ 	.short	0x0ae0


	//----- nvinfo : EIATTR_CBANK_PARAM_SIZE
	.align		4
.L_459:
        /*0014*/ 	.byte	0x03, 0x19
        /*0016*/ 	.short	0x0ae0


	//----- nvinfo : EIATTR_KPARAM_INFO
	.align		4
        /*0018*/ 	.byte	0x04, 0x17
        /*001a*/ 	.short	(.L_461 - .L_460)
.L_460:
        /*001c*/ 	.word	0x00000000
        /*0020*/ 	.short	0x0036
        /*0022*/ 	.short	0x0aa8
        /*0024*/ 	.byte	0x00, 0xf0, 0xe1, 0x00


	//----- nvinfo : EIATTR_KPARAM_INFO
	.align		4
.L_461:
        /*0028*/ 	.byte	0x04, 0x17
        /*002a*/ 	.short	(.L_463 - .L_462)
.L_462:
        /*002c*/ 	.word	0x00000000
        /*0030*/ 	.short	0x0035
        /*0032*/ 	.short	0x0a70
        /*0034*/ 	.byte	0x00, 0xf0, 0xe1, 0x00


	//----- nvinfo : EIATTR_KPARAM_INFO
	.align		4
.L_463:
        /*0038*/ 	.byte	0x04, 0x17
        /*003a*/ 	.short	(.L_465 - .L_464)
.L_464:
        /*003c*/ 	.word	0x00000000
        /*0040*/ 	.short	0x0034
        /*0042*/ 	.short	0x0a68
        /*0044*/ 	.byte	0x00, 0xf0, 0x11, 0x00


	//----- nvinfo : EIATTR_KPARAM_INFO
	.align		4
.L_465:
        /*0048*/ 	.byte	0x04, 0x17
        /*004a*/ 	.short	(.L_467 - .L_466)
.L_466:
        /*004c*/ 	.word	0x00000000
        /*0050*/ 	.short	0x0033
        /*0052*/ 	.short	0x0a64
        /*0054*/ 	.byte	0x00, 0xf0, 0x11, 0x00


	//----- nvinfo : EIATTR_KPARAM_INFO
	.align		4
.L_467:
        /*0058*/ 	.byte	0x04, 0x17
        /*005a*/ 	.short	(.L_469 - .L_468)
.L_468:
        /*005c*/ 	.word	0x00000000
        /*0060*/ 	.short	0x0032
        /*0062*/ 	.short	0x0a60
        /*0064*/ 	.byte	0x00, 0xf0, 0x11, 0x00


	//----- nvinfo : EIATTR_KPARAM_INFO
	.align		4
.L_469:
        /*0068*/ 	.byte	0x04, 0x17
        /*006a*/ 	.short	(.L_471 - .L_470)
.L_470:
        /*006c*/ 	.word	0x00000000
        /*0070*/ 	.short	0x0031
        /*0072*/ 	.short	0x0a28
        /*0074*/ 	.byte	0x00, 0xf0, 0xe1, 0x00


	//----- nvinfo : EIATTR_KPARAM_INFO
	.align		4
.L_471:
        /*0078*/ 	.byte	0x04, 0x17
        /*007a*/ 	.short	(.L_473 - .L_472)
.L_472:
        /*007c*/ 	.word	0x00000000
        /*0080*/ 	.short	0x0030
        /*0082*/ 	.short	0x09f0
        /*0084*/ 	.byte	0x00, 0xf0, 0xe1, 0x00


	//----- nvinfo : EIATTR_KPARAM_INFO
	.align		4
.L_473:
        /*0088*/ 	.byte	0x04, 0x17
        /*008a*/ 	.short	(.L_475 - .L_474)
.L_474:
        /*008c*/ 	.word	0x00000000
        /*0090*/ 	.short	0x002f
        /*0092*/ 	.short	0x09b8
        /*0094*/ 	.byte	0x00, 0xf0, 0xe1, 0x00


	//----- nvinfo : EIATTR_KPARAM_INFO
	.align		4
.L_475:
        /*0098*/ 	.byte	0x04, 0x17
        /*009a*/ 	.short	(.L_477 - .L_476)
.L_476:
        /*009c*/ 	.word	0x00000000
        /*00a0*/ 	.short	0x002e
        /*00a2*/ 	.short	0x0980
        /*00a4*/ 	.byte	0x00, 0xf0, 0xe1, 0x00


	//----- nvinfo : EIATTR_KPARAM_INFO
	.align		4
.L_477:
        /*00a8*/ 	.byte	0x04, 0x17
        /*00aa*/ 	.short	(.L_479 - .L_478)
.L_478:
        /*00ac*/ 	.word	0x00000000
        /*00b0*/ 	.short	0x002d
        /*00b2*/ 	.short	0x0948
        /*00b4*/ 	.byte	0x00, 0xf0, 0xe1, 0x00


	//----- nvinfo : EIATTR_KPARAM_INFO
	.align		4
.L_479:
        /*00b8*/ 	.byte	0x04, 0x17
        /*00ba*/ 	.short	(.L_481 - .L_480)
.L_480:
        /*00bc*/ 	.word	0x00000000
        /*00c0*/ 	.short	0x002c
        /*00c2*/ 	.short	0x0910
        /*00c4*/ 	.byte	0x00, 0xf0, 0xe1, 0x00


	//----- nvinfo : EIATTR_KPARAM_INFO
	.align		4
.L_481:
        /*00c8*/ 	.byte	0x04, 0x17
        /*00ca*/ 	.short	(.L_483 - .L_482)
.L_482:
        /*00cc*/ 	.word	0x00000000
        /*00d0*/ 	.short	0x002b
        /*00d2*/ 	.short	0x090c
        /*00d4*/ 	.byte	0x00, 0xf0, 0x11, 0x00


	//----- nvinfo : EIATTR_KPARAM_INFO
	.align		4
.L_483:
        /*00d8*/ 	.byte	0x04, 0x17
        /*00da*/ 	.short	(.L_485 - .L_484)
.L_484:
        /*00dc*/ 	.word	0x00000000
        /*00e0*/ 	.short	0x002a
        /*00e2*/ 	.short	0x0908
        /*00e4*/ 	.byte	0x00, 0xf0, 0x11, 0x00


	//----- nvinfo : EIATTR_KPARAM_INFO
	.align		4
.L_485:
        /*00e8*/ 	.byte	0x04, 0x17
        /*00ea*/ 	.short	(.L_487 - .L_486)
.L_486:
        /*00ec*/ 	.word	0x00000000
        /*00f0*/ 	.short	0x0029
        /*00f2*/ 	.short	0x0904
        /*00f4*/ 	.byte	0x00, 0xf0, 0x11, 0x00


	//----- nvinfo : EIATTR_KPARAM_INFO
	.align		4
.L_487:
        /*00f8*/ 	.byte	0x04, 0x17
        /*00fa*/ 	.short	(.L_489 - .L_488)
.L_488:
        /*00fc*/ 	.word	0x00000000
        /*0100*/ 	.short	0x0028
        /*0102*/ 	.short	0x0900
        /*0104*/ 	.byte	0x00, 0xf0, 0x11, 0x00


	//----- nvinfo : EIATTR_KPARAM_INFO
	.align		4
.L_489:
        /*0108*/ 	.byte	0x04, 0x17
        /*010a*/ 	.short	(.L_491 - .L_490)
.L_490:
        /*010c*/ 	.word	0x00000000
        /*0110*/ 	.short	0x0027
        /*0112*/ 	.short	0x07e8
        /*0114*/ 	.byte	0x00, 0xf0, 0x61, 0x04


	//----- nvinfo : EIATTR_KPARAM_INFO
	.align		4
.L_491:
        /*0118*/ 	.byte	0x04, 0x17
        /*011a*/ 	.short	(.L_493 - .L_492)
.L_492:
        /*011c*/ 	.word	0x00000000
        /*0120*/ 	.short	0x0026
        /*0122*/ 	.short	0x07b0
        /*0124*/ 	.byte	0x00, 0xf0, 0xe1, 0x00


	//----- nvinfo : EIATTR_KPARAM_INFO
	.align		4
.L_493:
        /*0128*/ 	.byte	0x04, 0x17
        /*012a*/ 	.short	(.L_495 - .L_494)
.L_494:
        /*012c*/ 	.word	0x00000000
        /*0130*/ 	.short	0x0025
        /*0132*/ 	.short	0x0778
        /*0134*/ 	.byte	0x00, 0xf0, 0xe1, 0x00


	//----- nvinfo : EIATTR_KPARAM_INFO
	.align		4
.L_495:
        /*0138*/ 	.byte	0x04, 0x17
        /*013a*/ 	.short	(.L_497 - .L_496)
.L_496:
        /*013c*/ 	.word	0x00000000
        /*0140*/ 	.short	0x0024
        /*0142*/ 	.short	0x0740
        /*0144*/ 	.byte	0x00, 0xf0, 0xe1, 0x00


	//----- nvinfo : EIATTR_KPARAM_INFO
	.align		4
.L_497:
        /*0148*/ 	.byte	0x04, 0x17
        /*014a*/ 	.short	(.L_499 - .L_498)
.L_498:
        /*014c*/ 	.word	0x00000000
        /*0150*/ 	.short	0x0023
        /*0152*/ 	.short	0x0708
        /*0154*/ 	.byte	0x00, 0xf0, 0xe1, 0x00


	//----- nvinfo : EIATTR_KPARAM_INFO
	.align		4
.L_499:
        /*0158*/ 	.byte	0x04, 0x17
        /*015a*/ 	.short	(.L_501 - .L_500)
.L_500:
        /*015c*/ 	.word	0x00000000
        /*0160*/ 	.short	0x0022
        /*0162*/ 	.short	0x06d0
        /*0164*/ 	.byte	0x00, 0xf0, 0xe1, 0x00


	//----- nvinfo : EIATTR_KPARAM_INFO
	.align		4
.L_501:
        /*0168*/ 	.byte	0x04, 0x17
        /*016a*/ 	.short	(.L_503 - .L_502)
.L_502:
        /*016c*/ 	.word	0x00000000
        /*0170*/ 	.short	0x0021
        /*0172*/ 	.short	0x0698
        /*0174*/ 	.byte	0x00, 0xf0, 0xe1, 0x00


	//----- nvinfo : EIATTR_KPARAM_INFO
	.align		4
.L_503:
        /*0178*/ 	.byte	0x04, 0x17
        /*017a*/ 	.short	(.L_505 - .L_504)
.L_504:
        /*017c*/ 	.word	0x00000000
        /*0180*/ 	.short	0x0020
        /*0182*/ 	.short	0x0660
        /*0184*/ 	.byte	0x00, 0xf0, 0xe1, 0x00


	//----- nvinfo : EIATTR_KPARAM_INFO
	.align		4
.L_505:
        /*0188*/ 	.byte	0x04, 0x17
        /*018a*/ 	.short	(.L_507 - .L_506)
.L_506:
        /*018c*/ 	.word	0x00000000
        /*0190*/ 	.short	0x001f
        /*0192*/ 	.short	0x0628
        /*0194*/ 	.byte	0x00, 0xf0, 0xe1, 0x00


	//----- nvinfo : EIATTR_KPARAM_INFO
	.align		4
.L_507:
        /*0198*/ 	.byte	0x04, 0x17
        /*019a*/ 	.short	(.L_509 - .L_508)
.L_508:
        /*019c*/ 	.word	0x00000000
        /*01a0*/ 	.short	0x001e
        /*01a2*/ 	.short	0x05f0
        /*01a4*/ 	.byte	0x00, 0xf0, 0xe1, 0x00


	//----- nvinfo : EIATTR_KPARAM_INFO
	.align		4
.L_509:
        /*01a8*/ 	.byte	0x04, 0x17
        /*01aa*/ 	.short	(.L_511 - .L_510)
.L_510:
        /*01ac*/ 	.word	0x00000000
        /*01b0*/ 	.short	0x001d
        /*01b2*/ 	.short	0x05b8
        /*01b4*/ 	.byte	0x00, 0xf0, 0xe1, 0x00


	//----- nvinfo : EIATTR_KPARAM_INFO
	.align		4
.L_511:
        /*01b8*/ 	.byte	0x04, 0x17
        /*01ba*/ 	.short	(.L_513 - .L_512)
.L_512:
        /*01bc*/ 	.word	0x00000000
        /*01c0*/ 	.short	0x001c
        /*01c2*/ 	.short	0x0580
        /*01c4*/ 	.byte	0x00, 0xf0, 0xe1, 0x00


	//----- nvinfo : EIATTR_KPARAM_INFO
	.align		4
.L_513:
        /*01c8*/ 	.byte	0x04, 0x17
        /*01ca*/ 	.short	(.L_515 - .L_514)
.L_514:
        /*01cc*/ 	.word	0x00000000
        /*01d0*/ 	.short	0x001b
        /*01d2*/ 	.short	0x0548
        /*01d4*/ 	.byte	0x00, 0xf0, 0xe1, 0x00


	//----- nvinfo : EIATTR_KPARAM_INFO
	.align		4
.L_515:
        /*01d8*/ 	.byte	0x04, 0x17
        /*01da*/ 	.short	(.L_517 - .L_516)
.L_516:
        /*01dc*/ 	.word	0x00000000
        /*01e0*/ 	.short	0x001a
        /*01e2*/ 	.short	0x0510
        /*01e4*/ 	.byte	0x00, 0xf0, 0xe1, 0x00


	//----- nvinfo : EIATTR_KPARAM_INFO
	.align		4
.L_517:
        /*01e8*/ 	.byte	0x04, 0x17
        /*01ea*/ 	.short	(.L_519 - .L_518)
.L_518:
        /*01ec*/ 	.word	0x00000000
        /*01f0*/ 	.short	0x0019
        /*01f2*/ 	.short	0x0508
        /*01f4*/ 	.byte	0x00, 0xf0, 0x11, 0x00


	//----- nvinfo : EIATTR_KPARAM_INFO
	.align		4
.L_519:
        /*01f8*/ 	.byte	0x04, 0x17
        /*01fa*/ 	.short	(.L_521 - .L_520)
.L_520:
        /*01fc*/ 	.word	0x00000000
        /*0200*/ 	.short	0x0018
        /*0202*/ 	.short	0x0504
        /*0204*/ 	.byte	0x00, 0xf0, 0x11, 0x00


	//----- nvinfo : EIATTR_KPARAM_INFO
	.align		4
.L_521:
        /*0208*/ 	.byte	0x04, 0x17
        /*020a*/ 	.short	(.L_523 - .L_522)
.L_522:
        /*020c*/ 	.word	0x00000000
        /*0210*/ 	.short	0x0017
        /*0212*/ 	.short	0x0500
        /*0214*/ 	.byte	0x00, 0xf0, 0x11, 0x00


	//----- nvinfo : EIATTR_KPARAM_INFO
	.align		4
.L_523:
        /*0218*/ 	.byte	0x04, 0x17
        /*021a*/ 	.short	(.L_525 - .L_524)
.L_524:
        /*021c*/ 	.word	0x00000000
        /*0220*/ 	.short	0x0016
        /*0222*/ 	.short	0x04c8
        /*0224*/ 	.byte	0x00, 0xf0, 0xe1, 0x00


	//----- nvinfo : EIATTR_KPARAM_INFO
	.align		4
.L_525:
        /*0228*/ 	.byte	0x04, 0x17
        /*022a*/ 	.short	(.L_527 - .L_526)
.L_526:
        /*022c*/ 	.word	0x00000000
        /*0230*/ 	.short	0x0015
        /*0232*/ 	.short	0x0490
        /*0234*/ 	.byte	0x00, 0xf0, 0xe1, 0x00


	//----- nvinfo : EIATTR_KPARAM_INFO
	.align		4
.L_527:
        /*0238*/ 	.byte	0x04, 0x17
        /*023a*/ 	.short	(.L_529 - .L_528)
.L_528:
        /*023c*/ 	.word	0x00000000
        /*0240*/ 	.short	0x0014
        /*0242*/ 	.short	0x0458
        /*0244*/ 	.byte	0x00, 0xf0, 0xe1, 0x00


	//----- nvinfo : EIATTR_KPARAM_INFO
	.align		4
.L_529:
        /*0248*/ 	.byte	0x04, 0x17
        /*024a*/ 	.short	(.L_531 - .L_530)
.L_530:
        /*024c*/ 	.word	0x00000000
        /*0250*/ 	.short	0x0013
        /*0252*/ 	.short	0x0420
        /*0254*/ 	.byte	0x00, 0xf0, 0xe1, 0x00


	//----- nvinfo : EIATTR_KPARAM_INFO
	.align		4
.L_531:
        /*0258*/ 	.byte	0x04, 0x17
        /*025a*/ 	.short	(.L_533 - .L_532)
.L_532:
        /*025c*/ 	.word	0x00000000
        /*0260*/ 	.short	0x0012
        /*0262*/ 	.short	0x03e8
        /*0264*/ 	.byte	0x00, 0xf0, 0xe1, 0x00


	//----- nvinfo : EIATTR_KPARAM_INFO
	.align		4
.L_533:
        /*0268*/ 	.byte	0x04, 0x17
        /*026a*/ 	.short	(.L_535 - .L_534)
.L_534:
        /*026c*/ 	.word	0x00000000
        /*0270*/ 	.short	0x0011
        /*0272*/ 	.short	0x03b0
        /*0274*/ 	.byte	0x00, 0xf0, 0xe1, 0x00


	//----- nvinfo : EIATTR_KPARAM_INFO
	.align		4
.L_535:
        /*0278*/ 	.byte	0x04, 0x17
        /*027a*/ 	.short	(.L_537 - .L_536)
.L_536:
        /*027c*/ 	.word	0x00000000
        /*0280*/ 	.short	0x0010
        /*0282*/ 	.short	0x03ac
        /*0284*/ 	.byte	0x00, 0xf0, 0x11, 0x00


	//----- nvinfo : EIATTR_KPARAM_INFO
	.align		4
.L_537:
        /*0288*/ 	.byte	0x04, 0x17
        /*028a*/ 	.short	(.L_539 - .L_538)
.L_538:
        /*028c*/ 	.word	0x00000000
        /*0290*/ 	.short	0x000f
        /*0292*/ 	.short	0x03a8
        /*0294*/ 	.byte	0x00, 0xf0, 0x11, 0x00


	//----- nvinfo : EIATTR_KPARAM_INFO
	.align		4
.L_539:
        /*0298*/ 	.byte	0x04, 0x17
        /*029a*/ 	.short	(.L_541 - .L_540)
.L_540:
        /*029c*/ 	.word	0x00000000
        /*02a0*/ 	.short	0x000e
        /*02a2*/ 	.short	0x03a4
        /*02a4*/ 	.byte	0x00, 0xf0, 0x11, 0x00


	//----- nvinfo : EIATTR_KPARAM_INFO
	.align		4
.L_541:
        /*02a8*/ 	.byte	0x04, 0x17
        /*02aa*/ 	.short	(.L_543 - .L_542)
.L_542:
        /*02ac*/ 	.word	0x00000000
        /*02b0*/ 	.short	0x000d
        /*02b2*/ 	.short	0x03a0
        /*02b4*/ 	.byte	0x00, 0xf0, 0x11, 0x00


	//----- nvinfo : EIATTR_KPARAM_INFO
	.align		4
.L_543:
        /*02b8*/ 	.byte	0x04, 0x17
        /*02ba*/ 	.short	(.L_545 - .L_544)
.L_544:
        /*02bc*/ 	.word	0x00000000
        /*02c0*/ 	.short	0x000c
        /*02c2*/ 	.short	0x0288
        /*02c4*/ 	.byte	0x00, 0xf0, 0x61, 0x04


	//----- nvinfo : EIATTR_KPARAM_INFO
	.align		4
.L_545:
        /*02c8*/ 	.byte	0x04, 0x17
        /*02ca*/ 	.short	(.L_547 - .L_546)
.L_546:
        /*02cc*/ 	.word	0x00000000
        /*02d0*/ 	.short	0x000b
        /*02d2*/ 	.short	0x0250
        /*02d4*/ 	.byte	0x00, 0xf0, 0xe1, 0x00


	//----- nvinfo : EIATTR_KPARAM_INFO
	.align		4
.L_547:
        /*02d8*/ 	.byte	0x04, 0x17
        /*02da*/ 	.short	(.L_549 - .L_548)
.L_548:
        /*02dc*/ 	.word	0x00000000
        /*02e0*/ 	.short	0x000a
        /*02e2*/ 	.short	0x0218
        /*02e4*/ 	.byte	0x00, 0xf0, 0xe1, 0x00


	//----- nvinfo : EIATTR_KPARAM_INFO
	.align		4
.L_549:
        /*02e8*/ 	.byte	0x04, 0x17
        /*02ea*/ 	.short	(.L_551 - .L_550)
.L_550:
        /*02ec*/ 	.word	0x00000000
        /*02f0*/ 	.short	0x0009
        /*02f2*/ 	.short	0x01e0
        /*02f4*/ 	.byte	0x00, 0xf0, 0xe1, 0x00


	//----- nvinfo : EIATTR_KPARAM_INFO
	.align		4
.L_551:
        /*02f8*/ 	.byte	0x04, 0x17
        /*02fa*/ 	.short	(.L_553 - .L_552)
.L_552:
        /*02fc*/ 	.word	0x00000000
        /*0300*/ 	.short	0x0008
        /*0302*/ 	.short	0x01a8
        /*0304*/ 	.byte	0x00, 0xf0, 0xe1, 0x00


	//----- nvinfo : EIATTR_KPARAM_INFO
	.align		4
.L_553:
        /*0308*/ 	.byte	0x04, 0x17
        /*030a*/ 	.short	(.L_555 - .L_554)
.L_554:
        /*030c*/ 	.word	0x00000000
        /*0310*/ 	.short	0x0007
        /*0312*/ 	.short	0x0170
        /*0314*/ 	.byte	0x00, 0xf0, 0xe1, 0x00


	//----- nvinfo : EIATTR_KPARAM_INFO
	.align		4
.L_555:
        /*0318*/ 	.byte	0x04, 0x17
        /*031a*/ 	.short	(.L_557 - .L_556)
.L_556:
        /*031c*/ 	.word	0x00000000
        /*0320*/ 	.short	0x0006
        /*0322*/ 	.short	0x0138
        /*0324*/ 	.byte	0x00, 0xf0, 0xe1, 0x00


	//----- nvinfo : EIATTR_KPARAM_INFO
	.align		4
.L_557:
        /*0328*/ 	.byte	0x04, 0x17
        /*032a*/ 	.short	(.L_559 - .L_558)
.L_558:
        /*032c*/ 	.word	0x00000000
        /*0330*/ 	.short	0x0005
        /*0332*/ 	.short	0x0100
        /*0334*/ 	.byte	0x00, 0xf0, 0xe1, 0x00


	//----- nvinfo : EIATTR_KPARAM_INFO
	.align		4
.L_559:
        /*0338*/ 	.byte	0x04, 0x17
        /*033a*/ 	.short	(.L_561 - .L_560)
.L_560:
        /*033c*/ 	.word	0x00000000
        /*0340*/ 	.short	0x0004
        /*0342*/ 	.short	0x00c8
        /*0344*/ 	.byte	0x00, 0xf0, 0xe1, 0x00


	//----- nvinfo : EIATTR_KPARAM_INFO
	.align		4
.L_561:
        /*0348*/ 	.byte	0x04, 0x17
        /*034a*/ 	.short	(.L_563 - .L_562)
.L_562:
        /*034c*/ 	.word	0x00000000
        /*0350*/ 	.short	0x0003
        /*0352*/ 	.short	0x0090
        /*0354*/ 	.byte	0x00, 0xf0, 0xe1, 0x00


	//----- nvinfo : EIATTR_KPARAM_INFO
	.align		4
.L_563:
        /*0358*/ 	.byte	0x04, 0x17
        /*035a*/ 	.short	(.L_565 - .L_564)
.L_564:
        /*035c*/ 	.word	0x00000000
        /*0360*/ 	.short	0x0002
        /*0362*/ 	.short	0x0058
        /*0364*/ 	.byte	0x00, 0xf0, 0xe1, 0x00


	//----- nvinfo : EIATTR_KPARAM_INFO
	.align		4
.L_565:
        /*0368*/ 	.byte	0x04, 0x17
        /*036a*/ 	.short	(.L_567 - .L_566)
.L_566:
        /*036c*/ 	.word	0x00000000
        /*0370*/ 	.short	0x0001
        /*0372*/ 	.short	0x0020
        /*0374*/ 	.byte	0x00, 0xf0, 0xe1, 0x00


	//----- nvinfo : EIATTR_KPARAM_INFO
	.align		4
.L_567:
        /*0378*/ 	.byte	0x04, 0x17
        /*037a*/ 	.short	(.L_569 - .L_568)
.L_568:
        /*037c*/ 	.word	0x00000000
        /*0380*/ 	.short	0x0000
        /*0382*/ 	.short	0x0000
        /*0384*/ 	.byte	0x00, 0xf0, 0x81, 0x00


	//----- nvinfo : EIATTR_MAXREG_COUNT
	.align		4
.L_569:
        /*0388*/ 	.byte	0x03, 0x1b
        /*038a*/ 	.short	0x00ff


	//----- nvinfo : EIATTR_EXIT_INSTR_OFFSETS
	.align		4
        /*038c*/ 	.byte	0x04, 0x1c
        /*038e*/ 	.short	(.L_571 - .L_570)


	//   ....[0]....
.L_570:
        /*0390*/ 	.word	0x00000070


	//   ....[1]....
        /*0394*/ 	.word	0x00006ca0


	//----- nvinfo : EIATTR_CRS_STACK_SIZE
	.align		4
.L_571:
        /*0398*/ 	.byte	0x04, 0x1e
        /*039a*/ 	.short	(.L_573 - .L_572)
.L_572:
        /*039c*/ 	.word	0x00000000
.L_573:


//--------------------- .nv.info.my_solve_particle_shape_contacts_cuda_kernel_forward --------------------------
	.section	.nv.info.my_solve_particle_shape_contacts_cuda_kernel_forward,"",@"SHT_CUDA_INFO"
	.sectionflags	@""
	.align	4


	//----- nvinfo : EIATTR_CUDA_API_VERSION
	.align		4
        /*0000*/ 	.byte	0x04, 0x37
        /*0002*/ 	.short	(.L_575 - .L_574)
.L_574:
        /*0004*/ 	.word	0x0000007d


	//----- nvinfo : EIATTR_PARAM_CBANK
	.align		4
.L_575:
        /*0008*/ 	.byte	0x04, 0x0a
        /*000a*/ 	.short	(.L_577 - .L_576)
	.align		4
.L_576:
        /*000c*/ 	.word	index@(.nv.constant0.my_solve_particle_shape_contacts_cuda_kernel_forward)
        /*0010*/ 	.short	0x0160
        /*0012*/ 	.short	0x0580


	//----- nvinfo : EIATTR_CBANK_PARAM_SIZE
	.align		4
.L_577:
        /*0014*/ 	.byte	0x03, 0x19
        /*0016*/ 	.short	0x0580


	//----- nvinfo : EIATTR_KPARAM_INFO
	.align		4
        /*0018*/ 	.byte	0x04, 0x17
        /*001a*/ 	.short	(.L_579 - .L_578)
.L_578:
        /*001c*/ 	.word	0x00000000
        /*0020*/ 	.short	0x001b
        /*0022*/ 	.short	0x0548
        /*0024*/ 	.byte	0x00, 0xf0, 0xe1, 0x00


	//----- nvinfo : EIATTR_KPARAM_INFO
	.align		4
.L_579:
        /*0028*/ 	.byte	0x04, 0x17
        /*002a*/ 	.short	(.L_581 - .L_580)
.L_580:
        /*002c*/ 	.word	0x00000000
        /*0030*/ 	.short	0x001a
        /*0032*/ 	.short	0x0510
        /*0034*/ 	.byte	0x00, 0xf0, 0xe1, 0x00


	//----- nvinfo : EIATTR_KPARAM_INFO
	.align		4
.L_581:
        /*0038*/ 	.byte	0x04, 0x17
        /*003a*/ 	.short	(.L_583 - .L_582)
.L_582:
        /*003c*/ 	.word	0x00000000
        /*0040*/ 	.short	0x0019
        /*0042*/ 	.short	0x0508
        /*0044*/ 	.byte	0x00, 0xf0, 0x11, 0x00


	//----- nvinfo : EIATTR_KPARAM_INFO
	.align		4
.L_583:
        /*0048*/ 	.byte	0x04, 0x17
        /*004a*/ 	.short	(.L_585 - .L_584)
.L_584:
        /*004c*/ 	.word	0x00000000
        /*0050*/ 	.short	0x0018
        /*0052*/ 	.short	0x0504
        /*0054*/ 	.byte	0x00, 0xf0, 0x11, 0x00


	//----- nvinfo : EIATTR_KPARAM_INFO
	.align		4
.L_585:
        /*0058*/ 	.byte	0x04, 0x17
        /*005a*/ 	.short	(.L_587 - .L_586)
.L_586:
        /*005c*/ 	.word	0x00000000
        /*0060*/ 	.short	0x0017
        /*0062*/ 	.short	0x0500
        /*0064*/ 	.byte	0x00, 0xf0, 0x11, 0x00


	//----- nvinfo : EIATTR_KPARAM_INFO
	.align		4
.L_587:
        /*0068*/ 	.byte	0x04, 0x17
        /*006a*/ 	.short	(.L_589 - .L_588)
.L_588:
        /*006c*/ 	.word	0x00000000
        /*0070*/ 	.short	0x0016
        /*0072*/ 	.short	0x04c8
        /*0074*/ 	.byte	0x00, 0xf0, 0xe1, 0x00


	//----- nvinfo : EIATTR_KPARAM_INFO
	.align		4
.L_589:
        /*0078*/ 	.byte	0x04, 0x17
        /*007a*/ 	.short	(.L_591 - .L_590)
.L_590:
        /*007c*/ 	.word	0x00000000
        /*0080*/ 	.short	0x0015
        /*0082*/ 	.short	0x0490
        /*0084*/ 	.byte	0x00, 0xf0, 0xe1, 0x00


	//----- nvinfo : EIATTR_KPARAM_INFO
	.align		4
.L_591:
        /*0088*/ 	.byte	0x04, 0x17
        /*008a*/ 	.short	(.L_593 - .L_592)
.L_592:
        /*008c*/ 	.word	0x00000000
        /*0090*/ 	.short	0x0014
        /*0092*/ 	.short	0x0458
        /*0094*/ 	.byte	0x00, 0xf0, 0xe1, 0x00


	//----- nvinfo : EIATTR_KPARAM_INFO
	.align		4
.L_593:
        /*0098*/ 	.byte	0x04, 0x17
        /*009a*/ 	.short	(.L_595 - .L_594)
.L_594:
        /*009c*/ 	.word	0x00000000
        /*00a0*/ 	.short	0x0013
        /*00a2*/ 	.short	0x0420
        /*00a4*/ 	.byte	0x00, 0xf0, 0xe1, 0x00


	//----- nvinfo : EIATTR_KPARAM_INFO
	.align		4
.L_595:
        /*00a8*/ 	.byte	0x04, 0x17
        /*00aa*/ 	.short	(.L_597 - .L_596)
.L_596:
        /*00ac*/ 	.word	0x00000000
        /*00b0*/ 	.short	0x0012
        /*00b2*/ 	.short	0x03e8
        /*00b4*/ 	.byte	0x00, 0xf0, 0xe1, 0x00


	//----- nvinfo : EIATTR_KPARAM_INFO
	.align		4
.L_597:
        /*00b8*/ 	.byte	0x04, 0x17
        /*00ba*/ 	.short	(.L_599 - .L_598)
.L_598:
        /*00bc*/ 	.word	0x00000000
        /*00c0*/ 	.short	0x0011
        /*00c2*/ 	.short	0x03b0
        /*00c4*/ 	.byte	0x00, 0xf0, 0xe1, 0x00


	//----- nvinfo : EIATTR_KPARAM_INFO
	.align		4
.L_599:
        /*00c8*/ 	.byte	0x04, 0x17
        /*00ca*/ 	.short	(.L_601 - .L_600)
.L_600:
        /*00cc*/ 	.word	0x00000000
        /*00d0*/ 	.short	0x0010
        /*00d2*/ 	.short	0x03ac
        /*00d4*/ 	.byte	0x00, 0xf0, 0x11, 0x00


	//----- nvinfo : EIATTR_KPARAM_INFO
	.align		4
.L_601:
        /*00d8*/ 	.byte	0x04, 0x17
        /*00da*/ 	.short	(.L_603 - .L_602)
.L_602:
        /*00dc*/ 	.word	0x00000000
        /*00e0*/ 	.short	0x000f
        /*00e2*/ 	.short	0x03a8
        /*00e4*/ 	.byte	0x00, 0xf0, 0x11, 0x00


	//----- nvinfo : EIATTR_KPARAM_INFO
	.align		4
.L_603:
        /*00e8*/ 	.byte	0x04, 0x17
        /*00ea*/ 	.short	(.L_605 - .L_604)
.L_604:
        /*00ec*/ 	.word	0x00000000
        /*00f0*/ 	.short	0x000e
        /*00f2*/ 	.short	0x03a4
        /*00f4*/ 	.byte	0x00, 0xf0, 0x11, 0x00


	//----- nvinfo : EIATTR_KPARAM_INFO
	.align		4
.L_605:
        /*00f8*/ 	.byte	0x04, 0x17
        /*00fa*/ 	.short	(.L_607 - .L_606)
.L_606:
        /*00fc*/ 	.word	0x00000000
        /*0100*/ 	.short	0x000d
        /*0102*/ 	.short	0x03a0
        /*0104*/ 	.byte	0x00, 0xf0, 0x11, 0x00


	//----- nvinfo : EIATTR_KPARAM_INFO
	.align		4
.L_607:
        /*0108*/ 	.byte	0x04, 0x17
        /*010a*/ 	.short	(.L_609 - .L_608)
.L_608:
        /*010c*/ 	.word	0x00000000
        /*0110*/ 	.short	0x000c
        /*0112*/ 	.short	0x0288
        /*0114*/ 	.byte	0x00, 0xf0, 0x61, 0x04


	//----- nvinfo : EIATTR_KPARAM_INFO
	.align		4
.L_609:
        /*0118*/ 	.byte	0x04, 0x17
        /*011a*/ 	.short	(.L_611 - .L_610)
.L_610:
        /*011c*/ 	.word	0x00000000
        /*0120*/ 	.short	0x000b
        /*0122*/ 	.short	0x0250
        /*0124*/ 	.byte	0x00, 0xf0, 0xe1, 0x00


	//----- nvinfo : EIATTR_KPARAM_INFO
	.align		4
.L_611:
        /*0128*/ 	.byte	0x04, 0x17
        /*012a*/ 	.short	(.L_613 - .L_612)
.L_612:
        /*012c*/ 	.word	0x00000000
        /*0130*/ 	.short	0x000a
        /*0132*/ 	.short	0x0218
        /*0134*/ 	.byte	0x00, 0xf0, 0xe1, 0x00


	//----- nvinfo : EIATTR_KPARAM_INFO
	.align		4
.L_613:
        /*0138*/ 	.byte	0x04, 0x17
        /*013a*/ 	.short	(.L_615 - .L_614)
.L_614:
        /*013c*/ 	.word	0x00000000
        /*0140*/ 	.short	0x0009
        /*0142*/ 	.short	0x01e0
        /*0144*/ 	.byte	0x00, 0xf0, 0xe1, 0x00


	//----- nvinfo : EIATTR_KPARAM_INFO
	.align		4
.L_615:
        /*0148*/ 	.byte	0x04, 0x17
        /*014a*/ 	.short	(.L_617 - .L_616)
.L_616:
        /*014c*/ 	.word	0x00000000
        /*0150*/ 	.short	0x0008
        /*0152*/ 	.short	0x01a8
        /*0154*/ 	.byte	0x00, 0xf0, 0xe1, 0x00


	//----- nvinfo : EIATTR_KPARAM_INFO
	.align		4
.L_617:
        /*0158*/ 	.byte	0x04, 0x17
        /*015a*/ 	.short	(.L_619 - .L_618)
.L_618:
        /*015c*/ 	.word	0x00000000
        /*0160*/ 	.short	0x0007
        /*0162*/ 	.short	0x0170
        /*0164*/ 	.byte	0x00, 0xf0, 0xe1, 0x00


	//----- nvinfo : EIATTR_KPARAM_INFO
	.align		4
.L_619:
        /*0168*/ 	.byte	0x04, 0x17
        /*016a*/ 	.short	(.L_621 - .L_620)
.L_620:
        /*016c*/ 	.word	0x00000000
        /*0170*/ 	.short	0x0006
        /*0172*/ 	.short	0x0138
        /*0174*/ 	.byte	0x00, 0xf0, 0xe1, 0x00


	//----- nvinfo : EIATTR_KPARAM_INFO
	.align		4
.L_621:
        /*0178*/ 	.byte	0x04, 0x17
        /*017a*/ 	.short	(.L_623 - .L_622)
.L_622:
        /*017c*/ 	.word	0x00000000
        /*0180*/ 	.short	0x0005
        /*0182*/ 	.short	0x0100
        /*0184*/ 	.byte	0x00, 0xf0, 0xe1, 0x00


	//----- nvinfo : EIATTR_KPARAM_INFO
	.align		4
.L_623:
        /*0188*/ 	.byte	0x04, 0x17
        /*018a*/ 	.short	(.L_625 - .L_624)
.L_624:
        /*018c*/ 	.word	0x00000000
        /*0190*/ 	.short	0x0004
        /*0192*/ 	.short	0x00c8
        /*0194*/ 	.byte	0x00, 0xf0, 0xe1, 0x00


	//----- nvinfo : EIATTR_KPARAM_INFO
	.align		4
.L_625:
        /*0198*/ 	.byte	0x04, 0x17
        /*019a*/ 	.short	(.L_627 - .L_626)
.L_626:
        /*019c*/ 	.word	0x00000000
        /*01a0*/ 	.short	0x0003
        /*01a2*/ 	.short	0x0090
        /*01a4*/ 	.byte	0x00, 0xf0, 0xe1, 0x00


	//----- nvinfo : EIATTR_KPARAM_INFO
	.align		4
.L_627:
        /*01a8*/ 	.byte	0x04, 0x17
        /*01aa*/ 	.short	(.L_629 - .L_628)
.L_628:
        /*01ac*/ 	.word	0x00000000
        /*01b0*/ 	.short	0x0002
        /*01b2*/ 	.short	0x0058
        /*01b4*/ 	.byte	0x00, 0xf0, 0xe1, 0x00


	//----- nvinfo : EIATTR_KPARAM_INFO
	.align		4
.L_629:
        /*01b8*/ 	.byte	0x04, 0x17
        /*01ba*/ 	.short	(.L_631 - .L_630)
.L_630:
        /*01bc*/ 	.word	0x00000000
        /*01c0*/ 	.short	0x0001
        /*01c2*/ 	.short	0x0020
        /*01c4*/ 	.byte	0x00, 0xf0, 0xe1, 0x00


	//----- nvinfo : EIATTR_KPARAM_INFO
	.align		4
.L_631:
        /*01c8*/ 	.byte	0x04, 0x17
        /*01ca*/ 	.short	(.L_633 - .L_632)
.L_632:
        /*01cc*/ 	.word	0x00000000
        /*01d0*/ 	.short	0x0000
        /*01d2*/ 	.short	0x0000
        /*01d4*/ 	.byte	0x00, 0xf0, 0x81, 0x00


	//----- nvinfo : EIATTR_MAXREG_COUNT
	.align		4
.L_633:
        /*01d8*/ 	.byte	0x03, 0x1b
        /*01da*/ 	.short	0x00ff


	//----- nvinfo : EIATTR_EXIT_INSTR_OFFSETS
	.align		4
        /*01dc*/ 	.byte	0x04, 0x1c
        /*01de*/ 	.short	(.L_635 - .L_634)


	//   ....[0]....
.L_634:
        /*01e0*/ 	.word	0x00000070


	//   ....[1]....
        /*01e4*/ 	.word	0x00000200


	//   ....[2]....
        /*01e8*/ 	.word	0x00000480


	//   ....[3]....
        /*01ec*/ 	.word	0x00000d80


	//   ....[4]....
        /*01f0*/ 	.word	0x00001700


	//   ....[5]....
        /*01f4*/ 	.word	0x00002280


	//----- nvinfo : EIATTR_CRS_STACK_SIZE
	.align		4
.L_635:
        /*01f8*/ 	.byte	0x04, 0x1e
        /*01fa*/ 	.short	(.L_637 - .L_636)
.L_636:
        /*01fc*/ 	.word	0x00000000
.L_637:


//--------------------- .nv.info.my_solve_particle_particle_contacts_cuda_kernel_backward --------------------------
	.section	.nv.info.my_solve_particle_particle_contacts_cuda_kernel_backward,"",@"SHT_CUDA_INFO"
	.sectionflags	@""
	.align	4


	//----- nvinfo : EIATTR_CUDA_API_VERSION
	.align		4
        /*0000*/ 	.byte	0x04, 0x37
        /*0002*/ 	.short	(.L_639 - .L_638)
.L_638:
        /*0004*/ 	.word	0x0000007d


	//----- nvinfo : EIATTR_PARAM_CBANK
	.align		4
.L_639:
        /*0008*/ 	.byte	0x04, 0x0a
        /*000a*/ 	.short	(.L_641 - .L_640)
	.align		4
.L_640:
        /*000c*/ 	.word	index@(.nv.constant0.my_solve_particle_particle_contacts_cuda_kernel_backward)
        /*0010*/ 	.short	0x0160
        /*0012*/ 	.short	0x0310


	//----- nvinfo : EIATTR_CBANK_PARAM_SIZE
	.align		4
.L_641:
        /*0014*/ 	.byte	0x03, 0x19
        /*0016*/ 	.short	0x0310


	//----- nvinfo : EIATTR_KPARAM_INFO
	.align		4
        /*0018*/ 	.byte	0x04, 0x17
        /*001a*/ 	.short	(.L_643 - .L_642)
.L_642:
        /*001c*/ 	.word	0x00000000
        /*0020*/ 	.short	0x001c
        /*0022*/ 	.short	0x02d8
        /*0024*/ 	.byte	0x00, 0xf0, 0xe1, 0x00


	//----- nvinfo : EIATTR_KPARAM_INFO
	.align		4
.L_643:
        /*0028*/ 	.byte	0x04, 0x17
        /*002a*/ 	.short	(.L_645 - .L_644)
.L_644:
        /*002c*/ 	.word	0x00000000
        /*0030*/ 	.short	0x001b
        /*0032*/ 	.short	0x02d0
        /*0034*/ 	.byte	0x00, 0xf0, 0x11, 0x00


	//----- nvinfo : EIATTR_KPARAM_INFO
	.align		4
.L_645:
        /*0038*/ 	.byte	0x04, 0x17
        /*003a*/ 	.short	(.L_647 - .L_646)
.L_646:
        /*003c*/ 	.word	0x00000000
        /*0040*/ 	.short	0x001a
        /*0042*/ 	.short	0x02cc
        /*0044*/ 	.byte	0x00, 0xf0, 0x11, 0x00


	//----- nvinfo : EIATTR_KPARAM_INFO
	.align		4
.L_647:
        /*0048*/ 	.byte	0x04, 0x17
        /*004a*/ 	.short	(.L_649 - .L_648)
.L_648:
        /*004c*/ 	.word	0x00000000
        /*0050*/ 	.short	0x0019
        /*0052*/ 	.short	0x02c8
        /*0054*/ 	.byte	0x00, 0xf0, 0x11, 0x00


	//----- nvinfo : EIATTR_KPARAM_INFO
	.align		4
.L_649:
        /*0058*/ 	.byte	0x04, 0x17
        /*005a*/ 	.short	(.L_651 - .L_650)
.L_650:
        /*005c*/ 	.word	0x00000000
        /*0060*/ 	.short	0x0018
        /*0062*/ 	.short	0x02c4
        /*0064*/ 	.byte	0x00, 0xf0, 0x11, 0x00


	//----- nvinfo : EIATTR_KPARAM_INFO
	.align		4
.L_651:
        /*0068*/ 	.byte	0x04, 0x17
        /*006a*/ 	.short	(.L_653 - .L_652)
.L_652:
        /*006c*/ 	.word	0x00000000
        /*0070*/ 	.short	0x0017
        /*0072*/ 	.short	0x02c0
        /*0074*/ 	.byte	0x00, 0xf0, 0x11, 0x00


	//----- nvinfo : EIATTR_KPARAM_INFO
	.align		4
.L_653:
        /*0078*/ 	.byte	0x04, 0x17
        /*007a*/ 	.short	(.L_655 - .L_654)
.L_654:
        /*007c*/ 	.word	0x00000000
        /*0080*/ 	.short	0x0016
        /*0082*/ 	.short	0x02bc
        /*0084*/ 	.byte	0x00, 0xf0, 0x11, 0x00


	//----- nvinfo : EIATTR_KPARAM_INFO
	.align		4
.L_655:
        /*0088*/ 	.byte	0x04, 0x17
        /*008a*/ 	.short	(.L_657 - .L_656)
.L_656:
        /*008c*/ 	.word	0x00000000
        /*0090*/ 	.short	0x0015
        /*0092*/ 	.short	0x02b8
        /*0094*/ 	.byte	0x00, 0xf0, 0x11, 0x00


	//----- nvinfo : EIATTR_KPARAM_INFO
	.align		4
.L_657:
        /*0098*/ 	.byte	0x04, 0x17
        /*009a*/ 	.short	(.L_659 - .L_658)
.L_658:
        /*009c*/ 	.word	0x00000000
        /*00a0*/ 	.short	0x0014
        /*00a2*/ 	.short	0x0280
        /*00a4*/ 	.byte	0x00, 0xf0, 0xe1, 0x00


	//----- nvinfo : EIATTR_KPARAM_INFO
	.align		4
.L_659:
        /*00a8*/ 	.byte	0x04, 0x17
        /*00aa*/ 	.short	(.L_661 - .L_660)
.L_660:
        /*00ac*/ 	.word	0x00000000
        /*00b0*/ 	.short	0x0013
        /*00b2*/ 	.short	0x0248
        /*00b4*/ 	.byte	0x00, 0xf0, 0xe1, 0x00


	//----- nvinfo : EIATTR_KPARAM_INFO
	.align		4
.L_661:
        /*00b8*/ 	.byte	0x04, 0x17
        /*00ba*/ 	.short	(.L_663 - .L_662)
.L_662:
        /*00bc*/ 	.word	0x00000000
        /*00c0*/ 	.short	0x0012
        /*00c2*/ 	.short	0x0210
        /*00c4*/ 	.byte	0x00, 0xf0, 0xe1, 0x00


	//----- nvinfo : EIATTR_KPARAM_INFO
	.align		4
.L_663:
        /*00c8*/ 	.byte	0x04, 0x17
        /*00ca*/ 	.short	(.L_665 - .L_664)
.L_664:
        /*00cc*/ 	.word	0x00000000
        /*00d0*/ 	.short	0x0011
        /*00d2*/ 	.short	0x01d8
        /*00d4*/ 	.byte	0x00, 0xf0, 0xe1, 0x00


	//----- nvinfo : EIATTR_KPARAM_INFO
	.align		4
.L_665:
        /*00d8*/ 	.byte	0x04, 0x17
        /*00da*/ 	.short	(.L_667 - .L_666)
.L_666:
        /*00dc*/ 	.word	0x00000000
        /*00e0*/ 	.short	0x0010
        /*00e2*/ 	.short	0x01a0
        /*00e4*/ 	.byte	0x00, 0xf0, 0xe1, 0x00


	//----- nvinfo : EIATTR_KPARAM_INFO
	.align		4
.L_667:
        /*00e8*/ 	.byte	0x04, 0x17
        /*00ea*/ 	.short	(.L_669 - .L_668)
.L_668:
        /*00ec*/ 	.word	0x00000000
        /*00f0*/ 	.short	0x000f
        /*00f2*/ 	.short	0x0198
        /*00f4*/ 	.byte	0x00, 0xf0, 0x21, 0x00


	//----- nvinfo : EIATTR_KPARAM_INFO
	.align		4
.L_669:
        /*00f8*/ 	.byte	0x04, 0x17
        /*00fa*/ 	.short	(.L_671 - .L_670)
.L_670:
        /*00fc*/ 	.word	0x00000000
        /*0100*/ 	.short	0x000e
        /*0102*/ 	.short	0x0160
        /*0104*/ 	.byte	0x00, 0xf0, 0xe1, 0x00


	//----- nvinfo : EIATTR_KPARAM_INFO
	.align		4
.L_671:
        /*0108*/ 	.byte	0x04, 0x17
        /*010a*/ 	.short	(.L_673 - .L_672)
.L_672:
        /*010c*/ 	.word	0x00000000
        /*0110*/ 	.short	0x000d
        /*0112*/ 	.short	0x0158
        /*0114*/ 	.byte	0x00, 0xf0, 0x11, 0x00


	//----- nvinfo : EIATTR_KPARAM_INFO
	.align		4
.L_673:
        /*0118*/ 	.byte	0x04, 0x17
        /*011a*/ 	.short	(.L_675 - .L_674)
.L_674:
        /*011c*/ 	.word	0x00000000
        /*0120*/ 	.short	0x000c
        /*0122*/ 	.short	0x0154
        /*0124*/ 	.byte	0x00, 0xf0, 0x11, 0x00


	//----- nvinfo : EIATTR_KPARAM_INFO
	.align		4
.L_675:
        /*0128*/ 	.byte	0x04, 0x17
        /*012a*/ 	.short	(.L_677 - .L_676)
.L_676:
        /*012c*/ 	.word	0x00000000
        /*0130*/ 	.short	0x000b
        /*0132*/ 	.short	0x0150
        /*0134*/ 	.byte	0x00, 0xf0, 0x11, 0x00


	//----- nvinfo : EIATTR_KPARAM_INFO
	.align		4
.L_677:
        /*0138*/ 	.byte	0x04, 0x17
        /*013a*/ 	.short	(.L_679 - .L_678)
.L_678:
        /*013c*/ 	.word	0x00000000
        /*0140*/ 	.short	0x000a
        /*0142*/ 	.short	0x014c
        /*0144*/ 	.byte	0x00, 0xf0, 0x11, 0x00


	//----- nvinfo : EIATTR_KPARAM_INFO
	.align		4
.L_679:
        /*0148*/ 	.byte	0x04, 0x17
        /*014a*/ 	.short	(.L_681 - .L_680)
.L_680:
        /*014c*/ 	.word	0x00000000
        /*0150*/ 	.short	0x0009
        /*0152*/ 	.short	0x0148
        /*0154*/ 	.byte	0x00, 0xf0, 0x11, 0x00


	//----- nvinfo : EIATTR_KPARAM_INFO
	.align		4
.L_681:
        /*0158*/ 	.byte	0x04, 0x17
        /*015a*/ 	.short	(.L_683 - .L_682)
.L_682:
        /*015c*/ 	.word	0x00000000
        /*0160*/ 	.short	0x0008
        /*0162*/ 	.short	0x0144
        /*0164*/ 	.byte	0x00, 0xf0, 0x11, 0x00


	//----- nvinfo : EIATTR_KPARAM_INFO
	.align		4
.L_683:
        /*0168*/ 	.byte	0x04, 0x17
        /*016a*/ 	.short	(.L_685 - .L_684)
.L_684:
        /*016c*/ 	.word	0x00000000
        /*0170*/ 	.short	0x0007
        /*0172*/ 	.short	0x0140
        /*0174*/ 	.byte	0x00, 0xf0, 0x11, 0x00


	//----- nvinfo : EIATTR_KPARAM_INFO
	.align		4
.L_685:
        /*0178*/ 	.byte	0x04, 0x17
        /*017a*/ 	.short	(.L_687 - .L_686)
.L_686:
        /*017c*/ 	.word	0x00000000
        /*0180*/ 	.short	0x0006
        /*0182*/ 	.short	0x0108
        /*0184*/ 	.byte	0x00, 0xf0, 0xe1, 0x00


	//----- nvinfo : EIATTR_KPARAM_INFO
	.align		4
.L_687:
        /*0188*/ 	.byte	0x04, 0x17
        /*018a*/ 	.short	(.L_689 - .L_688)
.L_688:
        /*018c*/ 	.word	0x00000000
        /*0190*/ 	.short	0x0005
        /*0192*/ 	.short	0x00d0
        /*0194*/ 	.byte	0x00, 0xf0, 0xe1, 0x00


	//----- nvinfo : EIATTR_KPARAM_INFO
	.align		4
.L_689:
        /*0198*/ 	.byte	0x04, 0x17
        /*019a*/ 	.short	(.L_691 - .L_690)
.L_690:
        /*019c*/ 	.word	0x00000000
        /*01a0*/ 	.short	0x0004
        /*01a2*/ 	.short	0x0098
        /*01a4*/ 	.byte	0x00, 0xf0, 0xe1, 0x00


	//----- nvinfo : EIATTR_KPARAM_INFO
	.align		4
.L_691:
        /*01a8*/ 	.byte	0x04, 0x17
        /*01aa*/ 	.short	(.L_693 - .L_692)
.L_692:
        /*01ac*/ 	.word	0x00000000
        /*01b0*/ 	.short	0x0003
        /*01b2*/ 	.short	0x0060
        /*01b4*/ 	.byte	0x00, 0xf0, 0xe1, 0x00


	//----- nvinfo : EIATTR_KPARAM_INFO
	.align		4
.L_693:
        /*01b8*/ 	.byte	0x04, 0x17
        /*01ba*/ 	.short	(.L_695 - .L_694)
.L_694:
        /*01bc*/ 	.word	0x00000000
        /*01c0*/ 	.short	0x0002
        /*01c2*/ 	.short	0x0028
        /*01c4*/ 	.byte	0x00, 0xf0, 0xe1, 0x00


	//----- nvinfo : EIATTR_KPARAM_INFO
	.align		4
.L_695:
        /*01c8*/ 	.byte	0x04, 0x17
        /*01ca*/ 	.short	(.L_697 - .L_696)
.L_696:
        /*01cc*/ 	.word	0x00000000
        /*01d0*/ 	.short	0x0001
        /*01d2*/ 	.short	0x0020
        /*01d4*/ 	.byte	0x00, 0xf0, 0x21, 0x00


	//----- nvinfo : EIATTR_KPARAM_INFO
	.align		4
.L_697:
        /*01d8*/ 	.byte	0x04, 0x17
        /*01da*/ 	.short	(.L_699 - .L_698)
.L_698:
        /*01dc*/ 	.word	0x00000000
        /*01e0*/ 	.short	0x0000
        /*01e2*/ 	.short	0x0000
        /*01e4*/ 	.byte	0x00, 0xf0, 0x81, 0x00


	//----- nvinfo : EIATTR_MAXREG_COUNT
	.align		4
.L_699:
        /*01e8*/ 	.byte	0x03, 0x1b
        /*01ea*/ 	.short	0x00ff


	//----- nvinfo : EIATTR_EXIT_INSTR_OFFSETS
	.align		4
        /*01ec*/ 	.byte	0x04, 0x1c
        /*01ee*/ 	.short	(.L_701 - .L_700)


	//   ....[0]....
.L_700:
        /*01f0*/ 	.word	0x00000070


	//   ....[1]....
        /*01f4*/ 	.word	0x00004bc0


	//----- nvinfo : EIATTR_CRS_STACK_SIZE
	.align		4
.L_701:
        /*01f8*/ 	.byte	0x04, 0x1e
        /*01fa*/ 	.short	(.L_703 - .L_702)
.L_702:
        /*01fc*/ 	.word	0x00000000
.L_703:


//--------------------- .nv.info.my_solve_particle_particle_contacts_cuda_kernel_forward --------------------------
	.section	.nv.info.my_solve_particle_particle_contacts_cuda_kernel_forward,"",@"SHT_CUDA_INFO"
	.sectionflags	@""
	.align	4


	//----- nvinfo : EIATTR_CUDA_API_VERSION
	.align		4
        /*0000*/ 	.byte	0x04, 0x37
        /*0002*/ 	.short	(.L_705 - .L_704)
.L_704:
        /*0004*/ 	.word	0x0000007d


	//----- nvinfo : EIATTR_PARAM_CBANK
	.align		4
.L_705:
        /*0008*/ 	.byte	0x04, 0x0a
        /*000a*/ 	.short	(.L_707 - .L_706)
	.align		4
.L_706:
        /*000c*/ 	.word	index@(.nv.constant0.my_solve_particle_particle_contacts_cuda_kernel_forward)
        /*0010*/ 	.short	0x0160
        /*0012*/ 	.short	0x0198


	//----- nvinfo : EIATTR_CBANK_PARAM_SIZE
	.align		4
.L_707:
        /*0014*/ 	.byte	0x03, 0x19
        /*0016*/ 	.short	0x0198


	//----- nvinfo : EIATTR_KPARAM_INFO
	.align		4
        /*0018*/ 	.byte	0x04, 0x17
        /*001a*/ 	.short	(.L_709 - .L_708)
.L_708:
        /*001c*/ 	.word	0x00000000
        /*0020*/ 	.short	0x000e
        /*0022*/ 	.short	0x0160
        /*0024*/ 	.byte	0x00, 0xf0, 0xe1, 0x00


	//----- nvinfo : EIATTR_KPARAM_INFO
	.align		4
.L_709:
        /*0028*/ 	.byte	0x04, 0x17
        /*002a*/ 	.short	(.L_711 - .L_710)
.L_710:
        /*002c*/ 	.word	0x00000000
        /*0030*/ 	.short	0x000d
        /*0032*/ 	.short	0x0158
        /*0034*/ 	.byte	0x00, 0xf0, 0x11, 0x00


	//----- nvinfo : EIATTR_KPARAM_INFO
	.align		4
.L_711:
        /*0038*/ 	.byte	0x04, 0x17
        /*003a*/ 	.short	(.L_713 - .L_712)
.L_712:
        /*003c*/ 	.word	0x00000000
        /*0040*/ 	.short	0x000c
        /*0042*/ 	.short	0x0154
        /*0044*/ 	.byte	0x00, 0xf0, 0x11, 0x00


	//----- nvinfo : EIATTR_KPARAM_INFO
	.align		4
.L_713:
        /*0048*/ 	.byte	0x04, 0x17
        /*004a*/ 	.short	(.L_715 - .L_714)
.L_714:
        /*004c*/ 	.word	0x00000000
        /*0050*/ 	.short	0x000b
        /*0052*/ 	.short	0x0150
        /*0054*/ 	.byte	0x00, 0xf0, 0x11, 0x00


	//----- nvinfo : EIATTR_KPARAM_INFO
	.align		4
.L_715:
        /*0058*/ 	.byte	0x04, 0x17
        /*005a*/ 	.short	(.L_717 - .L_716)
.L_716:
        /*005c*/ 	.word	0x00000000
        /*0060*/ 	.short	0x000a
        /*0062*/ 	.short	0x014c
        /*0064*/ 	.byte	0x00, 0xf0, 0x11, 0x00


	//----- nvinfo : EIATTR_KPARAM_INFO
	.align		4
.L_717:
        /*0068*/ 	.byte	0x04, 0x17
        /*006a*/ 	.short	(.L_719 - .L_718)
.L_718:
        /*006c*/ 	.word	0x00000000
        /*0070*/ 	.short	0x0009
        /*0072*/ 	.short	0x0148
        /*0074*/ 	.byte	0x00, 0xf0, 0x11, 0x00


	//----- nvinfo : EIATTR_KPARAM_INFO
	.align		4
.L_719:
        /*0078*/ 	.byte	0x04, 0x17
        /*007a*/ 	.short	(.L_721 - .L_720)
.L_720:
        /*007c*/ 	.word	0x00000000
        /*0080*/ 	.short	0x0008
        /*0082*/ 	.short	0x0144
        /*0084*/ 	.byte	0x00, 0xf0, 0x11, 0x00


	//----- nvinfo : EIATTR_KPARAM_INFO
	.align		4
.L_721:
        /*0088*/ 	.byte	0x04, 0x17
        /*008a*/ 	.short	(.L_723 - .L_722)
.L_722:
        /*008c*/ 	.word	0x00000000
        /*0090*/ 	.short	0x0007
        /*0092*/ 	.short	0x0140
        /*0094*/ 	.byte	0x00, 0xf0, 0x11, 0x00


	//----- nvinfo : EIATTR_KPARAM_INFO
	.align		4
.L_723:
        /*0098*/ 	.byte	0x04, 0x17
        /*009a*/ 	.short	(.L_725 - .L_724)
.L_724:
        /*009c*/ 	.word	0x00000000
        /*00a0*/ 	.short	0x0006
        /*00a2*/ 	.short	0x0108
        /*00a4*/ 	.byte	0x00, 0xf0, 0xe1, 0x00


	//----- nvinfo : EIATTR_KPARAM_INFO
	.align		4
.L_725:
        /*00a8*/ 	.byte	0x04, 0x17
        /*00aa*/ 	.short	(.L_727 - .L_726)
.L_726:
        /*00ac*/ 	.word	0x00000000
        /*00b0*/ 	.short	0x0005
        /*00b2*/ 	.short	0x00d0
        /*00b4*/ 	.byte	0x00, 0xf0, 0xe1, 0x00


	//----- nvinfo : EIATTR_KPARAM_INFO
	.align		4
.L_727:
        /*00b8*/ 	.byte	0x04, 0x17
        /*00ba*/ 	.short	(.L_729 - .L_728)
.L_728:
        /*00bc*/ 	.word	0x00000000
        /*00c0*/ 	.short	0x0004
        /*00c2*/ 	.short	0x0098
        /*00c4*/ 	.byte	0x00, 0xf0, 0xe1, 0x00


	//----- nvinfo : EIATTR_KPARAM_INFO
	.align		4
.L_729:
        /*00c8*/ 	.byte	0x04, 0x17
        /*00ca*/ 	.short	(.L_731 - .L_730)
.L_730:
        /*00cc*/ 	.word	0x00000000
        /*00d0*/ 	.short	0x0003
        /*00d2*/ 	.short	0x0060
        /*00d4*/ 	.byte	0x00, 0xf0, 0xe1, 0x00


	//----- nvinfo : EIATTR_KPARAM_INFO
	.align		4
.L_731:
        /*00d8*/ 	.byte	0x04, 0x17
        /*00da*/ 	.short	(.L_733 - .L_732)
.L_732:
        /*00dc*/ 	.word	0x00000000
        /*00e0*/ 	.short	0x0002
        /*00e2*/ 	.short	0x0028
        /*00e4*/ 	.byte	0x00, 0xf0, 0xe1, 0x00


	//----- nvinfo : EIATTR_KPARAM_INFO
	.align		4
.L_733:
        /*00e8*/ 	.byte	0x04, 0x17
        /*00ea*/ 	.short	(.L_735 - .L_734)
.L_734:
        /*00ec*/ 	.word	0x00000000
        /*00f0*/ 	.short	0x0001
        /*00f2*/ 	.short	0x0020
        /*00f4*/ 	.byte	0x00, 0xf0, 0x21, 0x00


	//----- nvinfo : EIATTR_KPARAM_INFO
	.align		4
.L_735:
        /*00f8*/ 	.byte	0x04, 0x17
        /*00fa*/ 	.short	(.L_737 - .L_736)
.L_736:
        /*00fc*/ 	.word	0x00000000
        /*0100*/ 	.short	0x0000
        /*0102*/ 	.short	0x0000
        /*0104*/ 	.byte	0x00, 0xf0, 0x81, 0x00


	//----- nvinfo : EIATTR_MAXREG_COUNT
	.align		4
.L_737:
        /*0108*/ 	.byte	0x03, 0x1b
        /*010a*/ 	.short	0x00ff


	//----- nvinfo : EIATTR_EXIT_INSTR_OFFSETS
	.align		4
        /*010c*/ 	.byte	0x04, 0x1c
        /*010e*/ 	.short	(.L_739 - .L_738)


	//   ....[0]....
.L_738:
        /*0110*/ 	.word	0x00000070


	//   ....[1]....
        /*0114*/ 	.word	0x000002c0


	//   ....[2]....
        /*0118*/ 	.word	0x00000360


	//   ....[3]....
        /*011c*/ 	.word	0x00002560


	//----- nvinfo : EIATTR_CRS_STACK_SIZE
	.align		4
.L_739:
        /*0120*/ 	.byte	0x04, 0x1e
        /*0122*/ 	.short	(.L_741 - .L_740)
.L_740:
        /*0124*/ 	.word	0x00000000
.L_741:


//--------------------- .nv.info.my_solve_particle_ground_contacts_cuda_kernel_backward --------------------------
	.section	.nv.info.my_solve_particle_ground_contacts_cuda_kernel_backward,"",@"SHT_CUDA_INFO"
	.sectionflags	@""
	.align	4


	//----- nvinfo : EIATTR_CUDA_API_VERSION
	.align		4
        /*0000*/ 	.byte	0x04, 0x37
        /*0002*/ 	.short	(.L_743 - .L_742)
.L_742:
        /*0004*/ 	.word	0x0000007d


	//----- nvinfo : EIATTR_PARAM_CBANK
	.align		4
.L_743:
        /*0008*/ 	.byte	0x04, 0x0a
        /*000a*/ 	.short	(.L_745 - .L_744)
	.align		4
.L_744:
        /*000c*/ 	.word	index@(.nv.constant0.my_solve_particle_ground_contacts_cuda_kernel_backward)
        /*0010*/ 	.short	0x0160
        /*0012*/ 	.short	0x0370


	//----- nvinfo : EIATTR_CBANK_PARAM_SIZE
	.align		4
.L_745:
        /*0014*/ 	.byte	0x03, 0x19
        /*0016*/ 	.short	0x0370


	//----- nvinfo : EIATTR_KPARAM_INFO
	.align		4
        /*0018*/ 	.byte	0x04, 0x17
        /*001a*/ 	.short	(.L_747 - .L_746)
.L_746:
        /*001c*/ 	.word	0x00000000
        /*0020*/ 	.short	0x001e
        /*0022*/ 	.short	0x0338
        /*0024*/ 	.byte	0x00, 0xf0, 0xe1, 0x00


	//----- nvinfo : EIATTR_KPARAM_INFO
	.align		4
.L_747:
        /*0028*/ 	.byte	0x04, 0x17
        /*002a*/ 	.short	(.L_749 - .L_748)
.L_748:
        /*002c*/ 	.word	0x00000000
        /*0030*/ 	.short	0x001d
        /*0032*/ 	.short	0x0334
        /*0034*/ 	.byte	0x00, 0xf0, 0x11, 0x00


	//----- nvinfo : EIATTR_KPARAM_INFO
	.align		4
.L_749:
        /*0038*/ 	.byte	0x04, 0x17
        /*003a*/ 	.short	(.L_751 - .L_750)
.L_750:
        /*003c*/ 	.word	0x00000000
        /*0040*/ 	.short	0x001c
        /*0042*/ 	.short	0x0330
        /*0044*/ 	.byte	0x00, 0xf0, 0x11, 0x00


	//----- nvinfo : EIATTR_KPARAM_INFO
	.align		4
.L_751:
        /*0048*/ 	.byte	0x04, 0x17
        /*004a*/ 	.short	(.L_753 - .L_752)
.L_752:
        /*004c*/ 	.word	0x00000000
        /*0050*/ 	.short	0x001b
        /*0052*/ 	.short	0x02f8
        /*0054*/ 	.byte	0x00, 0xf0, 0xe1, 0x00


	//----- nvinfo : EIATTR_KPARAM_INFO
	.align		4
.L_753:
        /*0058*/ 	.byte	0x04, 0x17
        /*005a*/ 	.short	(.L_755 - .L_754)
.L_754:
        /*005c*/ 	.word	0x00000000
        /*0060*/ 	.short	0x001a
        /*0062*/ 	.short	0x02f4
        /*0064*/ 	.byte	0x00, 0xf0, 0x11, 0x00


	//----- nvinfo : EIATTR_KPARAM_INFO
	.align		4
.L_755:
        /*0068*/ 	.byte	0x04, 0x17
        /*006a*/ 	.short	(.L_757 - .L_756)
.L_756:
        /*006c*/ 	.word	0x00000000
        /*0070*/ 	.short	0x0019
        /*0072*/ 	.short	0x02f0
        /*0074*/ 	.byte	0x00, 0xf0, 0x11, 0x00


	//----- nvinfo : EIATTR_KPARAM_INFO
	.align		4
.L_757:
        /*0078*/ 	.byte	0x04, 0x17
        /*007a*/ 	.short	(.L_759 - .L_758)
.L_758:
        /*007c*/ 	.word	0x00000000
        /*0080*/ 	.short	0x0018
        /*0082*/ 	.short	0x02ec
        /*0084*/ 	.byte	0x00, 0xf0, 0x11, 0x00


	//----- nvinfo : EIATTR_KPARAM_INFO
	.align		4
.L_759:
        /*0088*/ 	.byte	0x04, 0x17
        /*008a*/ 	.short	(.L_761 - .L_760)
.L_760:
        /*008c*/ 	.word	0x00000000
        /*0090*/ 	.short	0x0017
        /*0092*/ 	.short	0x02e8
        /*0094*/ 	.byte	0x00, 0xf0, 0x11, 0x00


	//----- nvinfo : EIATTR_KPARAM_INFO
	.align		4
.L_761:
        /*0098*/ 	.byte	0x04, 0x17
        /*009a*/ 	.short	(.L_763 - .L_762)
.L_762:
        /*009c*/ 	.word	0x00000000
        /*00a0*/ 	.short	0x0016
        /*00a2*/ 	.short	0x02e4
        /*00a4*/ 	.byte	0x00, 0xf0, 0x11, 0x00


	//----- nvinfo : EIATTR_KPARAM_INFO
	.align		4
.L_763:
        /*00a8*/ 	.byte	0x04, 0x17
        /*00aa*/ 	.short	(.L_765 - .L_764)
.L_764:
        /*00ac*/ 	.word	0x00000000
        /*00b0*/ 	.short	0x0015
        /*00b2*/ 	.short	0x02e0
        /*00b4*/ 	.byte	0x00, 0xf0, 0x11, 0x00


	//----- nvinfo : EIATTR_KPARAM_INFO
	.align		4
.L_765:
        /*00b8*/ 	.byte	0x04, 0x17
        /*00ba*/ 	.short	(.L_767 - .L_766)
.L_766:
        /*00bc*/ 	.word	0x00000000
        /*00c0*/ 	.short	0x0014
        /*00c2*/ 	.short	0x02a8
        /*00c4*/ 	.byte	0x00, 0xf0, 0xe1, 0x00


	//----- nvinfo : EIATTR_KPARAM_INFO
	.align		4
.L_767:
        /*00c8*/ 	.byte	0x04, 0x17
        /*00ca*/ 	.short	(.L_769 - .L_768)
.L_768:
        /*00cc*/ 	.word	0x00000000
        /*00d0*/ 	.short	0x0013
        /*00d2*/ 	.short	0x0270
        /*00d4*/ 	.byte	0x00, 0xf0, 0xe1, 0x00


	//----- nvinfo : EIATTR_KPARAM_INFO
	.align		4
.L_769:
        /*00d8*/ 	.byte	0x04, 0x17
        /*00da*/ 	.short	(.L_771 - .L_770)
.L_770:
        /*00dc*/ 	.word	0x00000000
        /*00e0*/ 	.short	0x0012
        /*00e2*/ 	.short	0x0238
        /*00e4*/ 	.byte	0x00, 0xf0, 0xe1, 0x00


	//----- nvinfo : EIATTR_KPARAM_INFO
	.align		4
.L_771:
        /*00e8*/ 	.byte	0x04, 0x17
        /*00ea*/ 	.short	(.L_773 - .L_772)
.L_772:
        /*00ec*/ 	.word	0x00000000
        /*00f0*/ 	.short	0x0011
        /*00f2*/ 	.short	0x0200
        /*00f4*/ 	.byte	0x00, 0xf0, 0xe1, 0x00


	//----- nvinfo : EIATTR_KPARAM_INFO
	.align		4
.L_773:
        /*00f8*/ 	.byte	0x04, 0x17
        /*00fa*/ 	.short	(.L_775 - .L_774)
.L_774:
        /*00fc*/ 	.word	0x00000000
        /*0100*/ 	.short	0x0010
        /*0102*/ 	.short	0x01c8
        /*0104*/ 	.byte	0x00, 0xf0, 0xe1, 0x00


	//----- nvinfo : EIATTR_KPARAM_INFO
	.align		4
.L_775:
        /*0108*/ 	.byte	0x04, 0x17
        /*010a*/ 	.short	(.L_777 - .L_776)
.L_776:
        /*010c*/ 	.word	0x00000000
        /*0110*/ 	.short	0x000f
        /*0112*/ 	.short	0x0190
        /*0114*/ 	.byte	0x00, 0xf0, 0xe1, 0x00


	//----- nvinfo : EIATTR_KPARAM_INFO
	.align		4
.L_777:
        /*0118*/ 	.byte	0x04, 0x17
        /*011a*/ 	.short	(.L_779 - .L_778)
.L_778:
        /*011c*/ 	.word	0x00000000
        /*0120*/ 	.short	0x000e
        /*0122*/ 	.short	0x018c
        /*0124*/ 	.byte	0x00, 0xf0, 0x11, 0x00


	//----- nvinfo : EIATTR_KPARAM_INFO
	.align		4
.L_779:
        /*0128*/ 	.byte	0x04, 0x17
        /*012a*/ 	.short	(.L_781 - .L_780)
.L_780:
        /*012c*/ 	.word	0x00000000
        /*0130*/ 	.short	0x000d
        /*0132*/ 	.short	0x0188
        /*0134*/ 	.byte	0x00, 0xf0, 0x11, 0x00


	//----- nvinfo : EIATTR_KPARAM_INFO
	.align		4
.L_781:
        /*0138*/ 	.byte	0x04, 0x17
        /*013a*/ 	.short	(.L_783 - .L_782)
.L_782:
        /*013c*/ 	.word	0x00000000
        /*0140*/ 	.short	0x000c
        /*0142*/ 	.short	0x0150
        /*0144*/ 	.byte	0x00, 0xf0, 0xe1, 0x00


	//----- nvinfo : EIATTR_KPARAM_INFO
	.align		4
.L_783:
        /*0148*/ 	.byte	0x04, 0x17
        /*014a*/ 	.short	(.L_785 - .L_784)
.L_784:
        /*014c*/ 	.word	0x00000000
        /*0150*/ 	.short	0x000b
        /*0152*/ 	.short	0x014c
        /*0154*/ 	.byte	0x00, 0xf0, 0x11, 0x00


	//----- nvinfo : EIATTR_KPARAM_INFO
	.align		4
.L_785:
        /*0158*/ 	.byte	0x04, 0x17
        /*015a*/ 	.short	(.L_787 - .L_786)
.L_786:
        /*015c*/ 	.word	0x00000000
        /*0160*/ 	.short	0x000a
        /*0162*/ 	.short	0x0148
        /*0164*/ 	.byte	0x00, 0xf0, 0x11, 0x00


	//----- nvinfo : EIATTR_KPARAM_INFO
	.align		4
.L_787:
        /*0168*/ 	.byte	0x04, 0x17
        /*016a*/ 	.short	(.L_789 - .L_788)
.L_788:
        /*016c*/ 	.word	0x00000000
        /*0170*/ 	.short	0x0009
        /*0172*/ 	.short	0x0144
        /*0174*/ 	.byte	0x00, 0xf0, 0x11, 0x00


	//----- nvinfo : EIATTR_KPARAM_INFO
	.align		4
.L_789:
        /*0178*/ 	.byte	0x04, 0x17
        /*017a*/ 	.short	(.L_791 - .L_790)
.L_790:
        /*017c*/ 	.word	0x00000000
        /*0180*/ 	.short	0x0008
        /*0182*/ 	.short	0x0140
        /*0184*/ 	.byte	0x00, 0xf0, 0x11, 0x00


	//----- nvinfo : EIATTR_KPARAM_INFO
	.align		4
.L_791:
        /*0188*/ 	.byte	0x04, 0x17
        /*018a*/ 	.short	(.L_793 - .L_792)
.L_792:
        /*018c*/ 	.word	0x00000000
        /*0190*/ 	.short	0x0007
        /*0192*/ 	.short	0x013c
        /*0194*/ 	.byte	0x00, 0xf0, 0x11, 0x00


	//----- nvinfo : EIATTR_KPARAM_INFO
	.align		4
.L_793:
        /*0198*/ 	.byte	0x04, 0x17
        /*019a*/ 	.short	(.L_795 - .L_794)
.L_794:
        /*019c*/ 	.word	0x00000000
        /*01a0*/ 	.short	0x0006
        /*01a2*/ 	.short	0x0138
        /*01a4*/ 	.byte	0x00, 0xf0, 0x11, 0x00


	//----- nvinfo : EIATTR_KPARAM_INFO
	.align		4
.L_795:
        /*01a8*/ 	.byte	0x04, 0x17
        /*01aa*/ 	.short	(.L_797 - .L_796)
.L_796:
        /*01ac*/ 	.word	0x00000000
        /*01b0*/ 	.short	0x0005
        /*01b2*/ 	.short	0x0100
        /*01b4*/ 	.byte	0x00, 0xf0, 0xe1, 0x00


	//----- nvinfo : EIATTR_KPARAM_INFO
	.align		4
.L_797:
        /*01b8*/ 	.byte	0x04, 0x17
        /*01ba*/ 	.short	(.L_799 - .L_798)
.L_798:
        /*01bc*/ 	.word	0x00000000
        /*01c0*/ 	.short	0x0004
        /*01c2*/ 	.short	0x00c8
        /*01c4*/ 	.byte	0x00, 0xf0, 0xe1, 0x00


	//----- nvinfo : EIATTR_KPARAM_INFO
	.align		4
.L_799:
        /*01c8*/ 	.byte	0x04, 0x17
        /*01ca*/ 	.short	(.L_801 - .L_800)
.L_800:
        /*01cc*/ 	.word	0x00000000
        /*01d0*/ 	.short	0x0003
        /*01d2*/ 	.short	0x0090
        /*01d4*/ 	.byte	0x00, 0xf0, 0xe1, 0x00


	//----- nvinfo : EIATTR_KPARAM_INFO
	.align		4
.L_801:
        /*01d8*/ 	.byte	0x04, 0x17
        /*01da*/ 	.short	(.L_803 - .L_802)
.L_802:
        /*01dc*/ 	.word	0x00000000
        /*01e0*/ 	.short	0x0002
        /*01e2*/ 	.short	0x0058
        /*01e4*/ 	.byte	0x00, 0xf0, 0xe1, 0x00


	//----- nvinfo : EIATTR_KPARAM_INFO
	.align		4
.L_803:
        /*01e8*/ 	.byte	0x04, 0x17
        /*01ea*/ 	.short	(.L_805 - .L_804)
.L_804:
        /*01ec*/ 	.word	0x00000000
        /*01f0*/ 	.short	0x0001
        /*01f2*/ 	.short	0x0020
        /*01f4*/ 	.byte	0x00, 0xf0, 0xe1, 0x00


	//----- nvinfo : EIATTR_KPARAM_INFO
	.align		4
.L_805:
        /*01f8*/ 	.byte	0x04, 0x17
        /*01fa*/ 	.short	(.L_807 - .L_806)
.L_806:
        /*01fc*/ 	.word	0x00000000
        /*0200*/ 	.short	0x0000
        /*0202*/ 	.short	0x0000
        /*0204*/ 	.byte	0x00, 0xf0, 0x81, 0x00


	//----- nvinfo : EIATTR_MAXREG_COUNT
	.align		4
.L_807:
        /*0208*/ 	.byte	0x03, 0x1b
        /*020a*/ 	.short	0x00ff


	//----- nvinfo : EIATTR_EXIT_INSTR_OFFSETS
	.align		4
        /*020c*/ 	.byte	0x04, 0x1c
        /*020e*/ 	.short	(.L_809 - .L_808)


	//   ....[0]....
.L_808:
        /*0210*/ 	.word	0x00000070


	//   ....[1]....
        /*0214*/ 	.word	0x00002a30


	//----- nvinfo : EIATTR_CRS_STACK_SIZE
	.align		4
.L_809:
        /*0218*/ 	.byte	0x04, 0x1e
        /*021a*/ 	.short	(.L_811 - .L_810)
.L_810:
        /*021c*/ 	.word	0x00000000
.L_811:


//--------------------- .nv.info.my_solve_particle_ground_contacts_cuda_kernel_forward --------------------------
	.section	.nv.info.my_solve_particle_ground_contacts_cuda_kernel_forward,"",@"SHT_CUDA_INFO"
	.sectionflags	@""
	.align	4


	//----- nvinfo : EIATTR_CUDA_API_VERSION
	.align		4
        /*0000*/ 	.byte	0x04, 0x37
        /*0002*/ 	.short	(.L_813 - .L_812)
.L_812:
        /*0004*/ 	.word	0x0000007d


	//----- nvinfo : EIATTR_PARAM_CBANK
	.align		4
.L_813:
        /*0008*/ 	.byte	0x04, 0x0a
        /*000a*/ 	.short	(.L_815 - .L_814)
	.align		4
.L_814:
        /*000c*/ 	.word	index@(.nv.constant0.my_solve_particle_ground_contacts_cuda_kernel_forward)
        /*0010*/ 	.short	0x0160
        /*0012*/ 	.short	0x01c8


	//----- nvinfo : EIATTR_CBANK_PARAM_SIZE
	.align		4
.L_815:
        /*0014*/ 	.byte	0x03, 0x19
        /*0016*/ 	.short	0x01c8


	//----- nvinfo : EIATTR_KPARAM_INFO
	.align		4
        /*0018*/ 	.byte	0x04, 0x17
        /*001a*/ 	.short	(.L_817 - .L_816)
.L_816:
        /*001c*/ 	.word	0x00000000
        /*0020*/ 	.short	0x000f
        /*0022*/ 	.short	0x0190
        /*0024*/ 	.byte	0x00, 0xf0, 0xe1, 0x00


	//----- nvinfo : EIATTR_KPARAM_INFO
	.align		4
.L_817:
        /*0028*/ 	.byte	0x04, 0x17
        /*002a*/ 	.short	(.L_819 - .L_818)
.L_818:
        /*002c*/ 	.word	0x00000000
        /*0030*/ 	.short	0x000e
        /*0032*/ 	.short	0x018c
        /*0034*/ 	.byte	0x00, 0xf0, 0x11, 0x00


	//----- nvinfo : EIATTR_KPARAM_INFO
	.align		4
.L_819:
        /*0038*/ 	.byte	0x04, 0x17
        /*003a*/ 	.short	(.L_821 - .L_820)
.L_820:
        /*003c*/ 	.word	0x00000000
        /*0040*/ 	.short	0x000d
        /*0042*/ 	.short	0x0188
        /*0044*/ 	.byte	0x00, 0xf0, 0x11, 0x00


	//----- nvinfo : EIATTR_KPARAM_INFO
	.align		4
.L_821:
        /*0048*/ 	.byte	0x04, 0x17
        /*004a*/ 	.short	(.L_823 - .L_822)
.L_822:
        /*004c*/ 	.word	0x00000000
        /*0050*/ 	.short	0x000c
        /*0052*/ 	.short	0x0150
        /*0054*/ 	.byte	0x00, 0xf0, 0xe1, 0x00


	//----- nvinfo : EIATTR_KPARAM_INFO
	.align		4
.L_823:
        /*0058*/ 	.byte	0x04, 0x17
        /*005a*/ 	.short	(.L_825 - .L_824)
.L_824:
        /*005c*/ 	.word	0x00000000
        /*0060*/ 	.short	0x000b
        /*0062*/ 	.short	0x014c
        /*0064*/ 	.byte	0x00, 0xf0, 0x11, 0x00


	//----- nvinfo : EIATTR_KPARAM_INFO
	.align		4
.L_825:
        /*0068*/ 	.byte	0x04, 0x17
        /*006a*/ 	.short	(.L_827 - .L_826)
.L_826:
        /*006c*/ 	.word	0x00000000
        /*0070*/ 	.short	0x000a
        /*0072*/ 	.short	0x0148
        /*0074*/ 	.byte	0x00, 0xf0, 0x11, 0x00


	//----- nvinfo : EIATTR_KPARAM_INFO
	.align		4
.L_827:
        /*0078*/ 	.byte	0x04, 0x17
        /*007a*/ 	.short	(.L_829 - .L_828)
.L_828:
        /*007c*/ 	.word	0x00000000
        /*0080*/ 	.short	0x0009
        /*0082*/ 	.short	0x0144
        /*0084*/ 	.byte	0x00, 0xf0, 0x11, 0x00


	//----- nvinfo : EIATTR_KPARAM_INFO
	.align		4
.L_829:
        /*0088*/ 	.byte	0x04, 0x17
        /*008a*/ 	.short	(.L_831 - .L_830)
.L_830:
        /*008c*/ 	.word	0x00000000
        /*0090*/ 	.short	0x0008
        /*0092*/ 	.short	0x0140
        /*0094*/ 	.byte	0x00, 0xf0, 0x11, 0x00


	//----- nvinfo : EIATTR_KPARAM_INFO
	.align		4
.L_831:
        /*0098*/ 	.byte	0x04, 0x17
        /*009a*/ 	.short	(.L_833 - .L_832)
.L_832:
        /*009c*/ 	.word	0x00000000
        /*00a0*/ 	.short	0x0007
        /*00a2*/ 	.short	0x013c
        /*00a4*/ 	.byte	0x00, 0xf0, 0x11, 0x00


	//----- nvinfo : EIATTR_KPARAM_INFO
	.align		4
.L_833:
        /*00a8*/ 	.byte	0x04, 0x17
        /*00aa*/ 	.short	(.L_835 - .L_834)
.L_834:
        /*00ac*/ 	.word	0x00000000
        /*00b0*/ 	.short	0x0006
        /*00b2*/ 	.short	0x0138
        /*00b4*/ 	.byte	0x00, 0xf0, 0x11, 0x00


	//----- nvinfo : EIATTR_KPARAM_INFO
	.align		4
.L_835:
        /*00b8*/ 	.byte	0x04, 0x17
        /*00ba*/ 	.short	(.L_837 - .L_836)
.L_836:
        /*00bc*/ 	.word	0x00000000
        /*00c0*/ 	.short	0x0005
        /*00c2*/ 	.short	0x0100
        /*00c4*/ 	.byte	0x00, 0xf0, 0xe1, 0x00


	//----- nvinfo : EIATTR_KPARAM_INFO
	.align		4
.L_837:
        /*00c8*/ 	.byte	0x04, 0x17
        /*00ca*/ 	.short	(.L_839 - .L_838)
.L_838:
        /*00cc*/ 	.word	0x00000000
        /*00d0*/ 	.short	0x0004
        /*00d2*/ 	.short	0x00c8
        /*00d4*/ 	.byte	0x00, 0xf0, 0xe1, 0x00


	//----- nvinfo : EIATTR_KPARAM_INFO
	.align		4
.L_839:
        /*00d8*/ 	.byte	0x04, 0x17
        /*00da*/ 	.short	(.L_841 - .L_840)
.L_840:
        /*00dc*/ 	.word	0x00000000
        /*00e0*/ 	.short	0x0003
        /*00e2*/ 	.short	0x0090
        /*00e4*/ 	.byte	0x00, 0xf0, 0xe1, 0x00


	//----- nvinfo : EIATTR_KPARAM_INFO
	.align		4
.L_841:
        /*00e8*/ 	.byte	0x04, 0x17
        /*00ea*/ 	.short	(.L_843 - .L_842)
.L_842:
        /*00ec*/ 	.word	0x00000000
        /*00f0*/ 	.short	0x0002
        /*00f2*/ 	.short	0x0058
        /*00f4*/ 	.byte	0x00, 0xf0, 0xe1, 0x00


	//----- nvinfo : EIATTR_KPARAM_INFO
	.align		4
.L_843:
        /*00f8*/ 	.byte	0x04, 0x17
        /*00fa*/ 	.short	(.L_845 - .L_844)
.L_844:
        /*00fc*/ 	.word	0x00000000
        /*0100*/ 	.short	0x0001
        /*0102*/ 	.short	0x0020
        /*0104*/ 	.byte	0x00, 0xf0, 0xe1, 0x00


	//----- nvinfo : EIATTR_KPARAM_INFO
	.align		4
.L_845:
        /*0108*/ 	.byte	0x04, 0x17
        /*010a*/ 	.short	(.L_847 - .L_846)
.L_846:
        /*010c*/ 	.word	0x00000000
        /*0110*/ 	.short	0x0000
        /*0112*/ 	.short	0x0000
        /*0114*/ 	.byte	0x00, 0xf0, 0x81, 0x00


	//----- nvinfo : EIATTR_MAXREG_COUNT
	.align		4
.L_847:
        /*0118*/ 	.byte	0x03, 0x1b
        /*011a*/ 	.short	0x00ff


	//----- nvinfo : EIATTR_EXIT_INSTR_OFFSETS
	.align		4
        /*011c*/ 	.byte	0x04, 0x1c
        /*011e*/ 	.short	(.L_849 - .L_848)


	//   ....[0]....
.L_848:
        /*0120*/ 	.word	0x00000070


	//   ....[1]....
        /*0124*/ 	.word	0x000002f0


	//   ....[2]....
        /*0128*/ 	.word	0x00000370


	//   ....[3]....
        /*012c*/ 	.word	0x00000590


	//   ....[4]....
        /*0130*/ 	.word	0x00000f70


	//----- nvinfo : EIATTR_CRS_STACK_SIZE
	.align		4
.L_849:
        /*0134*/ 	.byte	0x04, 0x1e
        /*0136*/ 	.short	(.L_851 - .L_850)
.L_850:
        /*0138*/ 	.word	0x00000000
.L_851:


//--------------------- .nv.info.my_apply_particle_deltas_cuda_kernel_backward --------------------------
	.section	.nv.info.my_apply_particle_deltas_cuda_kernel_backward,"",@"SHT_CUDA_INFO"
	.sectionflags	@""
	.align	4


	//----- nvinfo : EIATTR_CUDA_API_VERSION
	.align		4
        /*0000*/ 	.byte	0x04, 0x37
        /*0002*/ 	.short	(.L_853 - .L_852)
.L_852:
        /*0004*/ 	.word	0x0000007d


	//----- nvinfo : EIATTR_PARAM_CBANK
	.align		4
.L_853:
        /*0008*/ 	.byte	0x04, 0x0a
        /*000a*/ 	.short	(.L_855 - .L_854)
	.align		4
.L_854:
        /*000c*/ 	.word	index@(.nv.constant0.my_apply_particle_deltas_cuda_kernel_backward)
        /*0010*/ 	.short	0x0160
        /*0012*/ 	.short	0x02d0


	//----- nvinfo : EIATTR_CBANK_PARAM_SIZE
	.align		4
.L_855:
        /*0014*/ 	.byte	0x03, 0x19
        /*0016*/ 	.short	0x02d0


	//----- nvinfo : EIATTR_KPARAM_INFO
	.align		4
        /*0018*/ 	.byte	0x04, 0x17
        /*001a*/ 	.short	(.L_857 - .L_856)
.L_856:
        /*001c*/ 	.word	0x00000000
        /*0020*/ 	.short	0x0010
        /*0022*/ 	.short	0x0298
        /*0024*/ 	.byte	0x00, 0xf0, 0xe1, 0x00


	//----- nvinfo : EIATTR_KPARAM_INFO
	.align		4
.L_857:
        /*0028*/ 	.byte	0x04, 0x17
        /*002a*/ 	.short	(.L_859 - .L_858)
.L_858:
        /*002c*/ 	.word	0x00000000
        /*0030*/ 	.short	0x000f
        /*0032*/ 	.short	0x0260
        /*0034*/ 	.byte	0x00, 0xf0, 0xe1, 0x00


	//----- nvinfo : EIATTR_KPARAM_INFO
	.align		4
.L_859:
        /*0038*/ 	.byte	0x04, 0x17
        /*003a*/ 	.short	(.L_861 - .L_860)
.L_860:
        /*003c*/ 	.word	0x00000000
        /*0040*/ 	.short	0x000e
        /*0042*/ 	.short	0x025c
        /*0044*/ 	.byte	0x00, 0xf0, 0x11, 0x00


	//----- nvinfo : EIATTR_KPARAM_INFO
	.align		4
.L_861:
        /*0048*/ 	.byte	0x04, 0x17
        /*004a*/ 	.short	(.L_863 - .L_862)
.L_862:
        /*004c*/ 	.word	0x00000000
        /*0050*/ 	.short	0x000d
        /*0052*/ 	.short	0x0258
        /*0054*/ 	.byte	0x00, 0xf0, 0x11, 0x00


	//----- nvinfo : EIATTR_KPARAM_INFO
	.align		4
.L_863:
        /*0058*/ 	.byte	0x04, 0x17
        /*005a*/ 	.short	(.L_865 - .L_864)
.L_864:
        /*005c*/ 	.word	0x00000000
        /*0060*/ 	.short	0x000c
        /*0062*/ 	.short	0x0220
        /*0064*/ 	.byte	0x00, 0xf0, 0xe1, 0x00


	//----- nvinfo : EIATTR_KPARAM_INFO
	.align		4
.L_865:
        /*0068*/ 	.byte	0x04, 0x17
        /*006a*/ 	.short	(.L_867 - .L_866)
.L_866:
        /*006c*/ 	.word	0x00000000
        /*0070*/ 	.short	0x000b
        /*0072*/ 	.short	0x01e8
        /*0074*/ 	.byte	0x00, 0xf0, 0xe1, 0x00


	//----- nvinfo : EIATTR_KPARAM_INFO
	.align		4
.L_867:
        /*0078*/ 	.byte	0x04, 0x17
        /*007a*/ 	.short	(.L_869 - .L_868)
.L_868:
        /*007c*/ 	.word	0x00000000
        /*0080*/ 	.short	0x000a
        /*0082*/ 	.short	0x01b0
        /*0084*/ 	.byte	0x00, 0xf0, 0xe1, 0x00


	//----- nvinfo : EIATTR_KPARAM_INFO
	.align		4
.L_869:
        /*0088*/ 	.byte	0x04, 0x17
        /*008a*/ 	.short	(.L_871 - .L_870)
.L_870:
        /*008c*/ 	.word	0x00000000
        /*0090*/ 	.short	0x0009
        /*0092*/ 	.short	0x0178
        /*0094*/ 	.byte	0x00, 0xf0, 0xe1, 0x00


	//----- nvinfo : EIATTR_KPARAM_INFO
	.align		4
.L_871:
        /*0098*/ 	.byte	0x04, 0x17
        /*009a*/ 	.short	(.L_873 - .L_872)
.L_872:
        /*009c*/ 	.word	0x00000000
        /*00a0*/ 	.short	0x0008
        /*00a2*/ 	.short	0x0140
        /*00a4*/ 	.byte	0x00, 0xf0, 0xe1, 0x00


	//----- nvinfo : EIATTR_KPARAM_INFO
	.align		4
.L_873:
        /*00a8*/ 	.byte	0x04, 0x17
        /*00aa*/ 	.short	(.L_875 - .L_874)
.L_874:
        /*00ac*/ 	.word	0x00000000
        /*00b0*/ 	.short	0x0007
        /*00b2*/ 	.short	0x0108
        /*00b4*/ 	.byte	0x00, 0xf0, 0xe1, 0x00


	//----- nvinfo : EIATTR_KPARAM_INFO
	.align		4
.L_875:
        /*00b8*/ 	.byte	0x04, 0x17
        /*00ba*/ 	.short	(.L_877 - .L_876)
.L_876:
        /*00bc*/ 	.word	0x00000000
        /*00c0*/ 	.short	0x0006
        /*00c2*/ 	.short	0x0104
        /*00c4*/ 	.byte	0x00, 0xf0, 0x11, 0x00


	//----- nvinfo : EIATTR_KPARAM_INFO
	.align		4
.L_877:
        /*00c8*/ 	.byte	0x04, 0x17
        /*00ca*/ 	.short	(.L_879 - .L_878)
.L_878:
        /*00cc*/ 	.word	0x00000000
        /*00d0*/ 	.short	0x0005
        /*00d2*/ 	.short	0x0100
        /*00d4*/ 	.byte	0x00, 0xf0, 0x11, 0x00


	//----- nvinfo : EIATTR_KPARAM_INFO
	.align		4
.L_879:
        /*00d8*/ 	.byte	0x04, 0x17
        /*00da*/ 	.short	(.L_881 - .L_880)
.L_880:
        /*00dc*/ 	.word	0x00000000
        /*00e0*/ 	.short	0x0004
        /*00e2*/ 	.short	0x00c8
        /*00e4*/ 	.byte	0x00, 0xf0, 0xe1, 0x00


	//----- nvinfo : EIATTR_KPARAM_INFO
	.align		4
.L_881:
        /*00e8*/ 	.byte	0x04, 0x17
        /*00ea*/ 	.short	(.L_883 - .L_882)
.L_882:
        /*00ec*/ 	.word	0x00000000
        /*00f0*/ 	.short	0x0003
        /*00f2*/ 	.short	0x0090
        /*00f4*/ 	.byte	0x00, 0xf0, 0xe1, 0x00


	//----- nvinfo : EIATTR_KPARAM_INFO
	.align		4
.L_883:
        /*00f8*/ 	.byte	0x04, 0x17
        /*00fa*/ 	.short	(.L_885 - .L_884)
.L_884:
        /*00fc*/ 	.word	0x00000000
        /*0100*/ 	.short	0x0002
        /*0102*/ 	.short	0x0058
        /*0104*/ 	.byte	0x00, 0xf0, 0xe1, 0x00


	//----- nvinfo : EIATTR_KPARAM_INFO
	.align		4
.L_885:
        /*0108*/ 	.byte	0x04, 0x17
        /*010a*/ 	.short	(.L_887 - .L_886)
.L_886:
        /*010c*/ 	.word	0x00000000
        /*0110*/ 	.short	0x0001
        /*0112*/ 	.short	0x0020
        /*0114*/ 	.byte	0x00, 0xf0, 0xe1, 0x00


	//----- nvinfo : EIATTR_KPARAM_INFO
	.align		4
.L_887:
        /*0118*/ 	.byte	0x04, 0x17
        /*011a*/ 	.short	(.L_889 - .L_888)
.L_888:
        /*011c*/ 	.word	0x00000000
        /*0120*/ 	.short	0x0000
        /*0122*/ 	.short	0x0000
        /*0124*/ 	.byte	0x00, 0xf0, 0x81, 0x00


	//----- nvinfo : EIATTR_MAXREG_COUNT
	.align		4
.L_889:
        /*0128*/ 	.byte	0x03, 0x1b
        /*012a*/ 	.short	0x00ff


	//----- nvinfo : EIATTR_EXIT_INSTR_OFFSETS
	.align		4
        /*012c*/ 	.byte	0x04, 0x1c
        /*012e*/ 	.short	(.L_891 - .L_890)


	//   ....[0]....
.L_890:
        /*0130*/ 	.word	0x00000070


	//   ....[1]....
        /*0134*/ 	.word	0x00001d00


	//----- nvinfo : EIATTR_CRS_STACK_SIZE
	.align		4
.L_891:
        /*0138*/ 	.byte	0x04, 0x1e
        /*013a*/ 	.short	(.L_893 - .L_892)
.L_892:
        /*013c*/ 	.word	0x00000000
.L_893:


//--------------------- .nv.info.my_apply_particle_deltas_cuda_kernel_forward --------------------------
	.section	.nv.info.my_apply_particle_deltas_cuda_kernel_forward,"",@"SHT_CUDA_INFO"
	.sectionflags	@""
	.align	4


	//----- nvinfo : EIATTR_CUDA_API_VERSION
	.align		4
        /*0000*/ 	.byte	0x04, 0x37
        /*0002*/ 	.short	(.L_895 - .L_894)
.L_894:
        /*0004*/ 	.word	0x0000007d


	//----- nvinfo : EIATTR_PARAM_CBANK
	.align		4
.L_895:
        /*0008*/ 	.byte	0x04, 0x0a
        /*000a*/ 	.short	(.L_897 - .L_896)
	.align		4
.L_896:
        /*000c*/ 	.word	index@(.nv.constant0.my_apply_particle_deltas_cuda_kernel_forward)
        /*0010*/ 	.short	0x0160
        /*0012*/ 	.short	0x0178


	//----- nvinfo : EIATTR_CBANK_PARAM_SIZE
	.align		4
.L_897:
        /*0014*/ 	.byte	0x03, 0x19
        /*0016*/ 	.short	0x0178


	//----- nvinfo : EIATTR_KPARAM_INFO
	.align		4
        /*0018*/ 	.byte	0x04, 0x17
        /*001a*/ 	.short	(.L_899 - .L_898)
.L_898:
        /*001c*/ 	.word	0x00000000
        /*0020*/ 	.short	0x0008
        /*0022*/ 	.short	0x0140
        /*0024*/ 	.byte	0x00, 0xf0, 0xe1, 0x00


	//----- nvinfo : EIATTR_KPARAM_INFO
	.align		4
.L_899:
        /*0028*/ 	.byte	0x04, 0x17
        /*002a*/ 	.short	(.L_901 - .L_900)
.L_900:
        /*002c*/ 	.word	0x00000000
        /*0030*/ 	.short	0x0007
        /*0032*/ 	.short	0x0108
        /*0034*/ 	.byte	0x00, 0xf0, 0xe1, 0x00


	//----- nvinfo : EIATTR_KPARAM_INFO
	.align		4
.L_901:
        /*0038*/ 	.byte	0x04, 0x17
        /*003a*/ 	.short	(.L_903 - .L_902)
.L_902:
        /*003c*/ 	.word	0x00000000
        /*0040*/ 	.short	0x0006
        /*0042*/ 	.short	0x0104
        /*0044*/ 	.byte	0x00, 0xf0, 0x11, 0x00


	//----- nvinfo : EIATTR_KPARAM_INFO
	.align		4
.L_903:
        /*0048*/ 	.byte	0x04, 0x17
        /*004a*/ 	.short	(.L_905 - .L_904)
.L_904:
        /*004c*/ 	.word	0x00000000
        /*0050*/ 	.short	0x0005
        /*0052*/ 	.short	0x0100
        /*0054*/ 	.byte	0x00, 0xf0, 0x11, 0x00


	//----- nvinfo : EIATTR_KPARAM_INFO
	.align		4
.L_905:
        /*0058*/ 	.byte	0x04, 0x17
        /*005a*/ 	.short	(.L_907 - .L_906)
.L_906:
        /*005c*/ 	.word	0x00000000
        /*0060*/ 	.short	0x0004
        /*0062*/ 	.short	0x00c8
        /*0064*/ 	.byte	0x00, 0xf0, 0xe1, 0x00


	//----- nvinfo : EIATTR_KPARAM_INFO
	.align		4
.L_907:
        /*0068*/ 	.byte	0x04, 0x17
        /*006a*/ 	.short	(.L_909 - .L_908)
.L_908:
        /*006c*/ 	.word	0x00000000
        /*0070*/ 	.short	0x0003
        /*0072*/ 	.short	0x0090
        /*0074*/ 	.byte	0x00, 0xf0, 0xe1, 0x00


	//----- nvinfo : EIATTR_KPARAM_INFO
	.align		4
.L_909:
        /*0078*/ 	.byte	0x04, 0x17
        /*007a*/ 	.short	(.L_911 - .L_910)
.L_910:
        /*007c*/ 	.word	0x00000000
        /*0080*/ 	.short	0x0002
        /*0082*/ 	.short	0x0058
        /*0084*/ 	.byte	0x00, 0xf0, 0xe1, 0x00


	//----- nvinfo : EIATTR_KPARAM_INFO
	.align		4
.L_911:
        /*0088*/ 	.byte	0x04, 0x17
        /*008a*/ 	.short	(.L_913 - .L_912)
.L_912:
        /*008c*/ 	.word	0x00000000
        /*0090*/ 	.short	0x0001
        /*0092*/ 	.short	0x0020
        /*0094*/ 	.byte	0x00, 0xf0, 0xe1, 0x00


	//----- nvinfo : EIATTR_KPARAM_INFO
	.align		4
.L_913:
        /*0098*/ 	.byte	0x04, 0x17
        /*009a*/ 	.short	(.L_915 - .L_914)
.L_914:
        /*009c*/ 	.word	0x00000000
        /*00a0*/ 	.short	0x0000
        /*00a2*/ 	.short	0x0000
        /*00a4*/ 	.byte	0x00, 0xf0, 0x81, 0x00


	//----- nvinfo : EIATTR_MAXREG_COUNT
	.align		4
.L_915:
        /*00a8*/ 	.byte	0x03, 0x1b
        /*00aa*/ 	.short	0x00ff


	//----- nvinfo : EIATTR_EXIT_INSTR_OFFSETS
	.align		4
        /*00ac*/ 	.byte	0x04, 0x1c
        /*00ae*/ 	.short	(.L_917 - .L_916)


	//   ....[0]....
.L_916:
        /*00b0*/ 	.word	0x00000070


	//   ....[1]....
        /*00b4*/ 	.word	0x00000240


	//   ....[2]....
        /*00b8*/ 	.word	0x00000b60


	//----- nvinfo : EIATTR_CRS_STACK_SIZE
	.align		4
.L_917:
        /*00bc*/ 	.byte	0x04, 0x1e
        /*00be*/ 	.short	(.L_919 - .L_918)
.L_918:
        /*00c0*/ 	.word	0x00000000
.L_919:


//--------------------- .nv.info.my_integrate_particles_cuda_kernel_backward --------------------------
	.section	.nv.info.my_integrate_particles_cuda_kernel_backward,"",@"SHT_CUDA_INFO"
	.sectionflags	@""
	.align	4


	//----- nvinfo : EIATTR_CUDA_API_VERSION
	.align		4
        /*0000*/ 	.byte	0x04, 0x37
        /*0002*/ 	.short	(.L_921 - .L_920)
.L_920:
        /*0004*/ 	.word	0x0000007d


	//----- nvinfo : EIATTR_PARAM_CBANK
	.align		4
.L_921:
        /*0008*/ 	.byte	0x04, 0x0a
        /*000a*/ 	.short	(.L_923 - .L_922)
	.align		4
.L_922:
        /*000c*/ 	.word	index@(.nv.constant0.my_integrate_particles_cuda_kernel_backward)
        /*0010*/ 	.short	0x0160
        /*0012*/ 	.short	0x0360


	//----- nvinfo : EIATTR_CBANK_PARAM_SIZE
	.align		4
.L_923:
        /*0014*/ 	.byte	0x03, 0x19
        /*0016*/ 	.short	0x0360


	//----- nvinfo : EIATTR_KPARAM_INFO
	.align		4
        /*0018*/ 	.byte	0x04, 0x17
        /*001a*/ 	.short	(.L_925 - .L_924)
.L_924:
        /*001c*/ 	.word	0x00000000
        /*0020*/ 	.short	0x0014
        /*0022*/ 	.short	0x0328
        /*0024*/ 	.byte	0x00, 0xf0, 0xe1, 0x00


	//----- nvinfo : EIATTR_KPARAM_INFO
	.align		4
.L_925:
        /*0028*/ 	.byte	0x04, 0x17
        /*002a*/ 	.short	(.L_927 - .L_926)
.L_926:
        /*002c*/ 	.word	0x00000000
        /*0030*/ 	.short	0x0013
        /*0032*/ 	.short	0x02f0
        /*0034*/ 	.byte	0x00, 0xf0, 0xe1, 0x00


	//----- nvinfo : EIATTR_KPARAM_INFO
	.align		4
.L_927:
        /*0038*/ 	.byte	0x04, 0x17
        /*003a*/ 	.short	(.L_929 - .L_928)
.L_928:
        /*003c*/ 	.word	0x00000000
        /*0040*/ 	.short	0x0012
        /*0042*/ 	.short	0x02e8
        /*0044*/ 	.byte	0x00, 0xf0, 0x11, 0x00


	//----- nvinfo : EIATTR_KPARAM_INFO
	.align		4
.L_929:
        /*0048*/ 	.byte	0x04, 0x17
        /*004a*/ 	.short	(.L_931 - .L_930)
.L_930:
        /*004c*/ 	.word	0x00000000
        /*0050*/ 	.short	0x0011
        /*0052*/ 	.short	0x02e4
        /*0054*/ 	.byte	0x00, 0xf0, 0x11, 0x00


	//----- nvinfo : EIATTR_KPARAM_INFO
	.align		4
.L_931:
        /*0058*/ 	.byte	0x04, 0x17
        /*005a*/ 	.short	(.L_933 - .L_932)
.L_932:
        /*005c*/ 	.word	0x00000000
        /*0060*/ 	.short	0x0010
        /*0062*/ 	.short	0x02d8
        /*0064*/ 	.byte	0x00, 0xf0, 0x31, 0x00


	//----- nvinfo : EIATTR_KPARAM_INFO
	.align		4
.L_933:
        /*0068*/ 	.byte	0x04, 0x17
        /*006a*/ 	.short	(.L_935 - .L_934)
.L_934:
        /*006c*/ 	.word	0x00000000
        /*0070*/ 	.short	0x000f
        /*0072*/ 	.short	0x02a0
        /*0074*/ 	.byte	0x00, 0xf0, 0xe1, 0x00


	//----- nvinfo : EIATTR_KPARAM_INFO
	.align		4
.L_935:
        /*0078*/ 	.byte	0x04, 0x17
        /*007a*/ 	.short	(.L_937 - .L_936)
.L_936:
        /*007c*/ 	.word	0x00000000
        /*0080*/ 	.short	0x000e
        /*0082*/ 	.short	0x0268
        /*0084*/ 	.byte	0x00, 0xf0, 0xe1, 0x00


	//----- nvinfo : EIATTR_KPARAM_INFO
	.align		4
.L_937:
        /*0088*/ 	.byte	0x04, 0x17
        /*008a*/ 	.short	(.L_939 - .L_938)
.L_938:
        /*008c*/ 	.word	0x00000000
        /*0090*/ 	.short	0x000d
        /*0092*/ 	.short	0x0230
        /*0094*/ 	.byte	0x00, 0xf0, 0xe1, 0x00


	//----- nvinfo : EIATTR_KPARAM_INFO
	.align		4
.L_939:
        /*0098*/ 	.byte	0x04, 0x17
        /*009a*/ 	.short	(.L_941 - .L_940)
.L_940:
        /*009c*/ 	.word	0x00000000
        /*00a0*/ 	.short	0x000c
        /*00a2*/ 	.short	0x01f8
        /*00a4*/ 	.byte	0x00, 0xf0, 0xe1, 0x00


	//----- nvinfo : EIATTR_KPARAM_INFO
	.align		4
.L_941:
        /*00a8*/ 	.byte	0x04, 0x17
        /*00aa*/ 	.short	(.L_943 - .L_942)
.L_942:
        /*00ac*/ 	.word	0x00000000
        /*00b0*/ 	.short	0x000b
        /*00b2*/ 	.short	0x01c0
        /*00b4*/ 	.byte	0x00, 0xf0, 0xe1, 0x00


	//----- nvinfo : EIATTR_KPARAM_INFO
	.align		4
.L_943:
        /*00b8*/ 	.byte	0x04, 0x17
        /*00ba*/ 	.short	(.L_945 - .L_944)
.L_944:
        /*00bc*/ 	.word	0x00000000
        /*00c0*/ 	.short	0x000a
        /*00c2*/ 	.short	0x0188
        /*00c4*/ 	.byte	0x00, 0xf0, 0xe1, 0x00


	//----- nvinfo : EIATTR_KPARAM_INFO
	.align		4
.L_945:
        /*00c8*/ 	.byte	0x04, 0x17
        /*00ca*/ 	.short	(.L_947 - .L_946)
.L_946:
        /*00cc*/ 	.word	0x00000000
        /*00d0*/ 	.short	0x0009
        /*00d2*/ 	.short	0x0150
        /*00d4*/ 	.byte	0x00, 0xf0, 0xe1, 0x00


	//----- nvinfo : EIATTR_KPARAM_INFO
	.align		4
.L_947:
        /*00d8*/ 	.byte	0x04, 0x17
        /*00da*/ 	.short	(.L_949 - .L_948)
.L_948:
        /*00dc*/ 	.word	0x00000000
        /*00e0*/ 	.short	0x0008
        /*00e2*/ 	.short	0x0148
        /*00e4*/ 	.byte	0x00, 0xf0, 0x11, 0x00


	//----- nvinfo : EIATTR_KPARAM_INFO
	.align		4
.L_949:
        /*00e8*/ 	.byte	0x04, 0x17
        /*00ea*/ 	.short	(.L_951 - .L_950)
.L_950:
        /*00ec*/ 	.word	0x00000000
        /*00f0*/ 	.short	0x0007
        /*00f2*/ 	.short	0x0144
        /*00f4*/ 	.byte	0x00, 0xf0, 0x11, 0x00


	//----- nvinfo : EIATTR_KPARAM_INFO
	.align		4
.L_951:
        /*00f8*/ 	.byte	0x04, 0x17
        /*00fa*/ 	.short	(.L_953 - .L_952)
.L_952:
        /*00fc*/ 	.word	0x00000000
        /*0100*/ 	.short	0x0006
        /*0102*/ 	.short	0x0138
        /*0104*/ 	.byte	0x00, 0xf0, 0x31, 0x00


	//----- nvinfo : EIATTR_KPARAM_INFO
	.align		4
.L_953:
        /*0108*/ 	.byte	0x04, 0x17
        /*010a*/ 	.short	(.L_955 - .L_954)
.L_954:
        /*010c*/ 	.word	0x00000000
        /*0110*/ 	.short	0x0005
        /*0112*/ 	.short	0x0100
        /*0114*/ 	.byte	0x00, 0xf0, 0xe1, 0x00


	//----- nvinfo : EIATTR_KPARAM_INFO
	.align		4
.L_955:
        /*0118*/ 	.byte	0x04, 0x17
        /*011a*/ 	.short	(.L_957 - .L_956)
.L_956:
        /*011c*/ 	.word	0x00000000
        /*0120*/ 	.short	0x0004
        /*0122*/ 	.short	0x00c8
        /*0124*/ 	.byte	0x00, 0xf0, 0xe1, 0x00


	//----- nvinfo : EIATTR_KPARAM_INFO
	.align		4
.L_957:
        /*0128*/ 	.byte	0x04, 0x17
        /*012a*/ 	.short	(.L_959 - .L_958)
.L_958:
        /*012c*/ 	.word	0x00000000
        /*0130*/ 	.short	0x0003
        /*0132*/ 	.short	0x0090
        /*0134*/ 	.byte	0x00, 0xf0, 0xe1, 0x00


	//----- nvinfo : EIATTR_KPARAM_INFO
	.align		4
.L_959:
        /*0138*/ 	.byte	0x04, 0x17
        /*013a*/ 	.short	(.L_961 - .L_960)
.L_960:
        /*013c*/ 	.word	0x00000000
        /*0140*/ 	.short	0x0002
        /*0142*/ 	.short	0x0058
        /*0144*/ 	.byte	0x00, 0xf0, 0xe1, 0x00


	//----- nvinfo : EIATTR_KPARAM_INFO
	.align		4
.L_961:
        /*0148*/ 	.byte	0x04, 0x17
        /*014a*/ 	.short	(.L_963 - .L_962)
.L_962:
        /*014c*/ 	.word	0x00000000
        /*0150*/ 	.short	0x0001
        /*0152*/ 	.short	0x0020
        /*0154*/ 	.byte	0x00, 0xf0, 0xe1, 0x00


	//----- nvinfo : EIATTR_KPARAM_INFO
	.align		4
.L_963:
        /*0158*/ 	.byte	0x04, 0x17
        /*015a*/ 	.short	(.L_965 - .L_964)
.L_964:
        /*015c*/ 	.word	0x00000000
        /*0160*/ 	.short	0x0000
        /*0162*/ 	.short	0x0000
        /*0164*/ 	.byte	0x00, 0xf0, 0x81, 0x00


	//----- nvinfo : EIATTR_MAXREG_COUNT
	.align		4
.L_965:
        /*0168*/ 	.byte	0x03, 0x1b
        /*016a*/ 	.short	0x00ff


	//----- nvinfo : EIATTR_EXIT_INSTR_OFFSETS
	.align		4
        /*016c*/ 	.byte	0x04, 0x1c
        /*016e*/ 	.short	(.L_967 - .L_966)


	//   ....[0]....
.L_966:
        /*0170*/ 	.word	0x00000070


	//   ....[1]....
        /*0174*/ 	.word	0x00001870


	//----- nvinfo : EIATTR_CRS_STACK_SIZE
	.align		4
.L_967:
        /*0178*/ 	.byte	0x04, 0x1e
        /*017a*/ 	.short	(.L_969 - .L_968)
.L_968:
        /*017c*/ 	.word	0x00000000
.L_969:


//--------------------- .nv.info.my_integrate_particles_cuda_kernel_forward --------------------------
	.section	.nv.info.my_integrate_particles_cuda_kernel_forward,"",@"SHT_CUDA_INFO"
	.sectionflags	@""
	.align	4


	//----- nvinfo : EIATTR_CUDA_API_VERSION
	.align		4
        /*0000*/ 	.byte	0x04, 0x37
        /*0002*/ 	.short	(.L_971 - .L_970)
.L_970:
        /*0004*/ 	.word	0x0000007d


	//----- nvinfo : EIATTR_PARAM_CBANK
	.align		4
.L_971:
        /*0008*/ 	.byte	0x04, 0x0a
        /*000a*/ 	.short	(.L_973 - .L_972)
	.align		4
.L_972:
        /*000c*/ 	.word	index@(.nv.constant0.my_integrate_particles_cuda_kernel_forward)
        /*0010*/ 	.short	0x0160
        /*0012*/ 	.short	0x01c0


	//----- nvinfo : EIATTR_CBANK_PARAM_SIZE
	.align		4
.L_973:
        /*0014*/ 	.byte	0x03, 0x19
        /*0016*/ 	.short	0x01c0


	//----- nvinfo : EIATTR_KPARAM_INFO
	.align		4
        /*0018*/ 	.byte	0x04, 0x17
        /*001a*/ 	.short	(.L_975 - .L_974)
.L_974:
        /*001c*/ 	.word	0x00000000
        /*0020*/ 	.short	0x000a
        /*0022*/ 	.short	0x0188
        /*0024*/ 	.byte	0x00, 0xf0, 0xe1, 0x00


	//----- nvinfo : EIATTR_KPARAM_INFO
	.align		4
.L_975:
        /*0028*/ 	.byte	0x04, 0x17
        /*002a*/ 	.short	(.L_977 - .L_976)
.L_976:
        /*002c*/ 	.word	0x00000000
        /*0030*/ 	.short	0x0009
        /*0032*/ 	.short	0x0150
        /*0034*/ 	.byte	0x00, 0xf0, 0xe1, 0x00


	//----- nvinfo : EIATTR_KPARAM_INFO
	.align		4
.L_977:
        /*0038*/ 	.byte	0x04, 0x17
        /*003a*/ 	.short	(.L_979 - .L_978)
.L_978:
        /*003c*/ 	.word	0x00000000
        /*0040*/ 	.short	0x0008
        /*0042*/ 	.short	0x0148
        /*0044*/ 	.byte	0x00, 0xf0, 0x11, 0x00


	//----- nvinfo : EIATTR_KPARAM_INFO
	.align		4
.L_979:
        /*0048*/ 	.byte	0x04, 0x17
        /*004a*/ 	.short	(.L_981 - .L_980)
.L_980:
        /*004c*/ 	.word	0x00000000
        /*0050*/ 	.short	0x0007
        /*0052*/ 	.short	0x0144
        /*0054*/ 	.byte	0x00, 0xf0, 0x11, 0x00


	//----- nvinfo : EIATTR_KPARAM_INFO
	.align		4
.L_981:
        /*0058*/ 	.byte	0x04, 0x17
        /*005a*/ 	.short	(.L_983 - .L_982)
.L_982:
        /*005c*/ 	.word	0x00000000
        /*0060*/ 	.short	0x0006
        /*0062*/ 	.short	0x0138
        /*0064*/ 	.byte	0x00, 0xf0, 0x31, 0x00


	//----- nvinfo : EIATTR_KPARAM_INFO
	.align		4
.L_983:
        /*0068*/ 	.byte	0x04, 0x17
        /*006a*/ 	.short	(.L_985 - .L_984)
.L_984:
        /*006c*/ 	.word	0x00000000
        /*0070*/ 	.short	0x0005
        /*0072*/ 	.short	0x0100
        /*0074*/ 	.byte	0x00, 0xf0, 0xe1, 0x00


	//----- nvinfo : EIATTR_KPARAM_INFO
	.align		4
.L_985:
        /*0078*/ 	.byte	0x04, 0x17
        /*007a*/ 	.short	(.L_987 - .L_986)
.L_986:
        /*007c*/ 	.word	0x00000000
        /*0080*/ 	.short	0x0004
        /*0082*/ 	.short	0x00c8
        /*0084*/ 	.byte	0x00, 0xf0, 0xe1, 0x00


	//----- nvinfo : EIATTR_KPARAM_INFO
	.align		4
.L_987:
        /*0088*/ 	.byte	0x04, 0x17
        /*008a*/ 	.short	(.L_989 - .L_988)
.L_988:
        /*008c*/ 	.word	0x00000000
        /*0090*/ 	.short	0x0003
        /*0092*/ 	.short	0x0090
        /*0094*/ 	.byte	0x00, 0xf0, 0xe1, 0x00


	//----- nvinfo : EIATTR_KPARAM_INFO
	.align		4
.L_989:
        /*0098*/ 	.byte	0x04, 0x17
        /*009a*/ 	.short	(.L_991 - .L_990)
.L_990:
        /*009c*/ 	.word	0x00000000
        /*00a0*/ 	.short	0x0002
        /*00a2*/ 	.short	0x0058
        /*00a4*/ 	.byte	0x00, 0xf0, 0xe1, 0x00


	//----- nvinfo : EIATTR_KPARAM_INFO
	.align		4
.L_991:
        /*00a8*/ 	.byte	0x04, 0x17
        /*00aa*/ 	.short	(.L_993 - .L_992)
.L_992:
        /*00ac*/ 	.word	0x00000000
        /*00b0*/ 	.short	0x0001
        /*00b2*/ 	.short	0x0020
        /*00b4*/ 	.byte	0x00, 0xf0, 0xe1, 0x00


	//----- nvinfo : EIATTR_KPARAM_INFO
	.align		4
.L_993:
        /*00b8*/ 	.byte	0x04, 0x17
        /*00ba*/ 	.short	(.L_995 - .L_994)
.L_994:
        /*00bc*/ 	.word	0x00000000
        /*00c0*/ 	.short	0x0000
        /*00c2*/ 	.short	0x0000
        /*00c4*/ 	.byte	0x00, 0xf0, 0x81, 0x00


	//----- nvinfo : EIATTR_MAXREG_COUNT
	.align		4
.L_995:
        /*00c8*/ 	.byte	0x03, 0x1b
        /*00ca*/ 	.short	0x00ff


	//----- nvinfo : EIATTR_EXIT_INSTR_OFFSETS
	.align		4
        /*00cc*/ 	.byte	0x04, 0x1c
        /*00ce*/ 	.short	(.L_997 - .L_996)


	//   ....[0]....
.L_996:
        /*00d0*/ 	.word	0x00000070


	//   ....[1]....
        /*00d4*/ 	.word	0x00000260


	//   ....[2]....
        /*00d8*/ 	.word	0x000008d0


	//----- nvinfo : EIATTR_CRS_STACK_SIZE
	.align		4
.L_997:
        /*00dc*/ 	.byte	0x04, 0x1e
        /*00de*/ 	.short	(.L_999 - .L_998)
.L_998:
        /*00e0*/ 	.word	0x00000000
.L_999:


//--------------------- .nv.info.swellParticlesStage2_cuda_kernel_backward --------------------------
	.section	.nv.info.swellParticlesStage2_cuda_kernel_backward,"",@"SHT_CUDA_INFO"
	.sectionflags	@""
	.align	4


	//----- nvinfo : EIATTR_CUDA_API_VERSION
	.align		4
        /*0000*/ 	.byte	0x04, 0x37
        /*0002*/ 	.short	(.L_1001 - .L_1000)
.L_1000:
        /*0004*/ 	.word	0x0000007d


	//----- nvinfo : EIATTR_PARAM_CBANK
	.align		4
.L_1001:
        /*0008*/ 	.byte	0x04, 0x0a
        /*000a*/ 	.short	(.L_1003 - .L_1002)
	.align		4
.L_1002:
        /*000c*/ 	.word	index@(.nv.constant0.swellParticlesStage2_cuda_kernel_backward)
        /*0010*/ 	.short	0x0160
        /*0012*/ 	.short	0x018c


	//----- nvinfo : EIATTR_CBANK_PARAM_SIZE
	.align		4
.L_1003:
        /*0014*/ 	.byte	0x03, 0x19
        /*0016*/ 	.short	0x018c


	//----- nvinfo : EIATTR_KPARAM_INFO
	.align		4
        /*0018*/ 	.byte	0x04, 0x17
        /*001a*/ 	.short	(.L_1005 - .L_1004)
.L_1004:
        /*001c*/ 	.word	0x00000000
        /*0020*/ 	.short	0x000c
        /*0022*/ 	.short	0x0188
        /*0024*/ 	.byte	0x00, 0xf0, 0x11, 0x00


	//----- nvinfo : EIATTR_KPARAM_INFO
	.align		4
.L_1005:
        /*0028*/ 	.byte	0x04, 0x17
        /*002a*/ 	.short	(.L_1007 - .L_1006)
.L_1006:
        /*002c*/ 	.word	0x00000000
        /*0030*/ 	.short	0x000b
        /*0032*/ 	.short	0x0184
        /*0034*/ 	.byte	0x00, 0xf0, 0x11, 0x00


	//----- nvinfo : EIATTR_KPARAM_INFO
	.align		4
.L_1007:
        /*0038*/ 	.byte	0x04, 0x17
        /*003a*/ 	.short	(.L_1009 - .L_1008)
.L_1008:
        /*003c*/ 	.word	0x00000000
        /*0040*/ 	.short	0x000a
        /*0042*/ 	.short	0x0180
        /*0044*/ 	.byte	0x00, 0xf0, 0x11, 0x00


	//----- nvinfo : EIATTR_KPARAM_INFO
	.align		4
.L_1009:
        /*0048*/ 	.byte	0x04, 0x17
        /*004a*/ 	.short	(.L_1011 - .L_1010)
.L_1010:
        /*004c*/ 	.word	0x00000000
        /*0050*/ 	.short	0x0009
        /*0052*/ 	.short	0x0148
        /*0054*/ 	.byte	0x00, 0xf0, 0xe1, 0x00


	//----- nvinfo : EIATTR_KPARAM_INFO
	.align		4
.L_1011:
        /*0058*/ 	.byte	0x04, 0x17
        /*005a*/ 	.short	(.L_1013 - .L_1012)
.L_1012:
        /*005c*/ 	.word	0x00000000
        /*0060*/ 	.short	0x0008
        /*0062*/ 	.short	0x0110
        /*0064*/ 	.byte	0x00, 0xf0, 0xe1, 0x00


	//----- nvinfo : EIATTR_KPARAM_INFO
	.align		4
.L_1013:
        /*0068*/ 	.byte	0x04, 0x17
        /*006a*/ 	.short	(.L_1015 - .L_1014)
.L_1014:
        /*006c*/ 	.word	0x00000000
        /*0070*/ 	.short	0x0007
        /*0072*/ 	.short	0x00d8
        /*0074*/ 	.byte	0x00, 0xf0, 0xe1, 0x00


	//----- nvinfo : EIATTR_KPARAM_INFO
	.align		4
.L_1015:
        /*0078*/ 	.byte	0x04, 0x17
        /*007a*/ 	.short	(.L_1017 - .L_1016)
.L_1016:
        /*007c*/ 	.word	0x00000000
        /*0080*/ 	.short	0x0006
        /*0082*/ 	.short	0x00d0
        /*0084*/ 	.byte	0x00, 0xf0, 0x11, 0x00


	//----- nvinfo : EIATTR_KPARAM_INFO
	.align		4
.L_1017:
        /*0088*/ 	.byte	0x04, 0x17
        /*008a*/ 	.short	(.L_1019 - .L_1018)
.L_1018:
        /*008c*/ 	.word	0x00000000
        /*0090*/ 	.short	0x0005
        /*0092*/ 	.short	0x00cc
        /*0094*/ 	.byte	0x00, 0xf0, 0x11, 0x00


	//----- nvinfo : EIATTR_KPARAM_INFO
	.align		4
.L_1019:
        /*0098*/ 	.byte	0x04, 0x17
        /*009a*/ 	.short	(.L_1021 - .L_1020)
.L_1020:
        /*009c*/ 	.word	0x00000000
        /*00a0*/ 	.short	0x0004
        /*00a2*/ 	.short	0x00c8
        /*00a4*/ 	.byte	0x00, 0xf0, 0x11, 0x00


	//----- nvinfo : EIATTR_KPARAM_INFO
	.align		4
.L_1021:
        /*00a8*/ 	.byte	0x04, 0x17
        /*00aa*/ 	.short	(.L_1023 - .L_1022)
.L_1022:
        /*00ac*/ 	.word	0x00000000
        /*00b0*/ 	.short	0x0003
        /*00b2*/ 	.short	0x0090
        /*00b4*/ 	.byte	0x00, 0xf0, 0xe1, 0x00


	//----- nvinfo : EIATTR_KPARAM_INFO
	.align		4
.L_1023:
        /*00b8*/ 	.byte	0x04, 0x17
        /*00ba*/ 	.short	(.L_1025 - .L_1024)
.L_1024:
        /*00bc*/ 	.word	0x00000000
        /*00c0*/ 	.short	0x0002
        /*00c2*/ 	.short	0x0058
        /*00c4*/ 	.byte	0x00, 0xf0, 0xe1, 0x00


	//----- nvinfo : EIATTR_KPARAM_INFO
	.align		4
.L_1025:
        /*00c8*/ 	.byte	0x04, 0x17
        /*00ca*/ 	.short	(.L_1027 - .L_1026)
.L_1026:
        /*00cc*/ 	.word	0x00000000
        /*00d0*/ 	.short	0x0001
        /*00d2*/ 	.short	0x0020
        /*00d4*/ 	.byte	0x00, 0xf0, 0xe1, 0x00


	//----- nvinfo : EIATTR_KPARAM_INFO
	.align		4
.L_1027:
        /*00d8*/ 	.byte	0x04, 0x17
        /*00da*/ 	.short	(.L_1029 - .L_1028)
.L_1028:
        /*00dc*/ 	.word	0x00000000
        /*00e0*/ 	.short	0x0000
        /*00e2*/ 	.short	0x0000
        /*00e4*/ 	.byte	0x00, 0xf0, 0x81, 0x00


	//----- nvinfo : EIATTR_MAXREG_COUNT
	.align		4
.L_1029:
        /*00e8*/ 	.byte	0x03, 0x1b
        /*00ea*/ 	.short	0x00ff


	//----- nvinfo : EIATTR_EXIT_INSTR_OFFSETS
	.align		4
        /*00ec*/ 	.byte	0x04, 0x1c
        /*00ee*/ 	.short	(.L_1031 - .L_1030)


	//   ....[0]....
.L_1030:
        /*00f0*/ 	.word	0x00000070


	//   ....[1]....
        /*00f4*/ 	.word	0x00000d30


	//   ....[2]....
        /*00f8*/ 	.word	0x000018f0


	//----- nvinfo : EIATTR_CRS_STACK_SIZE
	.align		4
.L_1031:
        /*00fc*/ 	.byte	0x04, 0x1e
        /*00fe*/ 	.short	(.L_1033 - .L_1032)
.L_1032:
        /*0100*/ 	.word	0x00000000
.L_1033:


//--------------------- .nv.info.swellParticlesStage2_cuda_kernel_forward --------------------------
	.section	.nv.info.swellParticlesStage2_cuda_kernel_forward,"",@"SHT_CUDA_INFO"
	.sectionflags	@""
	.align	4


	//----- nvinfo : EIATTR_CUDA_API_VERSION
	.align		4
        /*0000*/ 	.byte	0x04, 0x37
        /*0002*/ 	.short	(.L_1035 - .L_1034)
.L_1034:
        /*0004*/ 	.word	0x0000007d


	//----- nvinfo : EIATTR_PARAM_CBANK
	.align		4
.L_1035:
        /*0008*/ 	.byte	0x04, 0x0a
        /*000a*/ 	.short	(.L_1037 - .L_1036)
	.align		4
.L_1036:
        /*000c*/ 	.word	index@(.nv.constant0.swellParticlesStage2_cuda_kernel_forward)
        /*0010*/ 	.short	0x0160
        /*0012*/ 	.short	0x00d4


	//----- nvinfo : EIATTR_CBANK_PARAM_SIZE
	.align		4
.L_1037:
        /*0014*/ 	.byte	0x03, 0x19
        /*0016*/ 	.short	0x00d4


	//----- nvinfo : EIATTR_KPARAM_INFO
	.align		4
        /*0018*/ 	.byte	0x04, 0x17
        /*001a*/ 	.short	(.L_1039 - .L_1038)
.L_1038:
        /*001c*/ 	.word	0x00000000
        /*0020*/ 	.short	0x0006
        /*0022*/ 	.short	0x00d0
        /*0024*/ 	.byte	0x00, 0xf0, 0x11, 0x00


	//----- nvinfo : EIATTR_KPARAM_INFO
	.align		4
.L_1039:
        /*0028*/ 	.byte	0x04, 0x17
        /*002a*/ 	.short	(.L_1041 - .L_1040)
.L_1040:
        /*002c*/ 	.word	0x00000000
        /*0030*/ 	.short	0x0005
        /*0032*/ 	.short	0x00cc
        /*0034*/ 	.byte	0x00, 0xf0, 0x11, 0x00


	//----- nvinfo : EIATTR_KPARAM_INFO
	.align		4
.L_1041:
        /*0038*/ 	.byte	0x04, 0x17
        /*003a*/ 	.short	(.L_1043 - .L_1042)
.L_1042:
        /*003c*/ 	.word	0x00000000
        /*0040*/ 	.short	0x0004
        /*0042*/ 	.short	0x00c8
        /*0044*/ 	.byte	0x00, 0xf0, 0x11, 0x00


	//----- nvinfo : EIATTR_KPARAM_INFO
	.align		4
.L_1043:
        /*0048*/ 	.byte	0x04, 0x17
        /*004a*/ 	.short	(.L_1045 - .L_1044)
.L_1044:
        /*004c*/ 	.word	0x00000000
        /*0050*/ 	.short	0x0003
        /*0052*/ 	.short	0x0090
        /*0054*/ 	.byte	0x00, 0xf0, 0xe1, 0x00


	//----- nvinfo : EIATTR_KPARAM_INFO
	.align		4
.L_1045:
        /*0058*/ 	.byte	0x04, 0x17
        /*005a*/ 	.short	(.L_1047 - .L_1046)
.L_1046:
        /*005c*/ 	.word	0x00000000
        /*0060*/ 	.short	0x0002
        /*0062*/ 	.short	0x0058
        /*0064*/ 	.byte	0x00, 0xf0, 0xe1, 0x00


	//----- nvinfo : EIATTR_KPARAM_INFO
	.align		4
.L_1047:
        /*0068*/ 	.byte	0x04, 0x17
        /*006a*/ 	.short	(.L_1049 - .L_1048)
.L_1048:
        /*006c*/ 	.word	0x00000000
        /*0070*/ 	.short	0x0001
        /*0072*/ 	.short	0x0020
        /*0074*/ 	.byte	0x00, 0xf0, 0xe1, 0x00


	//----- nvinfo : EIATTR_KPARAM_INFO
	.align		4
.L_1049:
        /*0078*/ 	.byte	0x04, 0x17
        /*007a*/ 	.short	(.L_1051 - .L_1050)
.L_1050:
        /*007c*/ 	.word	0x00000000
        /*0080*/ 	.short	0x0000
        /*0082*/ 	.short	0x0000
        /*0084*/ 	.byte	0x00, 0xf0, 0x81, 0x00


	//----- nvinfo : EIATTR_MAXREG_COUNT
	.align		4
.L_1051:
        /*0088*/ 	.byte	0x03, 0x1b
        /*008a*/ 	.short	0x00ff


	//----- nvinfo : EIATTR_EXIT_INSTR_OFFSETS
	.align		4
        /*008c*/ 	.byte	0x04, 0x1c
        /*008e*/ 	.short	(.L_1053 - .L_1052)


	//   ....[0]....
.L_1052:
        /*0090*/ 	.word	0x00000070


	//   ....[1]....
        /*0094*/ 	.word	0x000006e0


	//----- nvinfo : EIATTR_CRS_STACK_SIZE
	.align		4
.L_1053:
        /*0098*/ 	.byte	0x04, 0x1e
        /*009a*/ 	.short	(.L_1055 - .L_1054)
.L_1054:
        /*009c*/ 	.word	0x00000000
.L_1055:


//--------------------- .nv.info.swellParticles_cuda_kernel_backward --------------------------
	.section	.nv.info.swellParticles_cuda_kernel_backward,"",@"SHT_CUDA_INFO"
	.sectionflags	@""
	.align	4


	//----- nvinfo : EIATTR_CUDA_API_VERSION
	.align		4
        /*0000*/ 	.byte	0x04, 0x37
        /*0002*/ 	.short	(.L_1057 - .L_1056)
.L_1056:
        /*0004*/ 	.word	0x0000007d


	//----- nvinfo : EIATTR_PARAM_CBANK
	.align		4
.L_1057:
        /*0008*/ 	.byte	0x04, 0x0a
        /*000a*/ 	.short	(.L_1059 - .L_1058)
	.align		4
.L_1058:
        /*000c*/ 	.word	index@(.nv.constant0.swellParticles_cuda_kernel_backward)
        /*0010*/ 	.short	0x0160
        /*0012*/ 	.short	0x0210


	//----- nvinfo : EIATTR_CBANK_PARAM_SIZE
	.align		4
.L_1059:
        /*0014*/ 	.byte	0x03, 0x19
        /*0016*/ 	.short	0x0210


	//----- nvinfo : EIATTR_KPARAM_INFO
	.align		4
        /*0018*/ 	.byte	0x04, 0x17
        /*001a*/ 	.short	(.L_1061 - .L_1060)
.L_1060:
        /*001c*/ 	.word	0x00000000
        /*0020*/ 	.short	0x0014
        /*0022*/ 	.short	0x020c
        /*0024*/ 	.byte	0x00, 0xf0, 0x11, 0x00


	//----- nvinfo : EIATTR_KPARAM_INFO
	.align		4
.L_1061:
        /*0028*/ 	.byte	0x04, 0x17
        /*002a*/ 	.short	(.L_1063 - .L_1062)
.L_1062:
        /*002c*/ 	.word	0x00000000
        /*0030*/ 	.short	0x0013
        /*0032*/ 	.short	0x0208
        /*0034*/ 	.byte	0x00, 0xf0, 0x11, 0x00


	//----- nvinfo : EIATTR_KPARAM_INFO
	.align		4
.L_1063:
        /*0038*/ 	.byte	0x04, 0x17
        /*003a*/ 	.short	(.L_1065 - .L_1064)
.L_1064:
        /*003c*/ 	.word	0x00000000
        /*0040*/ 	.short	0x0012
        /*0042*/ 	.short	0x0204
        /*0044*/ 	.byte	0x00, 0xf0, 0x11, 0x00


	//----- nvinfo : EIATTR_KPARAM_INFO
	.align		4
.L_1065:
        /*0048*/ 	.byte	0x04, 0x17
        /*004a*/ 	.short	(.L_1067 - .L_1066)
.L_1066:
        /*004c*/ 	.word	0x00000000
        /*0050*/ 	.short	0x0011
        /*0052*/ 	.short	0x0200
        /*0054*/ 	.byte	0x00, 0xf0, 0x11, 0x00


	//----- nvinfo : EIATTR_KPARAM_INFO
	.align		4
.L_1067:
        /*0058*/ 	.byte	0x04, 0x17
        /*005a*/ 	.short	(.L_1069 - .L_1068)
.L_1068:
        /*005c*/ 	.word	0x00000000
        /*0060*/ 	.short	0x0010
        /*0062*/ 	.short	0x01fc
        /*0064*/ 	.byte	0x00, 0xf0, 0x11, 0x00


	//----- nvinfo : EIATTR_KPARAM_INFO
	.align		4
.L_1069:
        /*0068*/ 	.byte	0x04, 0x17
        /*006a*/ 	.short	(.L_1071 - .L_1070)
.L_1070:
        /*006c*/ 	.word	0x00000000
        /*0070*/ 	.short	0x000f
        /*0072*/ 	.short	0x01f8
        /*0074*/ 	.byte	0x00, 0xf0, 0x11, 0x00


	//----- nvinfo : EIATTR_KPARAM_INFO
	.align		4
.L_1071:
        /*0078*/ 	.byte	0x04, 0x17
        /*007a*/ 	.short	(.L_1073 - .L_1072)
.L_1072:
        /*007c*/ 	.word	0x00000000
        /*0080*/ 	.short	0x000e
        /*0082*/ 	.short	0x01c0
        /*0084*/ 	.byte	0x00, 0xf0, 0xe1, 0x00


	//----- nvinfo : EIATTR_KPARAM_INFO
	.align		4
.L_1073:
        /*0088*/ 	.byte	0x04, 0x17
        /*008a*/ 	.short	(.L_1075 - .L_1074)
.L_1074:
        /*008c*/ 	.word	0x00000000
        /*0090*/ 	.short	0x000d
        /*0092*/ 	.short	0x0188
        /*0094*/ 	.byte	0x00, 0xf0, 0xe1, 0x00


	//----- nvinfo : EIATTR_KPARAM_INFO
	.align		4
.L_1075:
        /*0098*/ 	.byte	0x04, 0x17
        /*009a*/ 	.short	(.L_1077 - .L_1076)
.L_1076:
        /*009c*/ 	.word	0x00000000
        /*00a0*/ 	.short	0x000c
        /*00a2*/ 	.short	0x0150
        /*00a4*/ 	.byte	0x00, 0xf0, 0xe1, 0x00


	//----- nvinfo : EIATTR_KPARAM_INFO
	.align		4
.L_1077:
        /*00a8*/ 	.byte	0x04, 0x17
        /*00aa*/ 	.short	(.L_1079 - .L_1078)
.L_1078:
        /*00ac*/ 	.word	0x00000000
        /*00b0*/ 	.short	0x000b
        /*00b2*/ 	.short	0x0118
        /*00b4*/ 	.byte	0x00, 0xf0, 0xe1, 0x00


	//----- nvinfo : EIATTR_KPARAM_INFO
	.align		4
.L_1079:
        /*00b8*/ 	.byte	0x04, 0x17
        /*00ba*/ 	.short	(.L_1081 - .L_1080)
.L_1080:
        /*00bc*/ 	.word	0x00000000
        /*00c0*/ 	.short	0x000a
        /*00c2*/ 	.short	0x0114
        /*00c4*/ 	.byte	0x00, 0xf0, 0x11, 0x00


	//----- nvinfo : EIATTR_KPARAM_INFO
	.align		4
.L_1081:
        /*00c8*/ 	.byte	0x04, 0x17
        /*00ca*/ 	.short	(.L_1083 - .L_1082)
.L_1082:
        /*00cc*/ 	.word	0x00000000
        /*00d0*/ 	.short	0x0009
        /*00d2*/ 	.short	0x0110
        /*00d4*/ 	.byte	0x00, 0xf0, 0x11, 0x00


	//----- nvinfo : EIATTR_KPARAM_INFO
	.align		4
.L_1083:
        /*00d8*/ 	.byte	0x04, 0x17
        /*00da*/ 	.short	(.L_1085 - .L_1084)
.L_1084:
        /*00dc*/ 	.word	0x00000000
        /*00e0*/ 	.short	0x0008
        /*00e2*/ 	.short	0x010c
        /*00e4*/ 	.byte	0x00, 0xf0, 0x11, 0x00


	//----- nvinfo : EIATTR_KPARAM_INFO
	.align		4
.L_1085:
        /*00e8*/ 	.byte	0x04, 0x17
        /*00ea*/ 	.short	(.L_1087 - .L_1086)
.L_1086:
        /*00ec*/ 	.word	0x00000000
        /*00f0*/ 	.short	0x0007
        /*00f2*/ 	.short	0x0108
        /*00f4*/ 	.byte	0x00, 0xf0, 0x11, 0x00


	//----- nvinfo : EIATTR_KPARAM_INFO
	.align		4
.L_1087:
        /*00f8*/ 	.byte	0x04, 0x17
        /*00fa*/ 	.short	(.L_1089 - .L_1088)
.L_1088:
        /*00fc*/ 	.word	0x00000000
        /*0100*/ 	.short	0x0006
        /*0102*/ 	.short	0x0104
        /*0104*/ 	.byte	0x00, 0xf0, 0x11, 0x00


	//----- nvinfo : EIATTR_KPARAM_INFO
	.align		4
.L_1089:
        /*0108*/ 	.byte	0x04, 0x17
        /*010a*/ 	.short	(.L_1091 - .L_1090)
.L_1090:
        /*010c*/ 	.word	0x00000000
        /*0110*/ 	.short	0x0005
        /*0112*/ 	.short	0x0100
        /*0114*/ 	.byte	0x00, 0xf0, 0x11, 0x00


	//----- nvinfo : EIATTR_KPARAM_INFO
	.align		4
.L_1091:
        /*0118*/ 	.byte	0x04, 0x17
        /*011a*/ 	.short	(.L_1093 - .L_1092)
.L_1092:
        /*011c*/ 	.word	0x00000000
        /*0120*/ 	.short	0x0004
        /*0122*/ 	.short	0x00c8
        /*0124*/ 	.byte	0x00, 0xf0, 0xe1, 0x00


	//----- nvinfo : EIATTR_KPARAM_INFO
	.align		4
.L_1093:
        /*0128*/ 	.byte	0x04, 0x17
        /*012a*/ 	.short	(.L_1095 - .L_1094)
.L_1094:
        /*012c*/ 	.word	0x00000000
        /*0130*/ 	.short	0x0003
        /*0132*/ 	.short	0x0090
        /*0134*/ 	.byte	0x00, 0xf0, 0xe1, 0x00


	//----- nvinfo : EIATTR_KPARAM_INFO
	.align		4
.L_1095:
        /*0138*/ 	.byte	0x04, 0x17
        /*013a*/ 	.short	(.L_1097 - .L_1096)
.L_1096:
        /*013c*/ 	.word	0x00000000
        /*0140*/ 	.short	0x0002
        /*0142*/ 	.short	0x0058
        /*0144*/ 	.byte	0x00, 0xf0, 0xe1, 0x00


	//----- nvinfo : EIATTR_KPARAM_INFO
	.align		4
.L_1097:
        /*0148*/ 	.byte	0x04, 0x17
        /*014a*/ 	.short	(.L_1099 - .L_1098)
.L_1098:
        /*014c*/ 	.word	0x00000000
        /*0150*/ 	.short	0x0001
        /*0152*/ 	.short	0x0020
        /*0154*/ 	.byte	0x00, 0xf0, 0xe1, 0x00


	//----- nvinfo : EIATTR_KPARAM_INFO
	.align		4
.L_1099:
        /*0158*/ 	.byte	0x04, 0x17
        /*015a*/ 	.short	(.L_1101 - .L_1100)
.L_1100:
        /*015c*/ 	.word	0x00000000
        /*0160*/ 	.short	0x0000
        /*0162*/ 	.short	0x0000
        /*0164*/ 	.byte	0x00, 0xf0, 0x81, 0x00


	//----- nvinfo : EIATTR_MAXREG_COUNT
	.align		4
.L_1101:
        /*0168*/ 	.byte	0x03, 0x1b
        /*016a*/ 	.short	0x00ff


	//----- nvinfo : EIATTR_EXIT_INSTR_OFFSETS
	.align		4
        /*016c*/ 	.byte	0x04, 0x1c
        /*016e*/ 	.short	(.L_1103 - .L_1102)


	//   ....[0]....
.L_1102:
        /*0170*/ 	.word	0x00000070


	//   ....[1]....
        /*0174*/ 	.word	0x00004a00


	//----- nvinfo : EIATTR_CRS_STACK_SIZE
	.align		4
.L_1103:
        /*0178*/ 	.byte	0x04, 0x1e
        /*017a*/ 	.short	(.L_1105 - .L_1104)
.L_1104:
        /*017c*/ 	.word	0x00000000
.L_1105:


//--------------------- .nv.info.swellParticles_cuda_kernel_forward --------------------------
	.section	.nv.info.swellParticles_cuda_kernel_forward,"",@"SHT_CUDA_INFO"
	.sectionflags	@""
	.align	4


	//----- nvinfo : EIATTR_CUDA_API_VERSION
	.align		4
        /*0000*/ 	.byte	0x04, 0x37
        /*0002*/ 	.short	(.L_1107 - .L_1106)
.L_1106:
        /*0004*/ 	.word	0x0000007d


	//----- nvinfo : EIATTR_PARAM_CBANK
	.align		4
.L_1107:
        /*0008*/ 	.byte	0x04, 0x0a
        /*000a*/ 	.short	(.L_1109 - .L_1108)
	.align		4
.L_1108:
        /*000c*/ 	.word	index@(.nv.constant0.swellParticles_cuda_kernel_forward)
        /*0010*/ 	.short	0x0160
        /*0012*/ 	.short	0x0118


	//----- nvinfo : EIATTR_CBANK_PARAM_SIZE
	.align		4
.L_1109:
        /*0014*/ 	.byte	0x03, 0x19
        /*0016*/ 	.short	0x0118


	//----- nvinfo : EIATTR_KPARAM_INFO
	.align		4
        /*0018*/ 	.byte	0x04, 0x17
        /*001a*/ 	.short	(.L_1111 - .L_1110)
.L_1110:
        /*001c*/ 	.word	0x00000000
        /*0020*/ 	.short	0x000a
        /*0022*/ 	.short	0x0114
        /*0024*/ 	.byte	0x00, 0xf0, 0x11, 0x00


	//----- nvinfo : EIATTR_KPARAM_INFO
	.align		4
.L_1111:
        /*0028*/ 	.byte	0x04, 0x17
        /*002a*/ 	.short	(.L_1113 - .L_1112)
.L_1112:
        /*002c*/ 	.word	0x00000000
        /*0030*/ 	.short	0x0009
        /*0032*/ 	.short	0x0110
        /*0034*/ 	.byte	0x00, 0xf0, 0x11, 0x00


	//----- nvinfo : EIATTR_KPARAM_INFO
	.align		4
.L_1113:
        /*0038*/ 	.byte	0x04, 0x17
        /*003a*/ 	.short	(.L_1115 - .L_1114)
.L_1114:
        /*003c*/ 	.word	0x00000000
        /*0040*/ 	.short	0x0008
        /*0042*/ 	.short	0x010c
        /*0044*/ 	.byte	0x00, 0xf0, 0x11, 0x00


	//----- nvinfo : EIATTR_KPARAM_INFO
	.align		4
.L_1115:
        /*0048*/ 	.byte	0x04, 0x17
        /*004a*/ 	.short	(.L_1117 - .L_1116)
.L_1116:
        /*004c*/ 	.word	0x00000000
        /*0050*/ 	.short	0x0007
        /*0052*/ 	.short	0x0108
        /*0054*/ 	.byte	0x00, 0xf0, 0x11, 0x00


	//----- nvinfo : EIATTR_KPARAM_INFO
	.align		4
.L_1117:
        /*0058*/ 	.byte	0x04, 0x17
        /*005a*/ 	.short	(.L_1119 - .L_1118)
.L_1118:
        /*005c*/ 	.word	0x00000000
        /*0060*/ 	.short	0x0006
        /*0062*/ 	.short	0x0104
        /*0064*/ 	.byte	0x00, 0xf0, 0x11, 0x00


	//----- nvinfo : EIATTR_KPARAM_INFO
	.align		4
.L_1119:
        /*0068*/ 	.byte	0x04, 0x17
        /*006a*/ 	.short	(.L_1121 - .L_1120)
.L_1120:
        /*006c*/ 	.word	0x00000000
        /*0070*/ 	.short	0x0005
        /*0072*/ 	.short	0x0100
        /*0074*/ 	.byte	0x00, 0xf0, 0x11, 0x00


	//----- nvinfo : EIATTR_KPARAM_INFO
	.align		4
.L_1121:
        /*0078*/ 	.byte	0x04, 0x17
        /*007a*/ 	.short	(.L_1123 - .L_1122)
.L_1122:
        /*007c*/ 	.word	0x00000000
        /*0080*/ 	.short	0x0004
        /*0082*/ 	.short	0x00c8
        /*0084*/ 	.byte	0x00, 0xf0, 0xe1, 0x00


	//----- nvinfo : EIATTR_KPARAM_INFO
	.align		4
.L_1123:
        /*0088*/ 	.byte	0x04, 0x17
        /*008a*/ 	.short	(.L_1125 - .L_1124)
.L_1124:
        /*008c*/ 	.word	0x00000000
        /*0090*/ 	.short	0x0003
        /*0092*/ 	.short	0x0090
        /*0094*/ 	.byte	0x00, 0xf0, 0xe1, 0x00


	//----- nvinfo : EIATTR_KPARAM_INFO
	.align		4
.L_1125:
        /*0098*/ 	.byte	0x04, 0x17
        /*009a*/ 	.short	(.L_1127 - .L_1126)
.L_1126:
        /*009c*/ 	.word	0x00000000
        /*00a0*/ 	.short	0x0002
        /*00a2*/ 	.short	0x0058
        /*00a4*/ 	.byte	0x00, 0xf0, 0xe1, 0x00


	//----- nvinfo : EIATTR_KPARAM_INFO
	.align		4
.L_1127:
        /*00a8*/ 	.byte	0x04, 0x17
        /*00aa*/ 	.short	(.L_1129 - .L_1128)
.L_1128:
        /*00ac*/ 	.word	0x00000000
        /*00b0*/ 	.short	0x0001
        /*00b2*/ 	.short	0x0020
        /*00b4*/ 	.byte	0x00, 0xf0, 0xe1, 0x00


	//----- nvinfo : EIATTR_KPARAM_INFO
	.align		4
.L_1129:
        /*00b8*/ 	.byte	0x04, 0x17
        /*00ba*/ 	.short	(.L_1131 - .L_1130)
.L_1130:
        /*00bc*/ 	.word	0x00000000
        /*00c0*/ 	.short	0x0000
        /*00c2*/ 	.short	0x0000
        /*00c4*/ 	.byte	0x00, 0xf0, 0x81, 0x00


	//----- nvinfo : EIATTR_MAXREG_COUNT
	.align		4
.L_1131:
        /*00c8*/ 	.byte	0x03, 0x1b
        /*00ca*/ 	.short	0x00ff


	//----- nvinfo : EIATTR_EXIT_INSTR_OFFSETS
	.align		4
        /*00cc*/ 	.byte	0x04, 0x1c
        /*00ce*/ 	.short	(.L_1133 - .L_1132)


	//   ....[0]....
.L_1132:
        /*00d0*/ 	.word	0x00000080


	//   ....[1]....
        /*00d4*/ 	.word	0x00002670


	//----- nvinfo : EIATTR_CRS_STACK_SIZE
	.align		4
.L_1133:
        /*00d8*/ 	.byte	0x04, 0x1e
        /*00da*/ 	.short	(.L_1135 - .L_1134)
.L_1134:
        /*00dc*/ 	.word	0x00000000
.L_1135:


//--------------------- .nv.info.sleepParticles_cuda_kernel_backward --------------------------
	.section	.nv.info.sleepParticles_cuda_kernel_backward,"",@"SHT_CUDA_INFO"
	.sectionflags	@""
	.align	4


	//----- nvinfo : EIATTR_CUDA_API_VERSION
	.align		4
        /*0000*/ 	.byte	0x04, 0x37
        /*0002*/ 	.short	(.L_1137 - .L_1136)
.L_1136:
        /*0004*/ 	.word	0x0000007d


	//----- nvinfo : EIATTR_PARAM_CBANK
	.align		4
.L_1137:
        /*0008*/ 	.byte	0x04, 0x0a
        /*000a*/ 	.short	(.L_1139 - .L_1138)
	.align		4
.L_1138:
        /*000c*/ 	.word	index@(.nv.constant0.sleepParticles_cuda_kernel_backward)
        /*0010*/ 	.short	0x0160
        /*0012*/ 	.short	0x01f4


	//----- nvinfo : EIATTR_CBANK_PARAM_SIZE
	.align		4
.L_1139:
        /*0014*/ 	.byte	0x03, 0x19
        /*0016*/ 	.short	0x01f4


	//----- nvinfo : EIATTR_KPARAM_INFO
	.align		4
        /*0018*/ 	.byte	0x04, 0x17
        /*001a*/ 	.short	(.L_1141 - .L_1140)
.L_1140:
        /*001c*/ 	.word	0x00000000
        /*0020*/ 	.short	0x000c
        /*0022*/ 	.short	0x01f0
        /*0024*/ 	.byte	0x00, 0xf0, 0x11, 0x00


	//----- nvinfo : EIATTR_KPARAM_INFO
	.align		4
.L_1141:
        /*0028*/ 	.byte	0x04, 0x17
        /*002a*/ 	.short	(.L_1143 - .L_1142)
.L_1142:
        /*002c*/ 	.word	0x00000000
        /*0030*/ 	.short	0x000b
        /*0032*/ 	.short	0x01b8
        /*0034*/ 	.byte	0x00, 0xf0, 0xe1, 0x00


	//----- nvinfo : EIATTR_KPARAM_INFO
	.align		4
.L_1143:
        /*0038*/ 	.byte	0x04, 0x17
        /*003a*/ 	.short	(.L_1145 - .L_1144)
.L_1144:
        /*003c*/ 	.word	0x00000000
        /*0040*/ 	.short	0x000a
        /*0042*/ 	.short	0x0180
        /*0044*/ 	.byte	0x00, 0xf0, 0xe1, 0x00


	//----- nvinfo : EIATTR_KPARAM_INFO
	.align		4
.L_1145:
        /*0048*/ 	.byte	0x04, 0x17
        /*004a*/ 	.short	(.L_1147 - .L_1146)
.L_1146:
        /*004c*/ 	.word	0x00000000
        /*0050*/ 	.short	0x0009
        /*0052*/ 	.short	0x0148
        /*0054*/ 	.byte	0x00, 0xf0, 0xe1, 0x00


	//----- nvinfo : EIATTR_KPARAM_INFO
	.align		4
.L_1147:
        /*0058*/ 	.byte	0x04, 0x17
        /*005a*/ 	.short	(.L_1149 - .L_1148)
.L_1148:
        /*005c*/ 	.word	0x00000000
        /*0060*/ 	.short	0x0008
        /*0062*/ 	.short	0x0110
        /*0064*/ 	.byte	0x00, 0xf0, 0xe1, 0x00


	//----- nvinfo : EIATTR_KPARAM_INFO
	.align		4
.L_1149:
        /*0068*/ 	.byte	0x04, 0x17
        /*006a*/ 	.short	(.L_1151 - .L_1150)
.L_1150:
        /*006c*/ 	.word	0x00000000
        /*0070*/ 	.short	0x0007
        /*0072*/ 	.short	0x010c
        /*0074*/ 	.byte	0x00, 0xf0, 0x11, 0x00


	//----- nvinfo : EIATTR_KPARAM_INFO
	.align		4
.L_1151:
        /*0078*/ 	.byte	0x04, 0x17
        /*007a*/ 	.short	(.L_1153 - .L_1152)
.L_1152:
        /*007c*/ 	.word	0x00000000
        /*0080*/ 	.short	0x0006
        /*0082*/ 	.short	0x0108
        /*0084*/ 	.byte	0x00, 0xf0, 0x11, 0x00


	//----- nvinfo : EIATTR_KPARAM_INFO
	.align		4
.L_1153:
        /*0088*/ 	.byte	0x04, 0x17
        /*008a*/ 	.short	(.L_1155 - .L_1154)
.L_1154:
        /*008c*/ 	.word	0x00000000
        /*0090*/ 	.short	0x0005
        /*0092*/ 	.short	0x00d0
        /*0094*/ 	.byte	0x00, 0xf0, 0xe1, 0x00


	//----- nvinfo : EIATTR_KPARAM_INFO
	.align		4
.L_1155:
        /*0098*/ 	.byte	0x04, 0x17
        /*009a*/ 	.short	(.L_1157 - .L_1156)
.L_1156:
        /*009c*/ 	.word	0x00000000
        /*00a0*/ 	.short	0x0004
        /*00a2*/ 	.short	0x0098
        /*00a4*/ 	.byte	0x00, 0xf0, 0xe1, 0x00


	//----- nvinfo : EIATTR_KPARAM_INFO
	.align		4
.L_1157:
        /*00a8*/ 	.byte	0x04, 0x17
        /*00aa*/ 	.short	(.L_1159 - .L_1158)
.L_1158:
        /*00ac*/ 	.word	0x00000000
        /*00b0*/ 	.short	0x0003
        /*00b2*/ 	.short	0x0060
        /*00b4*/ 	.byte	0x00, 0xf0, 0xe1, 0x00


	//----- nvinfo : EIATTR_KPARAM_INFO
	.align		4
.L_1159:
        /*00b8*/ 	.byte	0x04, 0x17
        /*00ba*/ 	.short	(.L_1161 - .L_1160)
.L_1160:
        /*00bc*/ 	.word	0x00000000
        /*00c0*/ 	.short	0x0002
        /*00c2*/ 	.short	0x0028
        /*00c4*/ 	.byte	0x00, 0xf0, 0xe1, 0x00


	//----- nvinfo : EIATTR_KPARAM_INFO
	.align		4
.L_1161:
        /*00c8*/ 	.byte	0x04, 0x17
        /*00ca*/ 	.short	(.L_1163 - .L_1162)
.L_1162:
        /*00cc*/ 	.word	0x00000000
        /*00d0*/ 	.short	0x0001
        /*00d2*/ 	.short	0x0020
        /*00d4*/ 	.byte	0x00, 0xf0, 0x11, 0x00


	//----- nvinfo : EIATTR_KPARAM_INFO
	.align		4
.L_1163:
        /*00d8*/ 	.byte	0x04, 0x17
        /*00da*/ 	.short	(.L_1165 - .L_1164)
.L_1164:
        /*00dc*/ 	.word	0x00000000
        /*00e0*/ 	.short	0x0000
        /*00e2*/ 	.short	0x0000
        /*00e4*/ 	.byte	0x00, 0xf0, 0x81, 0x00


	//----- nvinfo : EIATTR_MAXREG_COUNT
	.align		4
.L_1165:
        /*00e8*/ 	.byte	0x03, 0x1b
        /*00ea*/ 	.short	0x00ff


	//----- nvinfo : EIATTR_EXIT_INSTR_OFFSETS
	.align		4
        /*00ec*/ 	.byte	0x04, 0x1c
        /*00ee*/ 	.short	(.L_1167 - .L_1166)


	//   ....[0]....
.L_1166:
        /*00f0*/ 	.word	0x00000070


	//   ....[1]....
        /*00f4*/ 	.word	0x000010a0


	//----- nvinfo : EIATTR_CRS_STACK_SIZE
	.align		4
.L_1167:
        /*00f8*/ 	.byte	0x04, 0x1e
        /*00fa*/ 	.short	(.L_1169 - .L_1168)
.L_1168:
        /*00fc*/ 	.word	0x00000000
.L_1169:


//--------------------- .nv.info.sleepParticles_cuda_kernel_forward --------------------------
	.section	.nv.info.sleepParticles_cuda_kernel_forward,"",@"SHT_CUDA_INFO"
	.sectionflags	@""
	.align	4


	//----- nvinfo : EIATTR_CUDA_API_VERSION
	.align		4
        /*0000*/ 	.byte	0x04, 0x37
        /*0002*/ 	.short	(.L_1171 - .L_1170)
.L_1170:
        /*0004*/ 	.word	0x0000007d


	//----- nvinfo : EIATTR_PARAM_CBANK
	.align		4
.L_1171:
        /*0008*/ 	.byte	0x04, 0x0a
        /*000a*/ 	.short	(.L_1173 - .L_1172)
	.align		4
.L_1172:
        /*000c*/ 	.word	index@(.nv.constant0.sleepParticles_cuda_kernel_forward)
        /*0010*/ 	.short	0x0160
        /*0012*/ 	.short	0x010c


	//----- nvinfo : EIATTR_CBANK_PARAM_SIZE
	.align		4
.L_1173:
        /*0014*/ 	.byte	0x03, 0x19
        /*0016*/ 	.short	0x010c


	//----- nvinfo : EIATTR_KPARAM_INFO
	.align		4
        /*0018*/ 	.byte	0x04, 0x17
        /*001a*/ 	.short	(.L_1175 - .L_1174)
.L_1174:
        /*001c*/ 	.word	0x00000000
        /*0020*/ 	.short	0x0006
        /*0022*/ 	.short	0x0108
        /*0024*/ 	.byte	0x00, 0xf0, 0x11, 0x00


	//----- nvinfo : EIATTR_KPARAM_INFO
	.align		4
.L_1175:
        /*0028*/ 	.byte	0x04, 0x17
        /*002a*/ 	.short	(.L_1177 - .L_1176)
.L_1176:
        /*002c*/ 	.word	0x00000000
        /*0030*/ 	.short	0x0005
        /*0032*/ 	.short	0x00d0
        /*0034*/ 	.byte	0x00, 0xf0, 0xe1, 0x00


	//----- nvinfo : EIATTR_KPARAM_INFO
	.align		4
.L_1177:
        /*0038*/ 	.byte	0x04, 0x17
        /*003a*/ 	.short	(.L_1179 - .L_1178)
.L_1178:
        /*003c*/ 	.word	0x00000000
        /*0040*/ 	.short	0x0004
        /*0042*/ 	.short	0x0098
        /*0044*/ 	.byte	0x00, 0xf0, 0xe1, 0x00


	//----- nvinfo : EIATTR_KPARAM_INFO
	.align		4
.L_1179:
        /*0048*/ 	.byte	0x04, 0x17
        /*004a*/ 	.short	(.L_1181 - .L_1180)
.L_1180:
        /*004c*/ 	.word	0x00000000
        /*0050*/ 	.short	0x0003
        /*0052*/ 	.short	0x0060
        /*0054*/ 	.byte	0x00, 0xf0, 0xe1, 0x00


	//----- nvinfo : EIATTR_KPARAM_INFO
	.align		4
.L_1181:
        /*0058*/ 	.byte	0x04, 0x17
        /*005a*/ 	.short	(.L_1183 - .L_1182)
.L_1182:
        /*005c*/ 	.word	0x00000000
        /*0060*/ 	.short	0x0002
        /*0062*/ 	.short	0x0028
        /*0064*/ 	.byte	0x00, 0xf0, 0xe1, 0x00


	//----- nvinfo : EIATTR_KPARAM_INFO
	.align		4
.L_1183:
        /*0068*/ 	.byte	0x04, 0x17
        /*006a*/ 	.short	(.L_1185 - .L_1184)
.L_1184:
        /*006c*/ 	.word	0x00000000
        /*0070*/ 	.short	0x0001
        /*0072*/ 	.short	0x0020
        /*0074*/ 	.byte	0x00, 0xf0, 0x11, 0x00


	//----- nvinfo : EIATTR_KPARAM_INFO
	.align		4
.L_1185:
        /*0078*/ 	.byte	0x04, 0x17
        /*007a*/ 	.short	(.L_1187 - .L_1186)
.L_1186:
        /*007c*/ 	.word	0x00000000
        /*0080*/ 	.short	0x0000
        /*0082*/ 	.short	0x0000
        /*0084*/ 	.byte	0x00, 0xf0, 0x81, 0x00


	//----- nvinfo : EIATTR_MAXREG_COUNT
	.align		4
.L_1187:
        /*0088*/ 	.byte	0x03, 0x1b
        /*008a*/ 	.short	0x00ff


	//----- nvinfo : EIATTR_EXIT_INSTR_OFFSETS
	.align		4
        /*008c*/ 	.byte	0x04, 0x1c
        /*008e*/ 	.short	(.L_1189 - .L_1188)


	//   ....[0]....
.L_1188:
        /*0090*/ 	.word	0x00000070


	//   ....[1]....
        /*0094*/ 	.word	0x00000200


	//   ....[2]....
        /*0098*/ 	.word	0x000005d0


	//----- nvinfo : EIATTR_CRS_STACK_SIZE
	.align		4
.L_1189:
        /*009c*/ 	.byte	0x04, 0x1e
        /*009e*/ 	.short	(.L_1191 - .L_1190)
.L_1190:
        /*00a0*/ 	.word	0x00000000
.L_1191:


//--------------------- .nv.callgraph             --------------------------
	.section	.nv.callgraph,"",@"SHT_CUDA_CALLGRAPH"
	.align	4
	.sectionentsize	8
	.align		4
        /*0000*/ 	.word	0x00000000
	.align		4
        /*0004*/ 	.word	0xffffffff
	.align		4
        /*0008*/ 	.word	0x00000000
	.align		4
        /*000c*/ 	.word	0xfffffffe
	.align		4
        /*0010*/ 	.word	0x00000000
	.align		4
        /*0014*/ 	.word	0xfffffffd
	.align		4
        /*0018*/ 	.word	0x00000000
	.align		4
        /*001c*/ 	.word	0xfffffffc


//--------------------- .nv.rel.action            --------------------------
	.section	.nv.rel.action,"",@"SHT_CUDA_RELOCINFO"
	.align	8
	.sectionentsize	8
        /*0000*/ 	.byte	0x73, 0x00, 0x00, 0x00, 0x00, 0x00, 0x00, 0x00, 0x00, 0x00, 0x00, 0x11, 0x25, 0x00, 0x05, 0x36


//--------------------- .nv.constant3             --------------------------
	.section	.nv.constant3,"a",@progbits
	.align	4
.nv.constant3:
	.type		pnanovdb_grid_type_value_strides_bits,@object
	.size		pnanovdb_grid_type_value_strides_bits,(pnanovdb_grid_type_table_strides_bits - pnanovdb_grid_type_value_strides_bits)
pnanovdb_grid_type_value_strides_bits:
        /*0000*/ 	.byte	0x00, 0x00, 0x00, 0x00, 0x20, 0x00, 0x00, 0x00, 0x40, 0x00, 0x00, 0x00, 0x10, 0x00, 0x00, 0x00
        /*0010*/ 	.byte	0x20, 0x00, 0x00, 0x00, 0x40, 0x00, 0x00, 0x00, 0x60, 0x00, 0x00, 0x00, 0xc0, 0x00, 0x00, 0x00
        /*0020*/ 	.byte	0x00, 0x00, 0x00, 0x00, 0x10, 0x00, 0x00, 0x00, 0x20, 0x00, 0x00, 0x00, 0x01, 0x00, 0x00, 0x00
        /*0030*/ 	.byte	0x20, 0x00, 0x00, 0x00, 0x04, 0x00, 0x00, 0x00, 0x08, 0x00, 0x00, 0x00, 0x10, 0x00, 0x00, 0x00
        /*0040*/ 	.byte	0x00, 0x00, 0x00, 0x00, 0x80, 0x00, 0x00, 0x00, 0x00, 0x01, 0x00, 0x00, 0x00, 0x00, 0x00, 0x00
        /*0050*/ 	.byte	0x00, 0x00, 0x00, 0x00, 0x00, 0x00, 0x00, 0x00, 0x00, 0x00, 0x00, 0x00, 0x10, 0x00, 0x00, 0x00
        /*0060*/ 	.byte	0x18, 0x00, 0x00, 0x00, 0x30, 0x00, 0x00, 0x00, 0x08, 0x00, 0x00, 0x00
	.type		pnanovdb_grid_type_table_strides_bits,@object
	.size		pnanovdb_grid_type_table_strides_bits,(pnanovdb_grid_type_minmax_strides_bits - pnanovdb_grid_type_table_strides_bits)
pnanovdb_grid_type_table_strides_bits:
        /*006c*/ 	.byte	0x40, 0x00, 0x00, 0x00, 0x40, 0x00, 0x00, 0x00, 0x40, 0x00, 0x00, 0x00, 0x40, 0x00, 0x00, 0x00
        /*007c*/ 	.byte	0x40, 0x00, 0x00, 0x00, 0x40, 0x00, 0x00, 0x00, 0x80, 0x00, 0x00, 0x00, 0xc0, 0x00, 0x00, 0x00
        /*008c*/ 	.byte	0x40, 0x00, 0x00, 0x00, 0x40, 0x00, 0x00, 0x00, 0x40, 0x00, 0x00, 0x00, 0x40, 0x00, 0x00, 0x00
        /*009c*/ 	.byte	0x40, 0x00, 0x00, 0x00, 0x40, 0x00, 0x00, 0x00, 0x40, 0x00, 0x00, 0x00, 0x40, 0x00, 0x00, 0x00
        /*00ac*/ 	.byte	0x40, 0x00, 0x00, 0x00, 0x80, 0x00, 0x00, 0x00, 0x00, 0x01, 0x00, 0x00, 0x40, 0x00, 0x00, 0x00
        /*00bc*/ 	.byte	0x40, 0x00, 0x00, 0x00, 0x40, 0x00, 0x00, 0x00, 0x40, 0x00, 0x00, 0x00, 0x40, 0x00, 0x00, 0x00
        /*00cc*/ 	.byte	0x40, 0x00, 0x00, 0x00, 0x40, 0x00, 0x00, 0x00, 0x40, 0x00, 0x00, 0x00
	.type		pnanovdb_grid_type_minmax_strides_bits,@object
	.size		pnanovdb_grid_type_minmax_strides_bits,(pnanovdb_grid_type_minmax_aligns_bits - pnanovdb_grid_type_minmax_strides_bits)
pnanovdb_grid_type_minmax_strides_bits:
        /*00d8*/ 	.byte	0x00, 0x00, 0x00, 0x00, 0x20, 0x00, 0x00, 0x00, 0x40, 0x00, 0x00, 0x00, 0x10, 0x00, 0x00, 0x00
        /*00e8*/ 	.byte	0x20, 0x00, 0x00, 0x00, 0x40, 0x00, 0x00, 0x00, 0x60, 0x00, 0x00, 0x00, 0xc0, 0x00, 0x00, 0x00
        /*00f8*/ 	.byte	0x08, 0x00, 0x00, 0x00, 0x10, 0x00, 0x00, 0x00, 0x20, 0x00, 0x00, 0x00, 0x08, 0x00, 0x00, 0x00
        /*0108*/ 	.byte	0x20, 0x00, 0x00, 0x00, 0x20, 0x00, 0x00, 0x00, 0x20, 0x00, 0x00, 0x00, 0x20, 0x00, 0x00, 0x00
        /*0118*/ 	.byte	0x20, 0x00, 0x00, 0x00, 0x80, 0x00, 0x00, 0x00, 0x00, 0x01, 0x00, 0x00, 0x40, 0x00, 0x00, 0x00
        /*0128*/ 	.byte	0x40, 0x00, 0x00, 0x00, 0x40, 0x00, 0x00, 0x00, 0x40, 0x00, 0x00, 0x00, 0x40, 0x00, 0x00, 0x00
        /*0138*/ 	.byte	0x18, 0x00, 0x00, 0x00, 0x30, 0x00, 0x00, 0x00, 0x08, 0x00, 0x00, 0x00
	.type		pnanovdb_grid_type_minmax_aligns_bits,@object
	.size		pnanovdb_grid_type_minmax_aligns_bits,(pnanovdb_grid_type_stat_strides_bits - pnanovdb_grid_type_minmax_aligns_bits)
pnanovdb_grid_type_minmax_aligns_bits:
        /*0144*/ 	.byte	0x00, 0x00, 0x00, 0x00, 0x20, 0x00, 0x00, 0x00, 0x40, 0x00, 0x00, 0x00, 0x10, 0x00, 0x00, 0x00
        /*0154*/ 	.byte	0x20, 0x00, 0x00, 0x00, 0x40, 0x00, 0x00, 0x00, 0x20, 0x00, 0x00, 0x00, 0x40, 0x00, 0x00, 0x00
        /*0164*/ 	.byte	0x08, 0x00, 0x00, 0x00, 0x10, 0x00, 0x00, 0x00, 0x20, 0x00, 0x00, 0x00, 0x08, 0x00, 0x00, 0x00
        /*0174*/ 	.byte	0x20, 0x00, 0x00, 0x00, 0x20, 0x00, 0x00, 0x00, 0x20, 0x00, 0x00, 0x00, 0x20, 0x00, 0x00, 0x00
        /*0184*/ 	.byte	0x20, 0x00, 0x00, 0x00, 0x20, 0x00, 0x00, 0x00, 0x40, 0x00, 0x00, 0x00, 0x40, 0x00, 0x00, 0x00
        /*0194*/ 	.byte	0x40, 0x00, 0x00, 0x00, 0x40, 0x00, 0x00, 0x00, 0x40, 0x00, 0x00, 0x00, 0x40, 0x00, 0x00, 0x00
        /*01a4*/ 	.byte	0x08, 0x00, 0x00, 0x00, 0x10, 0x00, 0x00, 0x00, 0x08, 0x00, 0x00, 0x00
	.type		pnanovdb_grid_type_stat_strides_bits,@object
	.size		pnanovdb_grid_type_stat_strides_bits,(pnanovdb_grid_type_leaf_type - pnanovdb_grid_type_stat_strides_bits)
pnanovdb_grid_type_stat_strides_bits:
        /*01b0*/ 	.byte	0x00, 0x00, 0x00, 0x00, 0x20, 0x00, 0x00, 0x00, 0x40, 0x00, 0x00, 0x00, 0x20, 0x00, 0x00, 0x00
        /*01c0*/ 	.byte	0x20, 0x00, 0x00, 0x00, 0x40, 0x00, 0x00, 0x00, 0x20, 0x00, 0x00, 0x00, 0x40, 0x00, 0x00, 0x00
        /*01d0*/ 	.byte	0x08, 0x00, 0x00, 0x00, 0x20, 0x00, 0x00, 0x00, 0x20, 0x00, 0x00, 0x00, 0x08, 0x00, 0x00, 0x00
        /*01e0*/ 	.byte	0x20, 0x00, 0x00, 0x00, 0x20, 0x00, 0x00, 0x00, 0x20, 0x00, 0x00, 0x00, 0x20, 0x00, 0x00, 0x00
        /*01f0*/ 	.byte	0x20, 0x00, 0x00, 0x00, 0x20, 0x00, 0x00, 0x00, 0x40, 0x00, 0x00, 0x00, 0x40, 0x00, 0x00, 0x00
        /*0200*/ 	.byte	0x40, 0x00, 0x00, 0x00, 0x40, 0x00, 0x00, 0x00, 0x40, 0x00, 0x00, 0x00, 0x40, 0x00, 0x00, 0x00
        /*0210*/ 	.byte	0x20, 0x00, 0x00, 0x00, 0x20, 0x00, 0x00, 0x00, 0x20, 0x00, 0x00, 0x00
	.type		pnanovdb_grid_type_leaf_type,@object
	.size		pnanovdb_grid_type_leaf_type,(pnanovdb_grid_type_constants - pnanovdb_grid_type_leaf_type)
pnanovdb_grid_type_leaf_type:
        /*021c*/ 	.byte	0x00, 0x00, 0x00, 0x00, 0x00, 0x00, 0x00, 0x00, 0x00, 0x00, 0x00, 0x00, 0x00, 0x00, 0x00, 0x00
        /*022c*/ 	.byte	0x00, 0x00, 0x00, 0x00, 0x00, 0x00, 0x00, 0x00, 0x00, 0x00, 0x00, 0x00, 0x00, 0x00, 0x00, 0x00
        /*023c*/ 	.byte	0x01, 0x00, 0x00, 0x00, 0x00, 0x00, 0x00, 0x00, 0x00, 0x00, 0x00, 0x00, 0x01, 0x00, 0x00, 0x00
        /*024c*/ 	.byte	0x00, 0x00, 0x00, 0x00, 0x02, 0x00, 0x00, 0x00, 0x02, 0x00, 0x00, 0x00, 0x02, 0x00, 0x00, 0x00
        /*025c*/ 	.byte	0x02, 0x00, 0x00, 0x00, 0x00, 0x00, 0x00, 0x00, 0x00, 0x00, 0x00, 0x00, 0x03, 0x00, 0x00, 0x00
        /*026c*/ 	.byte	0x03, 0x00, 0x00, 0x00, 0x04, 0x00, 0x00, 0x00, 0x04, 0x00, 0x00, 0x00, 0x05, 0x00, 0x00, 0x00
        /*027c*/ 	.byte	0x00, 0x00, 0x00, 0x00, 0x00, 0x00, 0x00, 0x00, 0x00, 0x00, 0x00, 0x00
	.type		pnanovdb_grid_type_constants,@object
	.size		pnanovdb_grid_type_constants,(pnanovdb_dither_lut - pnanovdb_grid_type_constants)
pnanovdb_grid_type_constants:
        /* <DEDUP_REMOVED lines=189> */
	.type		pnanovdb_dither_lut,@object
	.size		pnanovdb_dither_lut,(.L_7 - pnanovdb_dither_lut)
pnanovdb_dither_lut:
        /* <DEDUP_REMOVED lines=128> */
.L_7:


//--------------------- .nv.constant4             --------------------------
	.section	.nv.constant4,"a",@progbits
	.align	8
	.align		8
.nv.constant4:
        /*0000*/ 	.dword	_ZN2wp6volume12pnano_traitsIiE9GRID_TYPEE
	.align		8
        /*0008*/ 	.dword	_ZN2wp6volume12pnano_traitsIxE9GRID_TYPEE
	.align		8
        /*0010*/ 	.dword	_ZN2wp6volume12pnano_traitsIjE9GRID_TYPEE
	.align		8
        /*0018*/ 	.dword	_ZN2wp6volume12pnano_traitsIfE9GRID_TYPEE
	.align		8
        /*0020*/ 	.dword	_ZN2wp6volume12pnano_traitsIdE9GRID_TYPEE
	.align		8
        /*0028*/ 	.dword	_ZN2wp6volume12pnano_traitsINS_5vec_tILj3EfEEE9GRID_TYPEE
	.align		8
        /*0030*/ 	.dword	_ZN2wp6volume12pnano_traitsINS_5vec_tILj3EdEEE9GRID_TYPEE
	.align		8
        /*0038*/ 	.dword	_ZN2wp6volume12pnano_traitsINS_5vec_tILj4EfEEE9GRID_TYPEE
	.align		8
        /*0040*/ 	.dword	_ZN2wp6volume12pnano_traitsINS_5vec_tILj4EdEEE9GRID_TYPEE
	.align		8
        /*0048*/ 	.dword	_ZN46_INTERNAL_00000000_15_default_program_953a223e2wp6volume7CLOSESTE
	.align		8
        /*0050*/ 	.dword	_ZN46_INTERNAL_00000000_15_default_program_953a223e2wp6volume6LINEARE
	.align		8
        /*0058*/ 	.dword	_ZN46_INTERNAL_00000000_15_default_program_953a223e2wp15LAUNCH_MAX_DIMSE
	.align		8
        /*0060*/ 	.dword	_ZN46_INTERNAL_00000000_15_default_program_953a223e2wp14ARRAY_MAX_DIMSE
	.align		8
        /*0068*/ 	.dword	_ZN46_INTERNAL_00000000_15_default_program_953a223e2wp18ARRAY_TYPE_REGULARE
	.align		8
        /*0070*/ 	.dword	_ZN46_INTERNAL_00000000_15_default_program_953a223e2wp18ARRAY_TYPE_INDEXEDE
	.align		8
        /*0078*/ 	.dword	_ZN46_INTERNAL_00000000_15_default_program_953a223e2wp17ARRAY_TYPE_FABRICE
	.align		8
        /*0080*/ 	.dword	_ZN46_INTERNAL_00000000_15_default_program_953a223e2wp25ARRAY_TYPE_FABRIC_INDEXEDE
	.align		8
        /*0088*/ 	.dword	__cudart_i2opi_f


//--------------------- .nv.constant0.my_create_soft_contacts_cuda_kernel_backward --------------------------
	.section	.nv.constant0.my_create_soft_contacts_cuda_kernel_backward,"a",@progbits
	.sectionflags	@""
	.align	4
.nv.constant0.my_create_soft_contacts_cuda_kernel_backward:
	.zero		2316


//--------------------- .nv.constant0.my_create_soft_contacts_cuda_kernel_forward --------------------------
	.section	.nv.constant0.my_create_soft_contacts_cuda_kernel_forward,"a",@progbits
	.sectionflags	@""
	.align	4
.nv.constant0.my_create_soft_contacts_cuda_kernel_forward:
	.zero		1348


//--------------------- .nv.constant0.my_solve_particle_shape_contacts_cuda_kernel_backward --------------------------
	.section	.nv.constant0.my_solve_particle_shape_contacts_cuda_kernel_backward,"a",@progbits
	.sectionflags	@""
	.align	4
.nv.constant0.my_solve_particle_shape_contacts_cuda_kernel_backward:
	.zero		3136


//--------------------- .nv.constant0.my_solve_particle_shape_contacts_cuda_kernel_forward --------------------------
	.section	.nv.constant0.my_solve_particle_shape_contacts_cuda_kernel_forward,"a",@progbits
	.sectionflags	@""
	.align	4
.nv.constant0.my_solve_particle_shape_contacts_cuda_kernel_forward:
	.zero		1760


//--------------------- .nv.constant0.my_solve_particle_particle_contacts_cuda_kernel_backward --------------------------
	.section	.nv.constant0.my_solve_particle_particle_contacts_cuda_kernel_backward,"a",@progbits
	.sectionflags	@""
	.align	4
.nv.constant0.my_solve_particle_particle_contacts_cuda_kernel_backward:
	.zero		1136


//--------------------- .nv.constant0.my_solve_particle_particle_contacts_cuda_kernel_forward --------------------------
	.section	.nv.constant0.my_solve_particle_particle_contacts_cuda_kernel_forward,"a",@progbits
	.sectionflags	@""
	.align	4
.nv.constant0.my_solve_particle_particle_contacts_cuda_kernel_forward:
	.zero		760


//--------------------- .nv.constant0.my_solve_particle_ground_contacts_cuda_kernel_backward --------------------------
	.section	.nv.constant0.my_solve_particle_ground_contacts_cuda_kernel_backward,"a",@progbits
	.sectionflags	@""
	.align	4
.nv.constant0.my_solve_particle_ground_contacts_cuda_kernel_backward:
	.zero		1232


//--------------------- .nv.constant0.my_solve_particle_ground_contacts_cuda_kernel_forward --------------------------
	.section	.nv.constant0.my_solve_particle_ground_contacts_cuda_kernel_forward,"a",@progbits
	.sectionflags	@""
	.align	4
.nv.constant0.my_solve_particle_ground_contacts_cuda_kernel_forward:
	.zero		808


//--------------------- .nv.constant0.my_apply_particle_deltas_cuda_kernel_backward --------------------------
	.section	.nv.constant0.my_apply_particle_deltas_cuda_kernel_backward,"a",@progbits
	.sectionflags	@""
	.align	4
.nv.constant0.my_apply_particle_deltas_cuda_kernel_backward:
	.zero		1072


//--------------------- .nv.constant0.my_apply_particle_deltas_cuda_kernel_forward --------------------------
	.section	.nv.constant0.my_apply_particle_deltas_cuda_kernel_forward,"a",@progbits
	.sectionflags	@""
	.align	4
.nv.constant0.my_apply_particle_deltas_cuda_kernel_forward:
	.zero		728


//--------------------- .nv.constant0.my_integrate_particles_cuda_kernel_backward --------------------------
	.section	.nv.constant0.my_integrate_particles_cuda_kernel_backward,"a",@progbits
	.sectionflags	@""
	.align	4
.nv.constant0.my_integrate_particles_cuda_kernel_backward:
	.zero		1216


//--------------------- .nv.constant0.my_integrate_particles_cuda_kernel_forward --------------------------
	.section	.nv.constant0.my_integrate_particles_cuda_kernel_forward,"a",@progbits
	.sectionflags	@""
	.align	4
.nv.constant0.my_integrate_particles_cuda_kernel_forward:
	.zero		800


//--------------------- .nv.constant0.swellParticlesStage2_cuda_kernel_backward --------------------------
	.section	.nv.constant0.swellParticlesStage2_cuda_kernel_backward,"a",@progbits
	.sectionflags	@""
	.align	4
.nv.constant0.swellParticlesStage2_cuda_kernel_backward:
	.zero		748


//--------------------- .nv.constant0.swellParticlesStage2_cuda_kernel_forward --------------------------
	.section	.nv.constant0.swellParticlesStage2_cuda_kernel_forward,"a",@progbits
	.sectionflags	@""
	.align	4
.nv.constant0.swellParticlesStage2_cuda_kernel_forward:
	.zero		564


//--------------------- .nv.constant2.swellParticles_cuda_kernel_backward --------------------------
	.section	.nv.constant2.swellParticles_cuda_kernel_backward,"a",@progbits
	.sectionflags	@""
	.align	4
.nv.constant2.swellParticles_cuda_kernel_backward:
        /*0000*/ 	.byte	0x19, 0x2d, 0x44, 0x54, 0xfb, 0x21, 0xf9, 0x3b


//--------------------- .nv.constant0.swellParticles_cuda_kernel_backward --------------------------
	.section	.nv.constant0.swellParticles_cuda_kernel_backward,"a",@progbits
	.sectionflags	@""
	.align	4
.nv.constant0.swellParticles_cuda_kernel_backward:
	.zero		880


//--------------------- .nv.constant2.swellParticles_cuda_kernel_forward --------------------------
	.section	.nv.constant2.swellParticles_cuda_kernel_forward,"a",@progbits
	.sectionflags	@""
	.align	4
.nv.constant2.swellParticles_cuda_kernel_forward:
        /*0000*/ 	.byte	0x19, 0x2d, 0x44, 0x54, 0xfb, 0x21, 0xf9, 0x3b


//--------------------- .nv.constant0.swellParticles_cuda_kernel_forward --------------------------
	.section	.nv.constant0.swellParticles_cuda_kernel_forward,"a",@progbits
	.sectionflags	@""
	.align	4
.nv.constant0.swellParticles_cuda_kernel_forward:
	.zero		632


//--------------------- .nv.constant0.sleepParticles_cuda_kernel_backward --------------------------
	.section	.nv.constant0.sleepParticles_cuda_kernel_backward,"a",@progbits
	.sectionflags	@""
	.align	4
.nv.constant0.sleepParticles_cuda_kernel_backward:
	.zero		852


//--------------------- .nv.constant0.sleepParticles_cuda_kernel_forward --------------------------
	.section	.nv.constant0.sleepParticles_cuda_kernel_forward,"a",@progbits
	.sectionflags	@""
	.align	4
.nv.constant0.sleepParticles_cuda_kernel_forward:
	.zero		620


//--------------------- .text.my_create_soft_contacts_cuda_kernel_backward --------------------------
	.section	.text.my_create_soft_contacts_cuda_kernel_backward,"ax",@progbits
	.sectioninfo	@"SHI_REGISTERS=130"
	.align	128
        .global         my_create_soft_contacts_cuda_kernel_backward
        .type           my_create_soft_contacts_cuda_kernel_backward,@function
        .size           my_create_soft_contacts_cuda_kernel_backward,(.L_x_1237 - my_create_soft_contacts_cuda_kernel_backward)
        .other          my_create_soft_contacts_cuda_kernel_backward,@"STO_CUDA_ENTRY STV_DEFAULT"
my_create_soft_contacts_cuda_kernel_backward:
.text.my_create_soft_contacts_cuda_kernel_backward:
[----:B------:R-:W-:Y:S02]  /*0000*/  MOV R1, c[0x0][0x28] ;  /* 0x00000a0000017a02 */ /* 0x000fe40000000f00 */
[----:B------:R-:W0:Y:S01]  /*0010*/  S2R R2, SR_TID.X ;  /* 0x0000000000027919 */ /* 0x000e220000002100 */
[----:B------:R-:W-:Y:S02]  /*0020*/  MOV R3, RZ ;  /* 0x000000ff00037202 */ /* 0x000fe40000000f00 */
[----:B------:R-:W-:Y:S01]  /*0030*/  IADD3 R1, R1, -0x80, RZ ;  /* 0xffffff8001017810 */ /* 0x000fe20007ffe0ff */
[----:B------:R-:W0:Y:S02]  /*0040*/  S2R R79, SR_CTAID.X ;  /* 0x00000000004f7919 */ /* 0x000e240000002500 */
[----:B0-----:R-:W-:-:S05]  /*0050*/  IMAD.WIDE.U32 R78, R79, c[0x0][0x0], R2 ;  /* 0x000000004f4e7a25 */ /* 0x001fca00078e0002 */
[----:B------:R-:W-:-:S04]  /*0060*/  ISETP.GE.U32.AND P0, PT, R78, c[0x0][0x178], PT ;  /* 0x00005e004e007a0c */ /* 0x000fc80003f06070 */
[----:B------:R-:W-:-:S13]  /*0070*/  ISETP.GE.U32.AND.EX P0, PT, R79, c[0x0][0x17c], PT, P0 ;  /* 0x00005f004f007a0c */ /* 0x000fda0003f06100 */
[----:B------:R-:W-:Y:S05]  /*0080*/  @P0 EXIT ;  /* 0x000000000000094d */ /* 0x000fea0003800000 */
[----:B------:R-:W-:Y:S01]  /*0090*/  BSSY B1, `(.L_x_0) ;  /* 0x0000c75000017945 */ /* 0x000fe20003800000 */
[----:B------:R-:W-:Y:S02]  /*00a0*/  ULDC UR5, c[0x0][0x164] ;  /* 0x0000590000057ab9 */ /* 0x000fe40000000800 */
[----:B------:R-:W-:Y:S02]  /*00b0*/  ULDC UR6, c[0x0][0x210] ;  /* 0x0000840000067ab9 */ /* 0x000fe40000000800 */
[----:B------:R-:W-:Y:S02]  /*00c0*/  ULDC UR7, c[0x0][0x2b8] ;  /* 0x0000ae0000077ab9 */ /* 0x000fe40000000800 */
[----:B------:R-:W-:Y:S02]  /*00d0*/  ULDC UR8, c[0x0][0x1a0] ;  /* 0x0000680000087ab9 */ /* 0x000fe40000000800 */
[----:B------:R-:W-:Y:S02]  /*00e0*/  ULDC UR9, c[0x0][0x1d8] ;  /* 0x0000760000097ab9 */ /* 0x000fe40000000800 */
[----:B------:R-:W-:-:S02]  /*00f0*/  ULDC UR10, c[0x0][0x280] ;  /* 0x0000a000000a7ab9 */ /* 0x000fc40000000800 */
[----:B------:R-:W-:Y:S02]  /*0100*/  ULDC UR11, c[0x0][0x248] ;  /* 0x00009200000b7ab9 */ /* 0x000fe40000000800 */
[----:B------:R-:W-:Y:S02]  /*0110*/  ULDC UR12, c[0x0][0x648] ;  /* 0x00019200000c7ab9 */ /* 0x000fe40000000800 */
[----:B------:R-:W-:Y:S02]  /*0120*/  ULDC UR13, c[0x0][0x5a0] ;  /* 0x00016800000d7ab9 */ /* 0x000fe40000000800 */
[----:B------:R-:W-:Y:S02]  /*0130*/  ULDC UR14, c[0x0][0x610] ;  /* 0x00018400000e7ab9 */ /* 0x000fe40000000800 */
[----:B------:R-:W-:Y:S02]  /*0140*/  ULDC UR15, c[0x0][0x568] ;  /* 0x00015a00000f7ab9 */ /* 0x000fe40000000800 */
[----:B------:R-:W-:-:S02]  /*0150*/  USHF.R.S32.HI UR5, URZ, 0x1f, UR5 ;  /* 0x0000001f3f057899 */ /* 0x000fc40008011405 */
[----:B------:R-:W-:Y:S02]  /*0160*/  USHF.R.S32.HI UR6, URZ, 0x1f, UR6 ;  /* 0x0000001f3f067899 */ /* 0x000fe40008011406 */
[----:B------:R-:W-:Y:S02]  /*0170*/  USHF.R.S32.HI UR7, URZ, 0x1f, UR7 ;  /* 0x0000001f3f077899 */ /* 0x000fe40008011407 */
[----:B------:R-:W-:Y:S02]  /*0180*/  USHF.R.S32.HI UR8, URZ, 0x1f, UR8 ;  /* 0x0000001f3f087899 */ /* 0x000fe40008011408 */
[----:B------:R-:W-:Y:S02]  /*0190*/  USHF.R.S32.HI UR9, URZ, 0x1f, UR9 ;  /* 0x0000001f3f097899 */ /* 0x000fe40008011409 */
[----:B------:R-:W-:Y:S02]  /*01a0*/  USHF.R.S32.HI UR10, URZ, 0x1f, UR10 ;  /* 0x0000001f3f0a7899 */ /* 0x000fe4000801140a */
[----:B------:R-:W-:-:S02]  /*01b0*/  USHF.R.S32.HI UR11, URZ, 0x1f, UR11 ;  /* 0x0000001f3f0b7899 */ /* 0x000fc4000801140b */
[----:B------:R-:W-:Y:S02]  /*01c0*/  USHF.R.S32.HI UR12, URZ, 0x1f, UR12 ;  /* 0x0000001f3f0c7899 */ /* 0x000fe4000801140c */
[----:B------:R-:W-:Y:S02]  /*01d0*/  USHF.R.S32.HI UR13, URZ, 0x1f, UR13 ;  /* 0x0000001f3f0d7899 */ /* 0x000fe4000801140d */
[----:B------:R-:W-:Y:S02]  /*01e0*/  USHF.R.S32.HI UR14, URZ, 0x1f, UR14 ;  /* 0x0000001f3f0e7899 */ /* 0x000fe4000801140e */
[----:B------:R-:W-:Y:S02]  /*01f0*/  USHF.R.S32.HI UR15, URZ, 0x1f, UR15 ;  /* 0x0000001f3f0f7899 */ /* 0x000fe4000801140f */
[----:B------:R-:W-:Y:S02]  /*0200*/  ULDC.64 UR16, c[0x0][0x118] ;  /* 0x0000460000107ab9 */ /* 0x000fe40000000a00 */
.L_x_234:
[----:B------:R-:W-:Y:S01]  /*0210*/  LOP3.LUT R2, R79, UR5, RZ, 0xfc, !PT ;  /* 0x000000054f027c12 */ /* 0x000fe2000f8efcff */
[----:B------:R-:W-:Y:S01]  /*0220*/  YIELD ;  /* 0x0000000000007946 */ /* 0x000fe20003800000 */
[----:B------:R-:W-:Y:S02]  /*0230*/  BSSY B0, `(.L_x_1) ;  /* 0x000001c000007945 */ /* 0x000fe40003800000 */
[----:B------:R-:W-:-:S13]  /*0240*/  ISETP.NE.U32.AND P0, PT, R2, RZ, PT ;  /* 0x000000ff0200720c */ /* 0x000fda0003f05070 */
[----:B-12---:R-:W-:Y:S05]  /*0250*/  @!P0 BRA `(.L_x_2) ;  /* 0x0000005000008947 */ /* 0x006fea0003800000 */
[----:B------:R-:W-:Y:S02]  /*0260*/  MOV R8, 0x280 ;  /* 0x0000028000087802 */ /* 0x000fe40000000f00 */
[----:B------:R-:W-:Y:S05]  /*0270*/  CALL.REL.NOINC `($__internal_0_$__cuda_sm20_div_u64) ;  /* 0x0000c58000007944 */ /* 0x000fea0003c00000 */
[----:B------:R-:W-:-:S05]  /*0280*/  IADD3 R3, -R77, RZ, RZ ;  /* 0x000000ff4d037210 */ /* 0x000fca0007ffe1ff */
[----:B------:R-:W-:Y:S01]  /*0290*/  IMAD R76, R3, c[0x0][0x164], R78 ;  /* 0x00005900034c7a24 */ /* 0x000fe200078e024e */
[----:B------:R-:W-:Y:S05]  /*02a0*/  BRA `(.L_x_3) ;  /* 0x0000014000007947 */ /* 0x000fea0003800000 */
.L_x_2:
[----:B------:R-:W0:Y:S01]  /*02b0*/  I2F.U32.RP R4, c[0x0][0x164] ;  /* 0x0000590000047b06 */ /* 0x000e220000209000 */
[----:B------:R-:W-:-:S07]  /*02c0*/  ISETP.NE.U32.AND P2, PT, RZ, c[0x0][0x164], PT ;  /* 0x00005900ff007a0c */ /* 0x000fce0003f45070 */
[----:B0-----:R-:W0:Y:S02]  /*02d0*/  MUFU.RCP R4, R4 ;  /* 0x0000000400047308 */ /* 0x001e240000001000 */
[----:B0-----:R-:W-:-:S06]  /*02e0*/  IADD3 R2, R4, 0xffffffe, RZ ;  /* 0x0ffffffe04027810 */ /* 0x001fcc0007ffe0ff */
[----:B------:R0:W1:Y:S02]  /*02f0*/  F2I.FTZ.U32.TRUNC.NTZ R3, R2 ;  /* 0x0000000200037305 */ /* 0x000064000021f000 */
[----:B0-----:R-:W-:Y:S02]  /*0300*/  MOV R2, RZ ;  /* 0x000000ff00027202 */ /* 0x001fe40000000f00 */
[----:B-1----:R-:W-:-:S05]  /*0310*/  IADD3 R5, RZ, -R3, RZ ;  /* 0x80000003ff057210 */ /* 0x002fca0007ffe0ff */
[----:B------:R-:W-:-:S04]  /*0320*/  IMAD R5, R5, c[0x0][0x164], RZ ;  /* 0x0000590005057a24 */ /* 0x000fc800078e02ff */
[----:B------:R-:W-:-:S06]  /*0330*/  IMAD.HI.U32 R3, R3, R5, R2 ;  /* 0x0000000503037227 */ /* 0x000fcc00078e0002 */
[----:B------:R-:W-:-:S05]  /*0340*/  IMAD.HI.U32 R77, R3, R78, RZ ;  /* 0x0000004e034d7227 */ /* 0x000fca00078e00ff */
[----:B------:R-:W-:-:S05]  /*0350*/  IADD3 R3, -R77, RZ, RZ ;  /* 0x000000ff4d037210 */ /* 0x000fca0007ffe1ff */
[----:B------:R-:W-:-:S05]  /*0360*/  IMAD R3, R3, c[0x0][0x164], R78 ;  /* 0x0000590003037a24 */ /* 0x000fca00078e024e */
[----:B------:R-:W-:-:S13]  /*0370*/  ISETP.GE.U32.AND P0, PT, R3, c[0x0][0x164], PT ;  /* 0x0000590003007a0c */ /* 0x000fda0003f06070 */
[----:B------:R-:W-:Y:S02]  /*0380*/  @P0 IADD3 R3, R3, -c[0x0][0x164], RZ ;  /* 0x8000590003030a10 */ /* 0x000fe40007ffe0ff */
[----:B------:R-:W-:Y:S02]  /*0390*/  @P0 IADD3 R77, R77, 0x1, RZ ;  /* 0x000000014d4d0810 */ /* 0x000fe40007ffe0ff */
[----:B------:R-:W-:-:S13]  /*03a0*/  ISETP.GE.U32.AND P1, PT, R3, c[0x0][0x164], PT ;  /* 0x0000590003007a0c */ /* 0x000fda0003f26070 */
[----:B------:R-:W-:Y:S02]  /*03b0*/  @P1 IADD3 R77, R77, 0x1, RZ ;  /* 0x000000014d4d1810 */ /* 0x000fe40007ffe0ff */
[----:B------:R-:W-:-:S04]  /*03c0*/  @!P2 LOP3.LUT R77, RZ, c[0x0][0x164], RZ, 0x33, !PT ;  /* 0x00005900ff4daa12 */ /* 0x000fc800078e33ff */
[----:B------:R-:W-:-:S05]  /*03d0*/  IADD3 R3, -R77, RZ, RZ ;  /* 0x000000ff4d037210 */ /* 0x000fca0007ffe1ff */
[----:B------:R-:W-:Y:S02]  /*03e0*/  IMAD R76, R3, c[0x0][0x164], R78 ;  /* 0x00005900034c7a24 */ /* 0x000fe400078e024e */
.L_x_3:
[----:B------:R-:W-:Y:S05]  /*03f0*/  BSYNC B0 ;  /* 0x0000000000007941 */ /* 0x000fea0003800000 */
.L_x_1:
[----:B------:R-:W-:Y:S02]  /*0400*/  SHF.R.S32.HI R75, RZ, 0x1f, R77 ;  /* 0x0000001fff4b7819 */ /* 0x000fe4000001144d */
[----:B------:R-:W-:-:S03]  /*0410*/  MOV R2, c[0x0][0x210] ;  /* 0x0000840000027a02 */ /* 0x000fc60000000f00 */
[----:B------:R-:W-:Y:S02]  /*0420*/  IMAD R4, R75, c[0x0][0x210], RZ ;  /* 0x000084004b047a24 */ /* 0x000fe400078e02ff */
[----:B------:R-:W-:-:S04]  /*0430*/  IMAD.WIDE.U32 R2, R77, R2, c[0x0][0x1f0] ;  /* 0x00007c004d027625 */ /* 0x000fc800078e0002 */
[----:B------:R-:W-:-:S05]  /*0440*/  IMAD R5, R77, UR6, R4 ;  /* 0x000000064d057c24 */ /* 0x000fca000f8e0204 */
[----:B------:R-:W-:-:S05]  /*0450*/  IADD3 R3, R3, R5, RZ ;  /* 0x0000000503037210 */ /* 0x000fca0007ffe0ff */
[----:B------:R-:W2:Y:S01]  /*0460*/  LDG.E R2, [R2.64] ;  /* 0x0000001002027981 */ /* 0x000ea2000c1e1900 */
[----:B------:R-:W-:Y:S01]  /*0470*/  BSSY B0, `(.L_x_4) ;  /* 0x0000c30000007945 */ /* 0x000fe20003800000 */
[----:B--2---:R-:W-:-:S04]  /*0480*/  LOP3.LUT R4, R2, 0x1, RZ, 0xc0, !PT ;  /* 0x0000000102047812 */ /* 0x004fc800078ec0ff */
[----:B------:R-:W-:-:S13]  /*0490*/  ISETP.NE.U32.AND P0, PT, R4, 0x1, PT ;  /* 0x000000010400780c */ /* 0x000fda0003f05070 */
[----:B------:R-:W-:Y:S05]  /*04a0*/  @P0 BRA `(.L_x_5) ;  /* 0x0000c2c000000947 */ /* 0x000fea0003800000 */
[----:B------:R-:W-:Y:S02]  /*04b0*/  SHF.R.S32.HI R19, RZ, 0x1f, R76 ;  /* 0x0000001fff137819 */ /* 0x000fe4000001144c */
[----:B------:R-:W-:-:S03]  /*04c0*/  MOV R3, c[0x0][0x2b8] ;  /* 0x0000ae0000037a02 */ /* 0x000fc60000000f00 */
[----:B------:R-:W-:Y:S02]  /*04d0*/  IMAD R5, R19, c[0x0][0x2b8], RZ ;  /* 0x0000ae0013057a24 */ /* 0x000fe400078e02ff */
[----:B------:R-:W-:-:S04]  /*04e0*/  IMAD.WIDE.U32 R2, R76, R3, c[0x0][0x298] ;  /* 0x0000a6004c027625 */ /* 0x000fc800078e0003 */
[----:B------:R-:W-:-:S05]  /*04f0*/  IMAD R5, R76, UR7, R5 ;  /* 0x000000074c057c24 */ /* 0x000fca000f8e0205 */
[----:B------:R-:W-:-:S05]  /*0500*/  IADD3 R3, R3, R5, RZ ;  /* 0x0000000503037210 */ /* 0x000fca0007ffe0ff */
[----:B------:R0:W2:Y:S01]  /*0510*/  LDG.E R74, [R2.64] ;  /* 0x00000010024a7981 */ /* 0x0000a2000c1e1900 */
[----:B------:R-:W-:Y:S01]  /*0520*/  IMAD R7, R19, c[0x0][0x280], RZ ;  /* 0x0000a00013077a24 */ /* 0x000fe200078e02ff */
[----:B------:R-:W-:Y:S01]  /*0530*/  MOV R72, RZ ;  /* 0x000000ff00487202 */ /* 0x000fe20000000f00 */
[----:B------:R-:W-:Y:S01]  /*0540*/  IMAD.WIDE.U32 R28, R76, c[0x0][0x280], RZ ;  /* 0x0000a0004c1c7a25 */ /* 0x000fe200078e00ff */
[----:B------:R-:W-:-:S03]  /*0550*/  MOV R69, RZ ;  /* 0x000000ff00457202 */ /* 0x000fc60000000f00 */
[----:B------:R-:W-:Y:S01]  /*0560*/  IMAD R71, R76, UR10, R7 ;  /* 0x0000000a4c477c24 */ /* 0x000fe2000f8e0207 */
[----:B------:R-:W-:-:S04]  /*0570*/  IADD3 R6, P1, R28, c[0x0][0x260], RZ ;  /* 0x000098001c067a10 */ /* 0x000fc80007f3e0ff */
[----:B------:R-:W-:Y:S02]  /*0580*/  IADD3 R71, R29, R71, RZ ;  /* 0x000000471d477210 */ /* 0x000fe40007ffe0ff */
[----:B------:R-:W-:Y:S02]  /*0590*/  MOV R67, RZ ;  /* 0x000000ff00437202 */ /* 0x000fe40000000f00 */
[----:B------:R-:W-:Y:S02]  /*05a0*/  MOV R68, 0x3f800000 ;  /* 0x3f80000000447802 */ /* 0x000fe40000000f00 */
[----:B------:R-:W-:Y:S02]  /*05b0*/  MOV R60, RZ ;  /* 0x000000ff003c7202 */ /* 0x000fe40000000f00 */
[----:B------:R-:W-:Y:S02]  /*05c0*/  MOV R58, RZ ;  /* 0x000000ff003a7202 */ /* 0x000fe40000000f00 */
[----:B------:R-:W-:Y:S01]  /*05d0*/  MOV R56, RZ ;  /* 0x000000ff00387202 */ /* 0x000fe20000000f00 */
[----:B0-----:R-:W-:-:S02]  /*05e0*/  IMAD R2, R75, c[0x0][0x1a0], RZ ;  /* 0x000068004b027a24 */ /* 0x001fc400078e02ff */
[----:B------:R-:W-:-:S04]  /*05f0*/  IMAD.WIDE.U32 R30, R77, c[0x0][0x1a0], RZ ;  /* 0x000068004d1e7a25 */ /* 0x000fc800078e00ff */
[----:B------:R-:W-:-:S05]  /*0600*/  IMAD R3, R77, UR8, R2 ;  /* 0x000000084d037c24 */ /* 0x000fca000f8e0202 */
[----:B------:R-:W-:Y:S02]  /*0610*/  IADD3 R54, R31, R3, RZ ;  /* 0x000000031f367210 */ /* 0x000fe40007ffe0ff */
[----:B--2---:R-:W-:-:S04]  /*0620*/  SHF.R.S32.HI R73, RZ, 0x1f, R74 ;  /* 0x0000001fff497819 */ /* 0x004fc8000001144a */
[----:B------:R-:W-:-:S13]  /*0630*/  ISETP.GE.AND P0, PT, R73, RZ, PT ;  /* 0x000000ff4900720c */ /* 0x000fda0003f06270 */
[----:B------:R-:W-:Y:S01]  /*0640*/  @P0 IMAD R5, R73, c[0x0][0x248], RZ ;  /* 0x0000920049050a24 */ /* 0x000fe200078e02ff */
[----:B------:R-:W-:-:S03]  /*0650*/  @P0 MOV R9, c[0x0][0x248] ;  /* 0x0000920000090a02 */ /* 0x000fc60000000f00 */
[C---:B------:R-:W-:Y:S02]  /*0660*/  @P0 IMAD R7, R74.reuse, UR11, R5 ;  /* 0x0000000b4a070c24 */ /* 0x040fe4000f8e0205 */
[----:B------:R-:W-:-:S05]  /*0670*/  @P0 IMAD.WIDE.U32 R4, R74, R9, c[0x0][0x228] ;  /* 0x00008a004a040625 */ /* 0x000fca00078e0009 */
[----:B------:R-:W-:Y:S02]  /*0680*/  @P0 IADD3 R5, R5, R7, RZ ;  /* 0x0000000705050210 */ /* 0x000fe40007ffe0ff */
[----:B------:R-:W-:-:S03]  /*0690*/  IADD3.X R7, R71, c[0x0][0x264], RZ, P1, !PT ;  /* 0x0000990047077a10 */ /* 0x000fc60000ffe4ff */
[----:B------:R0:W2:Y:S04]  /*06a0*/  @P0 LDG.E R72, [R4.64+0x10] ;  /* 0x0000101004480981 */ /* 0x0000a8000c1e1900 */
[----:B------:R1:W2:Y:S04]  /*06b0*/  LDG.E R70, [R6.64+0x4] ;  /* 0x0000041006467981 */ /* 0x0002a8000c1e1900 */
[----:B------:R1:W3:Y:S04]  /*06c0*/  LDG.E R66, [R6.64] ;  /* 0x0000001006427981 */ /* 0x0002e8000c1e1900 */
[----:B------:R0:W3:Y:S04]  /*06d0*/  @P0 LDG.E R69, [R4.64+0xc] ;  /* 0x00000c1004450981 */ /* 0x0000e8000c1e1900 */
[----:B------:R1:W4:Y:S04]  /*06e0*/  LDG.E R65, [R6.64+0x8] ;  /* 0x0000081006417981 */ /* 0x000328000c1e1900 */
[----:B------:R0:W4:Y:S04]  /*06f0*/  @P0 LDG.E R67, [R4.64+0x14] ;  /* 0x0000141004430981 */ /* 0x000128000c1e1900 */
[----:B------:R0:W4:Y:S04]  /*0700*/  @P0 LDG.E R68, [R4.64+0x18] ;  /* 0x0000181004440981 */ /* 0x000128000c1e1900 */
[----:B------:R1:W4:Y:S04]  /*0710*/  LDG.E R64, [R6.64+0x18] ;  /* 0x0000181006407981 */ /* 0x000328000c1e1900 */
[----:B------:R1:W4:Y:S04]  /*0720*/  LDG.E R63, [R6.64+0xc] ;  /* 0x00000c10063f7981 */ /* 0x000328000c1e1900 */
[----:B------:R1:W4:Y:S04]  /*0730*/  LDG.E R62, [R6.64+0x10] ;  /* 0x00001010063e7981 */ /* 0x000328000c1e1900 */
[----:B------:R1:W4:Y:S04]  /*0740*/  LDG.E R61, [R6.64+0x14] ;  /* 0x00001410063d7981 */ /* 0x000328000c1e1900 */
[----:B------:R0:W4:Y:S04]  /*0750*/  @P0 LDG.E R60, [R4.64] ;  /* 0x00000010043c0981 */ /* 0x000128000c1e1900 */
[----:B------:R0:W4:Y:S04]  /*0760*/  @P0 LDG.E R58, [R4.64+0x4] ;  /* 0x00000410043a0981 */ /* 0x000128000c1e1900 */
[----:B------:R0:W4:Y:S01]  /*0770*/  @P0 LDG.E R56, [R4.64+0x8] ;  /* 0x0000081004380981 */ /* 0x000122000c1e1900 */
[----:B------:R-:W-:-:S02]  /*0780*/  IADD3 R2, P0, R30, c[0x0][0x180], RZ ;  /* 0x000060001e027a10 */ /* 0x000fc40007f1e0ff */
[----:B------:R-:W-:Y:S02]  /*0790*/  MOV R9, c[0x0][0x2f0] ;  /* 0x0000bc0000097a02 */ /* 0x000fe40000000f00 */
[----:B------:R-:W-:Y:S02]  /*07a0*/  IADD3.X R3, R54, c[0x0][0x184], RZ, P0, !PT ;  /* 0x0000610036037a10 */ /* 0x000fe400007fe4ff */
[----:B-1----:R-:W-:Y:S01]  /*07b0*/  SHF.R.S32.HI R7, RZ, 0x1f, R9 ;  /* 0x0000001fff077819 */ /* 0x002fe20000011409 */
[----:B0-----:R-:W-:Y:S02]  /*07c0*/  IMAD R4, R19, c[0x0][0x2f0], RZ ;  /* 0x0000bc0013047a24 */ /* 0x001fe400078e02ff */
[----:B------:R0:W4:Y:S02]  /*07d0*/  LDG.E R59, [R2.64+0x4] ;  /* 0x00000410023b7981 */ /* 0x000124000c1e1900 */
[----:B------:R-:W-:Y:S02]  /*07e0*/  IMAD R11, R7, R76, R4 ;  /* 0x0000004c070b7224 */ /* 0x000fe400078e0204 */
[----:B------:R0:W4:Y:S01]  /*07f0*/  LDG.E R57, [R2.64] ;  /* 0x0000001002397981 */ /* 0x000122000c1e1900 */
[----:B------:R-:W-:-:S03]  /*0800*/  IMAD.WIDE.U32 R4, R76, R9, c[0x0][0x2d0] ;  /* 0x0000b4004c047625 */ /* 0x000fc600078e0009 */
[----:B------:R0:W4:Y:S02]  /*0810*/  LDG.E R55, [R2.64+0x8] ;  /* 0x0000081002377981 */ /* 0x000124000c1e1900 */
[----:B------:R-:W-:Y:S02]  /*0820*/  IADD3 R11, R5, R11, RZ ;  /* 0x0000000b050b7210 */ /* 0x000fe40007ffe0ff */
[----:B------:R-:W-:-:S05]  /*0830*/  MOV R10, R4 ;  /* 0x00000004000a7202 */ /* 0x000fca0000000f00 */
[----:B------:R3:W4:Y:S01]  /*0840*/  LDG.E R89, [R10.64] ;  /* 0x000000100a597981 */ /* 0x000722000c1e1900 */
[----:B------:R-:W-:Y:S01]  /*0850*/  MOV R13, c[0x0][0x3d0] ;  /* 0x0000f400000d7a02 */ /* 0x000fe20000000f00 */
[----:B------:R-:W-:Y:S02]  /*0860*/  IMAD R6, R75, c[0x0][0x1d8], RZ ;  /* 0x000076004b067a24 */ /* 0x000fe400078e02ff */
[----:B------:R-:W-:Y:S01]  /*0870*/  IMAD R8, R19, c[0x0][0x3d0], RZ ;  /* 0x0000f40013087a24 */ /* 0x000fe200078e02ff */
[----:B------:R-:W-:Y:S01]  /*0880*/  SHF.R.S32.HI R7, RZ, 0x1f, R13 ;  /* 0x0000001fff077819 */ /* 0x000fe2000001140d */
[----:B------:R-:W-:-:S04]  /*0890*/  IMAD.WIDE.U32 R32, R77, c[0x0][0x1d8], RZ ;  /* 0x000076004d207a25 */ /* 0x000fc800078e00ff */
[----:B------:R-:W-:Y:S02]  /*08a0*/  IMAD R53, R77, UR9, R6 ;  /* 0x000000094d357c24 */ /* 0x000fe4000f8e0206 */
[----:B------:R-:W-:Y:S01]  /*08b0*/  IMAD R5, R7, R76, R8 ;  /* 0x0000004c07057224 */ /* 0x000fe200078e0208 */
[----:B------:R-:W-:Y:S01]  /*08c0*/  IADD3 R8, P0, R32, c[0x0][0x1b8], RZ ;  /* 0x00006e0020087a10 */ /* 0x000fe20007f1e0ff */
[----:B------:R-:W-:Y:S01]  /*08d0*/  IMAD.WIDE.U32 R6, R76, R13, c[0x0][0x3b0] ;  /* 0x0000ec004c067625 */ /* 0x000fe200078e000d */
[----:B------:R-:W-:-:S04]  /*08e0*/  IADD3 R53, R33, R53, RZ ;  /* 0x0000003521357210 */ /* 0x000fc80007ffe0ff */
[----:B------:R-:W-:Y:S02]  /*08f0*/  IADD3 R7, R7, R5, RZ ;  /* 0x0000000507077210 */ /* 0x000fe40007ffe0ff */
[----:B------:R-:W-:-:S03]  /*0900*/  IADD3.X R9, R53, c[0x0][0x1bc], RZ, P0, !PT ;  /* 0x00006f0035097a10 */ /* 0x000fc600007fe4ff */
[----:B------:R1:W5:Y:S04]  /*0910*/  LDG.E R5, [R6.64] ;  /* 0x0000001006057981 */ /* 0x000368000c1e1900 */
[----:B------:R1:W5:Y:S04]  /*0920*/  LDG.E R21, [R8.64] ;  /* 0x0000001008157981 */ /* 0x000368000c1e1900 */
[----:B------:R1:W5:Y:S04]  /*0930*/  LDG.E R4, [R6.64+0x4] ;  /* 0x0000041006047981 */ /* 0x000368000c1e1900 */
[----:B0-----:R0:W5:Y:S01]  /*0940*/  LDG.E R2, [R6.64+0x8] ;  /* 0x0000081006027981 */ /* 0x001162000c1e1900 */
[----:B------:R-:W-:Y:S01]  /*0950*/  BSSY B4, `(.L_x_6) ;  /* 0x00005ae000047945 */ /* 0x000fe20003800000 */
[----:B--2---:R-:W-:-:S04]  /*0960*/  FMUL R3, R70, R72 ;  /* 0x0000004846037220 */ /* 0x004fc80000400000 */
[----:B---3--:R-:W-:-:S04]  /*0970*/  FFMA R10, R66, R69, R3 ;  /* 0x00000045420a7223 */ /* 0x008fc80000000003 */
[CC--:B----4-:R-:W-:Y:S01]  /*0980*/  FFMA R10, R65.reuse, R67.reuse, R10 ;  /* 0x00000043410a7223 */ /* 0x0d0fe2000000000a */
[----:B------:R-:W-:Y:S01]  /*0990*/  FMUL R12, R70, R67 ;  /* 0x00000043460c7220 */ /* 0x000fe20000400000 */
[----:B------:R-:W-:Y:S02]  /*09a0*/  FADD R3, R68, R68 ;  /* 0x0000004444037221 */ /* 0x000fe40000000000 */
[----:B------:R-:W-:Y:S01]  /*09b0*/  FADD R10, R10, R10 ;  /* 0x0000000a0a0a7221 */ /* 0x000fe20000000000 */
[CC--:B------:R-:W-:Y:S01]  /*09c0*/  FMUL R11, R65.reuse, R69.reuse ;  /* 0x00000045410b7220 */ /* 0x0c0fe20000400000 */
[----:B-1----:R-:W-:Y:S01]  /*09d0*/  FFMA R9, R65, R72, -R12 ;  /* 0x0000004841097223 */ /* 0x002fe2000000080c */
[-C--:B------:R-:W-:Y:S01]  /*09e0*/  FFMA R3, R3, R68.reuse, -1 ;  /* 0xbf80000003037423 */ /* 0x080fe20000000044 */
[----:B0-----:R-:W-:Y:S01]  /*09f0*/  FMUL R6, R10, R69 ;  /* 0x000000450a067220 */ /* 0x001fe20000400000 */
[-C--:B------:R-:W-:Y:S01]  /*0a00*/  FFMA R11, R66, R67.reuse, -R11 ;  /* 0x00000043420b7223 */ /* 0x080fe2000000080b */
[----:B------:R-:W-:Y:S01]  /*0a10*/  FMUL R9, R9, R68 ;  /* 0x0000004409097220 */ /* 0x000fe20000400000 */
[C---:B------:R-:W-:Y:S01]  /*0a20*/  FMUL R7, R10.reuse, R72 ;  /* 0x000000480a077220 */ /* 0x040fe20000400000 */
[----:B------:R-:W-:Y:S01]  /*0a30*/  FFMA R6, R3, R66, R6 ;  /* 0x0000004203067223 */ /* 0x000fe20000000006 */
[----:B------:R-:W-:Y:S01]  /*0a40*/  FMUL R10, R10, R67 ;  /* 0x000000430a0a7220 */ /* 0x000fe20000400000 */
[----:B------:R-:W-:Y:S01]  /*0a50*/  FMUL R8, R11, R68 ;  /* 0x000000440b087220 */ /* 0x000fe20000400000 */
[----:B------:R-:W-:Y:S01]  /*0a60*/  FFMA R7, R3, R70, R7 ;  /* 0x0000004603077223 */ /* 0x000fe20000000007 */
[----:B------:R-:W-:Y:S01]  /*0a70*/  FFMA R9, R9, 2, R6 ;  /* 0x4000000009097823 */ /* 0x000fe20000000006 */
[----:B------:R-:W-:Y:S01]  /*0a80*/  FMUL R6, R64, R69 ;  /* 0x0000004540067220 */ /* 0x000fe20000400000 */
[-C--:B------:R-:W-:Y:S01]  /*0a90*/  FMUL R13, R66, R72.reuse ;  /* 0x00000048420d7220 */ /* 0x080fe20000400000 */
[----:B------:R-:W-:Y:S01]  /*0aa0*/  FMUL R11, R64, R72 ;  /* 0x00000048400b7220 */ /* 0x000fe20000400000 */
[----:B------:R-:W-:Y:S01]  /*0ab0*/  FFMA R10, R3, R65, R10 ;  /* 0x00000041030a7223 */ /* 0x000fe2000000000a */
[----:B------:R-:W-:Y:S01]  /*0ac0*/  FFMA R7, R8, 2, R7 ;  /* 0x4000000008077823 */ /* 0x000fe20000000007 */
[----:B------:R-:W-:Y:S01]  /*0ad0*/  FMUL R8, R64, R67 ;  /* 0x0000004340087220 */ /* 0x000fe20000400000 */
[-C--:B------:R-:W-:Y:S01]  /*0ae0*/  FFMA R3, R63, R68.reuse, R6 ;  /* 0x000000443f037223 */ /* 0x080fe20000000006 */
[----:B------:R-:W-:Y:S01]  /*0af0*/  FFMA R13, R70, R69, -R13 ;  /* 0x00000045460d7223 */ /* 0x000fe2000000080d */
[CC--:B------:R-:W-:Y:S01]  /*0b00*/  FFMA R6, R62.reuse, R68.reuse, R11 ;  /* 0x000000443e067223 */ /* 0x0c0fe2000000000b */
[C---:B------:R-:W-:Y:S01]  /*0b10*/  FFMA R11, R61.reuse, R68, R8 ;  /* 0x000000443d0b7223 */ /* 0x040fe20000000008 */
[----:B------:R-:W-:Y:S01]  /*0b20*/  FFMA R3, R61, R72, R3 ;  /* 0x000000483d037223 */ /* 0x000fe20000000003 */
[-C--:B------:R-:W-:Y:S01]  /*0b30*/  FMUL R13, R13, R68.reuse ;  /* 0x000000440d0d7220 */ /* 0x080fe20000400000 */
[C---:B------:R-:W-:Y:S01]  /*0b40*/  FFMA R8, R63.reuse, R67, R6 ;  /* 0x000000433f087223 */ /* 0x040fe20000000006 */
[-C--:B------:R-:W-:Y:S01]  /*0b50*/  FMUL R15, R63, R69.reuse ;  /* 0x000000453f0f7220 */ /* 0x080fe20000400000 */
[C---:B------:R-:W-:Y:S01]  /*0b60*/  FFMA R90, R62.reuse, R69, R11 ;  /* 0x000000453e5a7223 */ /* 0x040fe2000000000b */
[----:B------:R-:W-:Y:S01]  /*0b70*/  FFMA R13, R13, 2, R10 ;  /* 0x400000000d0d7823 */ /* 0x000fe2000000000a */
[----:B------:R-:W-:Y:S01]  /*0b80*/  FFMA R6, R62, -R67, R3 ;  /* 0x800000433e067223 */ /* 0x000fe20000000003 */
[----:B------:R-:W-:Y:S01]  /*0b90*/  FFMA R8, R61, -R69, R8 ;  /* 0x800000453d087223 */ /* 0x000fe20000000008 */
[----:B------:R-:W-:Y:S01]  /*0ba0*/  FADD R9, R9, R60 ;  /* 0x0000003c09097221 */ /* 0x000fe20000000000 */
[----:B------:R-:W-:Y:S01]  /*0bb0*/  FADD R7, R7, R58 ;  /* 0x0000003a07077221 */ /* 0x000fe20000000000 */
[----:B------:R-:W-:Y:S01]  /*0bc0*/  FFMA R15, R64, R68, -R15 ;  /* 0x00000044400f7223 */ /* 0x000fe2000000080f */
[----:B------:R-:W-:Y:S01]  /*0bd0*/  FFMA R90, R63, -R72, R90 ;  /* 0x800000483f5a7223 */ /* 0x000fe2000000005a */
[----:B------:R-:W-:Y:S01]  /*0be0*/  FADD R13, R13, R56 ;  /* 0x000000380d0d7221 */ /* 0x000fe20000000000 */
[----:B------:R-:W-:Y:S01]  /*0bf0*/  FMUL R81, R9, -R6 ;  /* 0x8000000609517220 */ /* 0x000fe20000400000 */
[----:B------:R-:W-:Y:S01]  /*0c00*/  FMUL R82, R7, -R8 ;  /* 0x8000000807527220 */ /* 0x000fe20000400000 */
[----:B------:R-:W-:Y:S01]  /*0c10*/  FFMA R52, R62, -R72, R15 ;  /* 0x800000483e347223 */ /* 0x000fe2000000000f */
[----:B------:R-:W-:-:S02]  /*0c20*/  FMUL R80, R13, -R90 ;  /* 0x8000005a0d507220 */ /* 0x000fc40000400000 */
[----:B------:R-:W-:Y:S01]  /*0c30*/  FADD R3, R81, R82 ;  /* 0x0000005251037221 */ /* 0x000fe20000000000 */
[----:B------:R-:W-:-:S03]  /*0c40*/  FFMA R52, R61, -R67, R52 ;  /* 0x800000433d347223 */ /* 0x000fc60000000034 */
[----:B------:R-:W-:Y:S01]  /*0c50*/  FADD R10, R3, R80 ;  /* 0x00000050030a7221 */ /* 0x000fe20000000000 */
[----:B------:R-:W-:-:S03]  /*0c60*/  FADD R3, R52, R52 ;  /* 0x0000003434037221 */ /* 0x000fc60000000000 */
[----:B------:R-:W-:Y:S01]  /*0c70*/  FADD R11, R10, R10 ;  /* 0x0000000a0a0b7221 */ /* 0x000fe20000000000 */
[----:B------:R-:W-:-:S03]  /*0c80*/  FFMA R10, R52, R3, -1 ;  /* 0xbf800000340a7423 */ /* 0x000fc60000000003 */
[-C--:B------:R-:W-:Y:S01]  /*0c90*/  FMUL R12, R8, R11.reuse ;  /* 0x0000000b080c7220 */ /* 0x080fe20000400000 */
[C---:B------:R-:W-:Y:S01]  /*0ca0*/  FMUL R50, R7.reuse, -R90 ;  /* 0x8000005a07327220 */ /* 0x040fe20000400000 */
[C---:B------:R-:W-:Y:S02]  /*0cb0*/  FMUL R51, R7.reuse, -R6 ;  /* 0x8000000607337220 */ /* 0x040fe40000400000 */
[----:B------:R-:W-:Y:S01]  /*0cc0*/  FFMA R15, R7, R10, -R12 ;  /* 0x0000000a070f7223 */ /* 0x000fe2000000080c */
[-C--:B------:R-:W-:Y:S01]  /*0cd0*/  FMUL R12, R6, R11.reuse ;  /* 0x0000000b060c7220 */ /* 0x080fe20000400000 */
[-C--:B------:R-:W-:Y:S01]  /*0ce0*/  FMUL R49, R13, -R8.reuse ;  /* 0x800000080d317220 */ /* 0x080fe20000400000 */
[C---:B------:R-:W-:Y:S01]  /*0cf0*/  FMUL R46, R9.reuse, -R8 ;  /* 0x80000008092e7220 */ /* 0x040fe20000400000 */
[----:B------:R-:W-:Y:S01]  /*0d00*/  FMUL R48, R9, -R90 ;  /* 0x8000005a09307220 */ /* 0x000fe20000400000 */
[----:B------:R-:W-:Y:S01]  /*0d10*/  FMUL R47, R13, -R6 ;  /* 0x800000060d2f7220 */ /* 0x000fe20000400000 */
[----:B------:R-:W-:Y:S01]  /*0d20*/  FMUL R22, R59, -R8 ;  /* 0x800000083b167220 */ /* 0x000fe20000400000 */
[----:B------:R-:W-:Y:S01]  /*0d30*/  FFMA R12, R9, R10, -R12 ;  /* 0x0000000a090c7223 */ /* 0x000fe2000000080c */
[----:B------:R-:W-:Y:S01]  /*0d40*/  FMUL R18, R90, R11 ;  /* 0x0000000b5a127220 */ /* 0x000fe20000400000 */
[----:B------:R-:W-:Y:S01]  /*0d50*/  FADD R3, R49, -R50 ;  /* 0x8000003231037221 */ /* 0x000fe20000000000 */
[----:B------:R-:W-:Y:S01]  /*0d60*/  FADD R9, R51, -R46 ;  /* 0x8000002e33097221 */ /* 0x000fe20000000000 */
[----:B------:R-:W-:Y:S01]  /*0d70*/  FADD R7, R48, -R47 ;  /* 0x8000002f30077221 */ /* 0x000fe20000000000 */
[----:B------:R-:W-:Y:S01]  /*0d80*/  FFMA R22, R57, -R6, R22 ;  /* 0x8000000639167223 */ /* 0x000fe20000000016 */
[----:B------:R-:W-:Y:S01]  /*0d90*/  FFMA R13, R13, R10, -R18 ;  /* 0x0000000a0d0d7223 */ /* 0x000fe20000000812 */
[C---:B------:R-:W-:Y:S01]  /*0da0*/  FMUL R3, R52.reuse, R3 ;  /* 0x0000000334037220 */ /* 0x040fe20000400000 */
[C---:B------:R-:W-:Y:S01]  /*0db0*/  FMUL R20, R52.reuse, R9 ;  /* 0x0000000934147220 */ /* 0x040fe20000400000 */
[----:B------:R-:W-:Y:S01]  /*0dc0*/  FMUL R18, R52, R7 ;  /* 0x0000000734127220 */ /* 0x000fe20000400000 */
[----:B------:R-:W-:Y:S01]  /*0dd0*/  FFMA R22, R55, -R90, R22 ;  /* 0x8000005a37167223 */ /* 0x000fe20000000016 */
[----:B------:R-:W-:Y:S01]  /*0de0*/  FFMA R3, R3, 2, R12 ;  /* 0x4000000003037823 */ /* 0x000fe2000000000c */
[----:B------:R-:W-:Y:S01]  /*0df0*/  FFMA R9, R20, 2, R13 ;  /* 0x4000000014097823 */ /* 0x000fe2000000000d */
[----:B------:R-:W-:Y:S01]  /*0e00*/  FFMA R7, R18, 2, R15 ;  /* 0x4000000012077823 */ /* 0x000fe2000000000f */
[----:B------:R-:W-:Y:S01]  /*0e10*/  FMUL R20, R57, -R8 ;  /* 0x8000000839147220 */ /* 0x000fe20000400000 */
[----:B------:R-:W-:Y:S01]  /*0e20*/  FMUL R12, R59, -R90 ;  /* 0x8000005a3b0c7220 */ /* 0x000fe20000400000 */
[-C--:B------:R-:W-:Y:S01]  /*0e30*/  FMUL R18, R55, -R6.reuse ;  /* 0x8000000637127220 */ /* 0x080fe20000400000 */
[----:B------:R-:W-:Y:S01]  /*0e40*/  FADD R11, R22, R22 ;  /* 0x00000016160b7221 */ /* 0x000fe20000000000 */
[----:B------:R-:W-:Y:S01]  /*0e50*/  ISETP.NE.AND P0, PT, R89, 0x5, PT ;  /* 0x000000055900780c */ /* 0x000fe20003f05270 */
[----:B------:R-:W-:Y:S01]  /*0e60*/  FFMA R17, R59, -R6, -R20 ;  /* 0x800000063b117223 */ /* 0x000fe20000000814 */
[----:B------:R-:W-:Y:S01]  /*0e70*/  FFMA R13, R55, -R8, -R12 ;  /* 0x80000008370d7223 */ /* 0x000fe2000000080c */
[C---:B------:R-:W-:Y:S01]  /*0e80*/  FFMA R15, R57.reuse, -R90, -R18 ;  /* 0x8000005a390f7223 */ /* 0x040fe20000000812 */
[-C--:B------:R-:W-:Y:S01]  /*0e90*/  FMUL R6, R6, R11.reuse ;  /* 0x0000000b06067220 */ /* 0x080fe20000400000 */
[-C--:B------:R-:W-:Y:S01]  /*0ea0*/  FMUL R8, R8, R11.reuse ;  /* 0x0000000b08087220 */ /* 0x080fe20000400000 */
[----:B------:R-:W-:Y:S01]  /*0eb0*/  FMUL R12, R90, R11 ;  /* 0x0000000b5a0c7220 */ /* 0x000fe20000400000 */
[C---:B------:R-:W-:Y:S01]  /*0ec0*/  FMUL R13, R52.reuse, R13 ;  /* 0x0000000d340d7220 */ /* 0x040fe20000400000 */
[-C--:B------:R-:W-:Y:S01]  /*0ed0*/  FFMA R6, R57, R10.reuse, -R6 ;  /* 0x0000000a39067223 */ /* 0x080fe20000000806 */
[-C--:B------:R-:W-:Y:S01]  /*0ee0*/  FFMA R8, R59, R10.reuse, -R8 ;  /* 0x0000000a3b087223 */ /* 0x080fe20000000808 */
[----:B------:R-:W-:Y:S01]  /*0ef0*/  FFMA R12, R55, R10, -R12 ;  /* 0x0000000a370c7223 */ /* 0x000fe2000000080c */
[C---:B------:R-:W-:Y:S01]  /*0f00*/  FMUL R15, R52.reuse, R15 ;  /* 0x0000000f340f7220 */ /* 0x040fe20000400000 */
[----:B------:R-:W-:Y:S01]  /*0f10*/  FMUL R17, R52, R17 ;  /* 0x0000001134117220 */ /* 0x000fe20000400000 */
[----:B------:R-:W-:-:S02]  /*0f20*/  FFMA R6, R13, 2, R6 ;  /* 0x400000000d067823 */ /* 0x000fc40000000006 */
[----:B------:R-:W-:Y:S01]  /*0f30*/  FFMA R8, R15, 2, R8 ;  /* 0x400000000f087823 */ /* 0x000fe20000000008 */
[----:B------:R-:W-:Y:S01]  /*0f40*/  FFMA R12, R17, 2, R12 ;  /* 0x40000000110c7823 */ /* 0x000fe2000000000c */
[----:B------:R-:W-:Y:S02]  /*0f50*/  FADD R6, -R3, R6 ;  /* 0x0000000603067221 */ /* 0x000fe40000000100 */
[----:B------:R-:W-:Y:S01]  /*0f60*/  FADD R7, -R7, R8 ;  /* 0x0000000807077221 */ /* 0x000fe20000000100 */
[----:B------:R-:W-:Y:S01]  /*0f70*/  FADD R9, -R9, R12 ;  /* 0x0000000c09097221 */ /* 0x000fe20000000100 */
[----:B------:R-:W-:Y:S05]  /*0f80*/  @!P0 BRA `(.L_x_7) ;  /* 0x0000012000008947 */ /* 0x000fea0003800000 */
[----:B-----5:R-:W-:Y:S01]  /*0f90*/  FADD R8, R21, c[0x0][0x3e8] ;  /* 0x0000fa0015087621 */ /* 0x020fe20000000000 */
[----:B------:R-:W-:Y:S01]  /*0fa0*/  MOV R3, RZ ;  /* 0x000000ff00037202 */ /* 0x000fe20000000f00 */
[----:B------:R-:W-:Y:S01]  /*0fb0*/  CS2R R86, SRZ ;  /* 0x0000000000567805 */ /* 0x000fe2000001ff00 */
        /* <DEDUP_REMOVED lines=8> */
[----:B------:R-:W-:-:S02]  /*1040*/  MOV R93, RZ ;  /* 0x000000ff005d7202 */ /* 0x000fc40000000f00 */
[----:B------:R-:W-:Y:S02]  /*1050*/  MOV R95, RZ ;  /* 0x000000ff005f7202 */ /* 0x000fe40000000f00 */
[----:B------:R-:W-:Y:S02]  /*1060*/  MOV R97, RZ ;  /* 0x000000ff00617202 */ /* 0x000fe40000000f00 */
[----:B------:R-:W-:Y:S02]  /*1070*/  MOV R38, RZ ;  /* 0x000000ff00267202 */ /* 0x000fe40000000f00 */
[----:B------:R-:W-:Y:S02]  /*1080*/  MOV R40, RZ ;  /* 0x000000ff00287202 */ /* 0x000fe40000000f00 */
[----:B------:R-:W-:Y:S01]  /*1090*/  MOV R105, RZ ;  /* 0x000000ff00697202 */ /* 0x000fe20000000f00 */
[----:B------:R-:W-:Y:S05]  /*10a0*/  BRA `(.L_x_8) ;  /* 0x0000538000007947 */ /* 0x000fea0003800000 */
.L_x_7:
[----:B------:R-:W-:Y:S01]  /*10b0*/  MOV R11, c[0x0][0x398] ;  /* 0x0000e600000b7a02 */ /* 0x000fe20000000f00 */
[----:B------:R-:W-:-:S03]  /*10c0*/  IMAD R19, R19, c[0x0][0x398], RZ ;  /* 0x0000e60013137a24 */ /* 0x000fc600078e02ff */
[----:B------:R-:W-:Y:S01]  /*10d0*/  SHF.R.S32.HI R3, RZ, 0x1f, R11 ;  /* 0x0000001fff037819 */ /* 0x000fe2000001140b */
[----:B------:R-:W-:-:S04]  /*10e0*/  IMAD.WIDE.U32 R10, R76, R11, c[0x0][0x378] ;  /* 0x0000de004c0a7625 */ /* 0x000fc800078e000b */
[----:B------:R-:W-:-:S05]  /*10f0*/  IMAD R3, R3, R76, R19 ;  /* 0x0000004c03037224 */ /* 0x000fca00078e0213 */
[----:B------:R-:W-:-:S05]  /*1100*/  IADD3 R11, R11, R3, RZ ;  /* 0x000000030b0b7210 */ /* 0x000fca0007ffe0ff */
[----:B------:R0:W5:Y:S02]  /*1110*/  LDG.E.64 R34, [R10.64] ;  /* 0x000000100a227981 */ /* 0x000164000c1e1b00 */
[----:B-----5:R-:W1:Y:S01]  /*1120*/  MUFU.RCP R8, R5 ;  /* 0x0000000500087308 */ /* 0x020e620000001000 */
[----:B------:R-:W-:Y:S07]  /*1130*/  BSSY B5, `(.L_x_9) ;  /* 0x000000d000057945 */ /* 0x000fee0003800000 */
[----:B------:R-:W2:Y:S01]  /*1140*/  FCHK P0, R6, R5 ;  /* 0x0000000506007302 */ /* 0x000ea20000000000 */
[----:B-1----:R-:W-:-:S04]  /*1150*/  FFMA R3, -R5, R8, 1 ;  /* 0x3f80000005037423 */ /* 0x002fc80000000108 */
[----:B------:R-:W-:-:S04]  /*1160*/  FFMA R3, R8, R3, R8 ;  /* 0x0000000308037223 */ /* 0x000fc80000000008 */
[----:B------:R-:W-:-:S04]  /*1170*/  FFMA R8, R6, R3, RZ ;  /* 0x0000000306087223 */ /* 0x000fc800000000ff */
[----:B------:R-:W-:-:S04]  /*1180*/  FFMA R12, -R5, R8, R6 ;  /* 0x00000008050c7223 */ /* 0x000fc80000000106 */
[----:B------:R-:W-:Y:S01]  /*1190*/  FFMA R88, R3, R12, R8 ;  /* 0x0000000c03587223 */ /* 0x000fe20000000008 */
[----:B--2---:R-:W-:Y:S05]  /*11a0*/  @!P0 BRA `(.L_x_10) ;  /* 0x0000005000008947 */ /* 0x004fea0003800000 */
[----:B0-----:R-:W-:Y:S02]  /*11b0*/  MOV R25, R6 ;  /* 0x0000000600197202 */ /* 0x001fe40000000f00 */
[----:B------:R-:W-:Y:S02]  /*11c0*/  MOV R26, R5 ;  /* 0x00000005001a7202 */ /* 0x000fe40000000f00 */
[----:B------:R-:W-:Y:S02]  /*11d0*/  MOV R109, 0x11f0 ;  /* 0x000011f0006d7802 */ /* 0x000fe40000000f00 */
[----:B------:R-:W-:Y:S05]  /*11e0*/  CALL.REL.NOINC `($__internal_3_$__cuda_sm3x_div_rn_noftz_f32_slowpath) ;  /* 0x0000bee000007944 */ /* 0x000fea0003c00000 */
[----:B0-----:R-:W-:Y:S02]  /*11f0*/  MOV R88, R25 ;  /* 0x0000001900587202 */ /* 0x001fe40000000f00 */
.L_x_10:
[----:B0-----:R-:W-:Y:S05]  /*1200*/  BSYNC B5 ;  /* 0x0000000000057941 */ /* 0x001fea0003800000 */
.L_x_9:
[----:B------:R-:W0:Y:S01]  /*1210*/  MUFU.RCP R3, R4 ;  /* 0x0000000400037308 */ /* 0x000e220000001000 */
[----:B------:R-:W-:Y:S07]  /*1220*/  BSSY B5, `(.L_x_11) ;  /* 0x000000d000057945 */ /* 0x000fee0003800000 */
[----:B------:R-:W1:Y:S01]  /*1230*/  FCHK P0, R7, R4 ;  /* 0x0000000407007302 */ /* 0x000e620000000000 */
[----:B0-----:R-:W-:-:S04]  /*1240*/  FFMA R8, -R4, R3, 1 ;  /* 0x3f80000004087423 */ /* 0x001fc80000000103 */
[----:B------:R-:W-:-:S04]  /*1250*/  FFMA R8, R3, R8, R3 ;  /* 0x0000000803087223 */ /* 0x000fc80000000003 */
[----:B------:R-:W-:-:S04]  /*1260*/  FFMA R3, R7, R8, RZ ;  /* 0x0000000807037223 */ /* 0x000fc800000000ff */
[----:B------:R-:W-:-:S04]  /*1270*/  FFMA R10, -R4, R3, R7 ;  /* 0x00000003040a7223 */ /* 0x000fc80000000107 */
[----:B------:R-:W-:Y:S01]  /*1280*/  FFMA R83, R8, R10, R3 ;  /* 0x0000000a08537223 */ /* 0x000fe20000000003 */
[----:B-1----:R-:W-:Y:S05]  /*1290*/  @!P0 BRA `(.L_x_12) ;  /* 0x0000005000008947 */ /* 0x002fea0003800000 */
[----:B------:R-:W-:Y:S02]  /*12a0*/  MOV R25, R7 ;  /* 0x0000000700197202 */ /* 0x000fe40000000f00 */
[----:B------:R-:W-:Y:S02]  /*12b0*/  MOV R26, R4 ;  /* 0x00000004001a7202 */ /* 0x000fe40000000f00 */
[----:B------:R-:W-:Y:S02]  /*12c0*/  MOV R109, 0x12e0 ;  /* 0x000012e0006d7802 */ /* 0x000fe40000000f00 */
[----:B------:R-:W-:Y:S05]  /*12d0*/  CALL.REL.NOINC `($__internal_3_$__cuda_sm3x_div_rn_noftz_f32_slowpath) ;  /* 0x0000bdf000007944 */ /* 0x000fea0003c00000 */
[----:B0-----:R-:W-:Y:S02]  /*12e0*/  MOV R83, R25 ;  /* 0x0000001900537202 */ /* 0x001fe40000000f00 */
.L_x_12:
[----:B------:R-:W-:Y:S05]  /*12f0*/  BSYNC B5 ;  /* 0x0000000000057941 */ /* 0x000fea0003800000 */
.L_x_11:
        /* <DEDUP_REMOVED lines=14> */
.L_x_14:
[----:B------:R-:W-:Y:S05]  /*13e0*/  BSYNC B5 ;  /* 0x0000000000057941 */ /* 0x000fea0003800000 */
.L_x_13:
[----:B------:R-:W2:Y:S04]  /*13f0*/  LD.E.64 R18, [R34.64+0xf8] ;  /* 0x0000f81022127980 */ /* 0x000ea8000c101b00 */
[----:B------:R-:W3:Y:S04]  /*1400*/  LD.E R92, [R34.64+0x128] ;  /* 0x00012810225c7980 */ /* 0x000ee8000c101900 */
[----:B------:R0:W5:Y:S04]  /*1410*/  LD.E.64 R36, [R34.64+0x38] ;  /* 0x0000381022247980 */ /* 0x000168000c101b00 */
[----:B------:R0:W5:Y:S04]  /*1420*/  LD.E.64 R86, [R34.64+0xd0] ;  /* 0x0000d01022567980 */ /* 0x000168000c101b00 */
[----:B------:R0:W5:Y:S04]  /*1430*/  LD.E.64 R84, [R34.64+0xc8] ;  /* 0x0000c81022547980 */ /* 0x000168000c101b00 */
[----:B------:R0:W5:Y:S04]  /*1440*/  LD.E.64 R38, [R34.64+0x70] ;  /* 0x0000701022267980 */ /* 0x000168000c101b00 */
[----:B------:R0:W5:Y:S04]  /*1450*/  LD.E.64 R40, [R34.64] ;  /* 0x0000001022287980 */ /* 0x000168000c101b00 */
[----:B--2---:R-:W2:Y:S01]  /*1460*/  LD.E R18, [R18.64] ;  /* 0x0000001012127980 */ /* 0x004ea2000c101900 */
[----:B------:R-:W-:Y:S01]  /*1470*/  FADD R8, R21, c[0x0][0x3e8] ;  /* 0x0000fa0015087621 */ /* 0x000fe20000000000 */
[----:B------:R-:W-:Y:S01]  /*1480*/  BSSY B6, `(.L_x_15) ;  /* 0x000041d000067945 */ /* 0x000fe20003800000 */
[----:B---3--:R-:W-:Y:S01]  /*1490*/  FMUL R14, R92, 0.0010000000474974513054 ;  /* 0x3a83126f5c0e7820 */ /* 0x008fe20000400000 */
[----:B------:R-:W-:Y:S01]  /*14a0*/  CS2R R10, SRZ ;  /* 0x00000000000a7805 */ /* 0x000fe2000001ff00 */
[----:B------:R-:W-:-:S02]  /*14b0*/  MOV R16, 0x1 ;  /* 0x0000000100107802 */ /* 0x000fc40000000f00 */
[----:B------:R-:W-:Y:S01]  /*14c0*/  MOV R12, RZ ;  /* 0x000000ff000c7202 */ /* 0x000fe20000000f00 */
[----:B------:R-:W-:Y:S01]  /*14d0*/  FMUL R14, R14, R14 ;  /* 0x0000000e0e0e7220 */ /* 0x000fe20000400000 */
[----:B------:R-:W-:Y:S01]  /*14e0*/  MOV R13, R8 ;  /* 0x00000008000d7202 */ /* 0x000fe20000000f00 */
[----:B--2---:R0:W-:Y:S04]  /*14f0*/  STL [R1], R18 ;  /* 0x0000001201007387 */ /* 0x0041e80000100800 */
.L_x_124:
[----:B------:R-:W-:-:S04]  /*1500*/  IADD3 R102, R16, -0x1, RZ ;  /* 0xffffffff10667810 */ /* 0x000fc80007ffe0ff */
[----:B0-----:R-:W-:-:S05]  /*1510*/  LEA R104, R102, R1, 0x2 ;  /* 0x0000000166687211 */ /* 0x001fca00078e10ff */
[----:B------:R-:W2:Y:S02]  /*1520*/  LDL R21, [R104] ;  /* 0x0000000068157983 */ /* 0x000ea40000100800 */
[----:B012--5:R-:W-:-:S05]  /*1530*/  IMAD.WIDE R18, R21, 0x10, R84 ;  /* 0x0000001015127825 */ /* 0x027fca00078e0254 */
[----:B------:R-:W2:Y:S01]  /*1540*/  LD.E R24, [R18.64+0x4] ;  /* 0x0000041012187980 */ /* 0x000ea2000c101900 */
[----:B------:R-:W-:-:S03]  /*1550*/  IMAD.WIDE R20, R21, 0x10, R86 ;  /* 0x0000001015147825 */ /* 0x000fc600078e0256 */
[----:B------:R-:W3:Y:S04]  /*1560*/  LD.E R15, [R18.64] ;  /* 0x00000010120f7980 */ /* 0x000ee8000c101900 */
[----:B------:R-:W4:Y:S04]  /*1570*/  LD.E R26, [R18.64+0x8] ;  /* 0x00000810121a7980 */ /* 0x000f28000c101900 */
[----:B------:R-:W4:Y:S04]  /*1580*/  LD.E R17, [R20.64+0x4] ;  /* 0x0000041014117980 */ /* 0x000f28000c101900 */
[----:B------:R-:W4:Y:S04]  /*1590*/  LD.E R22, [R20.64] ;  /* 0x0000001014167980 */ /* 0x000f28000c101900 */
[----:B------:R-:W4:Y:S01]  /*15a0*/  LD.E R23, [R20.64+0x8] ;  /* 0x0000081014177980 */ /* 0x000f22000c101900 */
[----:B------:R-:W-:Y:S01]  /*15b0*/  BSSY B5, `(.L_x_16) ;  /* 0x0000406000057945 */ /* 0x000fe20003800000 */
[----:B------:R-:W-:-:S02]  /*15c0*/  MOV R99, R16 ;  /* 0x0000001000637202 */ /* 0x000fc40000000f00 */
[----:B------:R-:W-:Y:S02]  /*15d0*/  MOV R16, R102 ;  /* 0x0000006600107202 */ /* 0x000fe40000000f00 */
[----:B--2---:R-:W-:Y:S02]  /*15e0*/  FSETP.GEU.AND P1, PT, R83, R24, PT ;  /* 0x000000185300720b */ /* 0x004fe40003f2e000 */
[----:B---3--:R-:W-:Y:S02]  /*15f0*/  FSETP.GEU.AND P0, PT, R88, R15, PT ;  /* 0x0000000f5800720b */ /* 0x008fe40003f0e000 */
[----:B------:R-:W-:Y:S02]  /*1600*/  FSEL R24, R24, R83, !P1 ;  /* 0x0000005318187208 */ /* 0x000fe40004800000 */
[----:B----4-:R-:W-:Y:S02]  /*1610*/  FSETP.GEU.AND P2, PT, R3, R26, PT ;  /* 0x0000001a0300720b */ /* 0x010fe40003f4e000 */
[----:B------:R-:W-:-:S02]  /*1620*/  FSEL R15, R15, R88, !P0 ;  /* 0x000000580f0f7208 */ /* 0x000fc40004000000 */
[----:B------:R-:W-:Y:S02]  /*1630*/  FSETP.GT.AND P1, PT, R24, R17, PT ;  /* 0x000000111800720b */ /* 0x000fe40003f24000 */
[----:B------:R-:W-:Y:S02]  /*1640*/  FSEL R26, R26, R3, !P2 ;  /* 0x000000031a1a7208 */ /* 0x000fe40005000000 */
[----:B------:R-:W-:Y:S02]  /*1650*/  FSETP.GT.AND P0, PT, R15, R22, PT ;  /* 0x000000160f00720b */ /* 0x000fe40003f04000 */
[----:B------:R-:W-:Y:S01]  /*1660*/  FSEL R24, R17, R24, P1 ;  /* 0x0000001811187208 */ /* 0x000fe20000800000 */
[----:B------:R-:W-:Y:S01]  /*1670*/  FFMA R17, R92, 0.0010000000474974513054, R13 ;  /* 0x3a83126f5c117823 */ /* 0x000fe2000000000d */
[----:B------:R-:W-:Y:S02]  /*1680*/  FSETP.GT.AND P1, PT, R26, R23, PT ;  /* 0x000000171a00720b */ /* 0x000fe40003f24000 */
[----:B------:R-:W-:Y:S01]  /*1690*/  FSEL R15, R22, R15, P0 ;  /* 0x0000000f160f7208 */ /* 0x000fe20000000000 */
[----:B------:R-:W-:Y:S01]  /*16a0*/  FADD R24, R83, -R24 ;  /* 0x8000001853187221 */ /* 0x000fe20000000000 */
[----:B------:R-:W-:Y:S01]  /*16b0*/  FSEL R26, R23, R26, P1 ;  /* 0x0000001a171a7208 */ /* 0x000fe20000800000 */
[----:B------:R-:W-:-:S02]  /*16c0*/  FMUL R108, R17, R17 ;  /* 0x00000011116c7220 */ /* 0x000fc40000400000 */
[----:B------:R-:W-:Y:S01]  /*16d0*/  FADD R15, R88, -R15 ;  /* 0x8000000f580f7221 */ /* 0x000fe20000000000 */
[----:B------:R-:W-:Y:S01]  /*16e0*/  FMUL R24, R24, R24 ;  /* 0x0000001818187220 */ /* 0x000fe20000400000 */
[----:B------:R-:W-:-:S03]  /*16f0*/  FADD R26, R3, -R26 ;  /* 0x8000001a031a7221 */ /* 0x000fc60000000000 */
[----:B------:R-:W-:-:S04]  /*1700*/  FFMA R15, R15, R15, R24 ;  /* 0x0000000f0f0f7223 */ /* 0x000fc80000000018 */
[----:B------:R-:W-:-:S05]  /*1710*/  FFMA R15, R26, R26, R15 ;  /* 0x0000001a1a0f7223 */ /* 0x000fca000000000f */
[----:B------:R-:W-:-:S13]  /*1720*/  FSETP.GT.AND P0, PT, R15, R108, PT ;  /* 0x0000006c0f00720b */ /* 0x000fda0003f04000 */
[----:B------:R-:W-:Y:S05]  /*1730*/  @P0 BRA `(.L_x_17) ;  /* 0x00003ed000000947 */ /* 0x000fea0003800000 */
[----:B------:R-:W2:Y:S04]  /*1740*/  LD.E R18, [R18.64+0xc] ;  /* 0x00000c1012127980 */ /* 0x000ea8000c101900 */
[----:B------:R-:W3:Y:S04]  /*1750*/  LD.E R23, [R20.64+0xc] ;  /* 0x00000c1014177980 */ /* 0x000ee8000c101900 */
[----:B------:R-:W4:Y:S01]  /*1760*/  LD.E.U8 R17, [R20.64+0xf] ;  /* 0x00000f1014117980 */ /* 0x000f22000c101100 */
[----:B--2---:R-:W-:Y:S02]  /*1770*/  ISETP.GE.AND P0, PT, R18, RZ, PT ;  /* 0x000000ff1200720c */ /* 0x004fe40003f06270 */
[----:B---3--:R-:W-:-:S02]  /*1780*/  PRMT R15, R23, 0x7770, RZ ;  /* 0x00007770170f7816 */ /* 0x008fc400000000ff */
[----:B------:R-:W-:-:S04]  /*1790*/  PRMT R22, R23, 0x7771, RZ ;  /* 0x0000777117167816 */ /* 0x000fc800000000ff */
[----:B------:R-:W-:Y:S02]  /*17a0*/  PRMT R22, R22, 0x7604, R15 ;  /* 0x0000760416167816 */ /* 0x000fe4000000000f */
[----:B------:R-:W-:Y:S02]  /*17b0*/  PRMT R15, R23, 0x7772, RZ ;  /* 0x00007772170f7816 */ /* 0x000fe400000000ff */
[----:B----4-:R-:W-:Y:S02]  /*17c0*/  SHF.L.U32 R17, R17, 0x18, RZ ;  /* 0x0000001811117819 */ /* 0x010fe400000006ff */
[----:B------:R-:W-:Y:S02]  /*17d0*/  PRMT R22, R15, 0x7054, R22 ;  /* 0x000070540f167816 */ /* 0x000fe40000000016 */
[----:B------:R-:W-:Y:S02]  /*17e0*/  LOP3.LUT R91, R18, 0x7fffffff, RZ, 0xc0, !PT ;  /* 0x7fffffff125b7812 */ /* 0x000fe400078ec0ff */
[----:B------:R-:W-:Y:S01]  /*17f0*/  LOP3.LUT R101, R22, 0x7f000000, R17, 0xf8, !PT ;  /* 0x7f00000016657812 */ /* 0x000fe200078ef811 */
[----:B------:R-:W-:Y:S05]  /*1800*/  @!P0 BRA `(.L_x_18) ;  /* 0x000004a000008947 */ /* 0x000fea0003800000 */
[----:B------:R-:W-:-:S05]  /*1810*/  IMAD.WIDE.U32 R16, R91, 0x10, R84 ;  /* 0x000000105b107825 */ /* 0x000fca00078e0054 */
[----:B------:R-:W2:Y:S01]  /*1820*/  LD.E R15, [R16.64] ;  /* 0x00000010100f7980 */ /* 0x000ea2000c101900 */
[----:B------:R-:W-:-:S03]  /*1830*/  IMAD.WIDE R20, R101, 0x10, R84 ;  /* 0x0000001065147825 */ /* 0x000fc600078e0254 */
[----:B------:R-:W3:Y:S01]  /*1840*/  LD.E R26, [R16.64+0x4] ;  /* 0x00000410101a7980 */ /* 0x000ee2000c101900 */
[----:B------:R-:W-:-:S03]  /*1850*/  IMAD.WIDE.U32 R18, R91, 0x10, R86 ;  /* 0x000000105b127825 */ /* 0x000fc600078e0056 */
[----:B------:R-:W4:Y:S01]  /*1860*/  LD.E R98, [R20.64+0x4] ;  /* 0x0000041014627980 */ /* 0x000f22000c101900 */
[----:B------:R-:W-:-:S03]  /*1870*/  IMAD.WIDE R22, R101, 0x10, R86 ;  /* 0x0000001065167825 */ /* 0x000fc600078e0256 */
[----:B------:R-:W5:Y:S04]  /*1880*/  LD.E R24, [R18.64] ;  /* 0x0000001012187980 */ /* 0x000f68000c101900 */
[----:B------:R-:W5:Y:S04]  /*1890*/  LD.E R94, [R16.64+0x8] ;  /* 0x00000810105e7980 */ /* 0x000f68000c101900 */
[----:B------:R-:W5:Y:S04]  /*18a0*/  LD.E R93, [R20.64] ;  /* 0x00000010145d7980 */ /* 0x000f68000c101900 */
[----:B------:R-:W5:Y:S04]  /*18b0*/  LD.E R25, [R18.64+0x4] ;  /* 0x0000041012197980 */ /* 0x000f68000c101900 */
[----:B------:R-:W5:Y:S04]  /*18c0*/  LD.E R100, [R20.64+0x8] ;  /* 0x0000081014647980 */ /* 0x000f68000c101900 */
[----:B------:R-:W5:Y:S04]  /*18d0*/  LD.E R95, [R22.64+0x4] ;  /* 0x00000410165f7980 */ /* 0x000f68000c101900 */
[----:B------:R-:W5:Y:S04]  /*18e0*/  LD.E R27, [R18.64+0x8] ;  /* 0x00000810121b7980 */ /* 0x000f68000c101900 */
[----:B------:R-:W5:Y:S04]  /*18f0*/  LD.E R96, [R22.64] ;  /* 0x0000001016607980 */ /* 0x000f68000c101900 */
[----:B------:R-:W5:Y:S01]  /*1900*/  LD.E R97, [R22.64+0x8] ;  /* 0x0000081016617980 */ /* 0x000f62000c101900 */
[----:B--2---:R-:W-:-:S04]  /*1910*/  FSETP.GEU.AND P0, PT, R88, R15, PT ;  /* 0x0000000f5800720b */ /* 0x004fc80003f0e000 */
[----:B------:R-:W-:Y:S02]  /*1920*/  FSEL R15, R15, R88, !P0 ;  /* 0x000000580f0f7208 */ /* 0x000fe40004000000 */
[C---:B---3--:R-:W-:Y:S02]  /*1930*/  FSETP.GEU.AND P1, PT, R83.reuse, R26, PT ;  /* 0x0000001a5300720b */ /* 0x048fe40003f2e000 */
[----:B----4-:R-:W-:Y:S02]  /*1940*/  FSETP.GEU.AND P3, PT, R83, R98, PT ;  /* 0x000000625300720b */ /* 0x010fe40003f6e000 */
[-C--:B------:R-:W-:Y:S02]  /*1950*/  FSEL R26, R26, R83.reuse, !P1 ;  /* 0x000000531a1a7208 */ /* 0x080fe40004800000 */
[----:B-----5:R-:W-:Y:S02]  /*1960*/  FSETP.GT.AND P0, PT, R15, R24, PT ;  /* 0x000000180f00720b */ /* 0x020fe40003f04000 */
[----:B------:R-:W-:-:S02]  /*1970*/  FSEL R98, R98, R83, !P3 ;  /* 0x0000005362627208 */ /* 0x000fc40005800000 */
[----:B------:R-:W-:Y:S02]  /*1980*/  FSETP.GEU.AND P1, PT, R3, R94, PT ;  /* 0x0000005e0300720b */ /* 0x000fe40003f2e000 */
[----:B------:R-:W-:Y:S02]  /*1990*/  FSEL R15, R24, R15, P0 ;  /* 0x0000000f180f7208 */ /* 0x000fe40000000000 */
[----:B------:R-:W-:Y:S02]  /*19a0*/  FSETP.GEU.AND P2, PT, R88, R93, PT ;  /* 0x0000005d5800720b */ /* 0x000fe40003f4e000 */
[----:B------:R-:W-:Y:S02]  /*19b0*/  FSEL R94, R94, R3, !P1 ;  /* 0x000000035e5e7208 */ /* 0x000fe40004800000 */
[----:B------:R-:W-:Y:S02]  /*19c0*/  FSETP.GT.AND P0, PT, R26, R25, PT ;  /* 0x000000191a00720b */ /* 0x000fe40003f04000 */
[----:B------:R-:W-:-:S02]  /*19d0*/  FSEL R93, R93, R88, !P2 ;  /* 0x000000585d5d7208 */ /* 0x000fc40005000000 */
[----:B------:R-:W-:Y:S02]  /*19e0*/  FSETP.GEU.AND P3, PT, R3, R100, PT ;  /* 0x000000640300720b */ /* 0x000fe40003f6e000 */
[----:B------:R-:W-:Y:S02]  /*19f0*/  FSEL R26, R25, R26, P0 ;  /* 0x0000001a191a7208 */ /* 0x000fe40000000000 */
[----:B------:R-:W-:Y:S02]  /*1a00*/  FSETP.GT.AND P2, PT, R98, R95, PT ;  /* 0x0000005f6200720b */ /* 0x000fe40003f44000 */
[----:B------:R-:W-:Y:S02]  /*1a10*/  FSEL R100, R100, R3, !P3 ;  /* 0x0000000364647208 */ /* 0x000fe40005800000 */
[----:B------:R-:W-:Y:S02]  /*1a20*/  FSETP.GT.AND P0, PT, R94, R27, PT ;  /* 0x0000001b5e00720b */ /* 0x000fe40003f04000 */
[----:B------:R-:W-:-:S02]  /*1a30*/  FSEL R98, R95, R98, P2 ;  /* 0x000000625f627208 */ /* 0x000fc40001000000 */
[----:B------:R-:W-:Y:S02]  /*1a40*/  FSETP.GT.AND P1, PT, R93, R96, PT ;  /* 0x000000605d00720b */ /* 0x000fe40003f24000 */
[----:B------:R-:W-:Y:S01]  /*1a50*/  FSEL R94, R27, R94, P0 ;  /* 0x0000005e1b5e7208 */ /* 0x000fe20000000000 */
[C---:B------:R-:W-:Y:S01]  /*1a60*/  FADD R26, R83.reuse, -R26 ;  /* 0x8000001a531a7221 */ /* 0x040fe20000000000 */
[----:B------:R-:W-:Y:S01]  /*1a70*/  FSEL R93, R96, R93, P1 ;  /* 0x0000005d605d7208 */ /* 0x000fe20000800000 */
[----:B------:R-:W-:Y:S01]  /*1a80*/  FADD R98, R83, -R98 ;  /* 0x8000006253627221 */ /* 0x000fe20000000000 */
[----:B------:R-:W-:Y:S01]  /*1a90*/  FSETP.GT.AND P0, PT, R100, R97, PT ;  /* 0x000000616400720b */ /* 0x000fe20003f04000 */
[----:B------:R-:W-:Y:S01]  /*1aa0*/  FADD R15, R88, -R15 ;  /* 0x8000000f580f7221 */ /* 0x000fe20000000000 */
[----:B------:R-:W-:Y:S01]  /*1ab0*/  FMUL R26, R26, R26 ;  /* 0x0000001a1a1a7220 */ /* 0x000fe20000400000 */
[----:B------:R-:W-:Y:S01]  /*1ac0*/  FADD R93, R88, -R93 ;  /* 0x8000005d585d7221 */ /* 0x000fe20000000000 */
[----:B------:R-:W-:Y:S01]  /*1ad0*/  FSEL R100, R97, R100, P0 ;  /* 0x0000006461647208 */ /* 0x000fe20000000000 */
[----:B------:R-:W-:Y:S01]  /*1ae0*/  FMUL R98, R98, R98 ;  /* 0x0000006262627220 */ /* 0x000fe20000400000 */
[----:B------:R-:W-:Y:S01]  /*1af0*/  FFMA R15, R15, R15, R26 ;  /* 0x0000000f0f0f7223 */ /* 0x000fe2000000001a */
[----:B------:R-:W-:-:S02]  /*1b00*/  FADD R94, R3, -R94 ;  /* 0x8000005e035e7221 */ /* 0x000fc40000000000 */
[----:B------:R-:W-:Y:S01]  /*1b10*/  FFMA R93, R93, R93, R98 ;  /* 0x0000005d5d5d7223 */ /* 0x000fe20000000062 */
[----:B------:R-:W-:Y:S01]  /*1b20*/  FADD R100, R3, -R100 ;  /* 0x8000006403647221 */ /* 0x000fe20000000000 */
[----:B------:R-:W-:-:S03]  /*1b30*/  FFMA R15, R94, R94, R15 ;  /* 0x0000005e5e0f7223 */ /* 0x000fc6000000000f */
[----:B------:R-:W-:-:S05]  /*1b40*/  FFMA R93, R100, R100, R93 ;  /* 0x00000064645d7223 */ /* 0x000fca000000005d */
[----:B------:R-:W-:-:S13]  /*1b50*/  FSETP.GEU.AND P0, PT, R15, R93, PT ;  /* 0x0000005d0f00720b */ /* 0x000fda0003f0e000 */
[----:B------:R-:W-:Y:S05]  /*1b60*/  @!P0 BRA `(.L_x_19) ;  /* 0x000000a000008947 */ /* 0x000fea0003800000 */
[-C--:B------:R-:W-:Y:S02]  /*1b70*/  FSETP.GEU.AND P0, PT, R15, R108.reuse, PT ;  /* 0x0000006c0f00720b */ /* 0x080fe40003f0e000 */
[----:B------:R-:W-:Y:S02]  /*1b80*/  FSETP.GEU.AND P1, PT, R93, R108, PT ;  /* 0x0000006c5d00720b */ /* 0x000fe40003f2e000 */
[----:B------:R-:W-:-:S09]  /*1b90*/  MOV R16, R102 ;  /* 0x0000006600107202 */ /* 0x000fd20000000f00 */
[----:B------:R0:W-:Y:S01]  /*1ba0*/  @!P0 STL [R104], R91 ;  /* 0x0000005b68008387 */ /* 0x0001e20000100800 */
[----:B------:R-:W-:Y:S01]  /*1bb0*/  @!P0 MOV R16, R99 ;  /* 0x0000006300108202 */ /* 0x000fe20000000f00 */
[----:B------:R-:W-:Y:S05]  /*1bc0*/  @P1 BRA `(.L_x_17) ;  /* 0x00003a4000001947 */ /* 0x000fea0003800000 */
[C---:B------:R-:W-:Y:S02]  /*1bd0*/  LEA R15, R16.reuse, R1, 0x2 ;  /* 0x00000001100f7211 */ /* 0x040fe400078e10ff */
[----:B------:R-:W-:-:S03]  /*1be0*/  IADD3 R16, R16, 0x1, RZ ;  /* 0x0000000110107810 */ /* 0x000fc60007ffe0ff */
[----:B------:R1:W-:Y:S01]  /*1bf0*/  STL [R15], R101 ;  /* 0x000000650f007387 */ /* 0x0003e20000100800 */
[----:B------:R-:W-:Y:S05]  /*1c00*/  BRA `(.L_x_17) ;  /* 0x00003a0000007947 */ /* 0x000fea0003800000 */
.L_x_19:
        /* <DEDUP_REMOVED lines=10> */
.L_x_18:
[----:B------:R-:W-:-:S05]  /*1cb0*/  LEA R19, R91, R91, 0x1 ;  /* 0x0000005b5b137211 */ /* 0x000fca00078e08ff */
[----:B------:R-:W-:-:S05]  /*1cc0*/  IMAD.WIDE R18, R19, 0x4, R38 ;  /* 0x0000000413127825 */ /* 0x000fca00078e0226 */
[----:B------:R-:W2:Y:S04]  /*1cd0*/  LD.E R27, [R18.64] ;  /* 0x00000010121b7980 */ /* 0x000ea8000c101900 */
[----:B------:R-:W3:Y:S04]  /*1ce0*/  LD.E R95, [R18.64+0x4] ;  /* 0x00000410125f7980 */ /* 0x000ee8000c101900 */
[----:B------:R-:W4:Y:S01]  /*1cf0*/  LD.E R105, [R18.64+0x8] ;  /* 0x0000081012697980 */ /* 0x000f22000c101900 */
[----:B--2---:R-:W-:-:S04]  /*1d00*/  IMAD.WIDE R26, R27, 0xc, R40 ;  /* 0x0000000c1b1a7825 */ /* 0x004fc800078e0228 */
[--C-:B---3--:R-:W-:Y:S01]  /*1d10*/  IMAD.WIDE R94, R95, 0xc, R40.reuse ;  /* 0x0000000c5f5e7825 */ /* 0x108fe200078e0228 */
[----:B------:R-:W2:Y:S03]  /*1d20*/  LD.E R107, [R26.64] ;  /* 0x000000101a6b7980 */ /* 0x000ea6000c101900 */
[----:B----4-:R-:W-:Y:S01]  /*1d30*/  IMAD.WIDE R104, R105, 0xc, R40 ;  /* 0x0000000c69687825 */ /* 0x010fe200078e0228 */
[----:B------:R-:W3:Y:S04]  /*1d40*/  LD.E R110, [R26.64+0x8] ;  /* 0x000008101a6e7980 */ /* 0x000ee8000c101900 */
[----:B------:R-:W2:Y:S04]  /*1d50*/  LD.E R100, [R94.64] ;  /* 0x000000105e647980 */ /* 0x000ea8000c101900 */
[----:B------:R-:W3:Y:S04]  /*1d60*/  LD.E R101, [R104.64+0x8] ;  /* 0x0000081068657980 */ /* 0x000ee8000c101900 */
[----:B------:R-:W4:Y:S04]  /*1d70*/  LD.E R108, [R26.64+0x4] ;  /* 0x000004101a6c7980 */ /* 0x000f28000c101900 */
[----:B------:R-:W5:Y:S04]  /*1d80*/  LD.E R102, [R94.64+0x8] ;  /* 0x000008105e667980 */ /* 0x000f68000c101900 */
[----:B------:R-:W4:Y:S04]  /*1d90*/  LD.E R97, [R104.64] ;  /* 0x0000001068617980 */ /* 0x000f28000c101900 */
[----:B------:R-:W4:Y:S04]  /*1da0*/  LD.E R98, [R104.64+0x4] ;  /* 0x0000041068627980 */ /* 0x000f28000c101900 */
[----:B------:R-:W4:Y:S01]  /*1db0*/  LD.E R99, [R94.64+0x4] ;  /* 0x000004105e637980 */ /* 0x000f22000c101900 */
[----:B------:R-:W-:Y:S01]  /*1dc0*/  BSSY B2, `(.L_x_20) ;  /* 0x0000029000027945 */ /* 0x000fe20003800000 */
[----:B--2---:R-:W-:Y:S01]  /*1dd0*/  FADD R20, R100, -R107 ;  /* 0x8000006b64147221 */ /* 0x004fe20000000000 */
[----:B---3--:R-:W-:-:S04]  /*1de0*/  FADD R23, -R110, R101 ;  /* 0x000000656e177221 */ /* 0x008fc80000000100 */
[----:B------:R-:W-:Y:S01]  /*1df0*/  FMUL R15, R20, R23 ;  /* 0x00000017140f7220 */ /* 0x000fe20000400000 */
[----:B-----5:R-:W-:Y:S01]  /*1e00*/  FADD R24, R102, -R110 ;  /* 0x8000006e66187221 */ /* 0x020fe20000000000 */
[----:B----4-:R-:W-:Y:S01]  /*1e10*/  FADD R22, -R107, R97 ;  /* 0x000000616b167221 */ /* 0x010fe20000000100 */
[----:B------:R-:W-:-:S03]  /*1e20*/  FADD R21, -R108, R98 ;  /* 0x000000626c157221 */ /* 0x000fc60000000100 */
[CC--:B------:R-:W-:Y:S01]  /*1e30*/  FFMA R15, R24.reuse, R22.reuse, -R15 ;  /* 0x00000016180f7223 */ /* 0x0c0fe2000000080f */
[----:B------:R-:W-:Y:S01]  /*1e40*/  FADD R19, R99, -R108 ;  /* 0x8000006c63137221 */ /* 0x000fe20000000000 */
[----:B------:R-:W-:Y:S02]  /*1e50*/  FMUL R18, R24, R21 ;  /* 0x0000001518127220 */ /* 0x000fe40000400000 */
[----:B------:R-:W-:Y:S01]  /*1e60*/  FMUL R26, R15, R15 ;  /* 0x0000000f0f1a7220 */ /* 0x000fe20000400000 */
[C---:B------:R-:W-:Y:S01]  /*1e70*/  FMUL R25, R19.reuse, R22 ;  /* 0x0000001613197220 */ /* 0x040fe20000400000 */
[----:B------:R-:W-:-:S03]  /*1e80*/  FFMA R17, R19, R23, -R18 ;  /* 0x0000001713117223 */ /* 0x000fc60000000812 */
[----:B------:R-:W-:Y:S01]  /*1e90*/  FFMA R18, R20, R21, -R25 ;  /* 0x0000001514127223 */ /* 0x000fe20000000819 */
[----:B------:R-:W-:-:S04]  /*1ea0*/  FFMA R25, R17, R17, R26 ;  /* 0x0000001111197223 */ /* 0x000fc8000000001a */
[----:B------:R-:W-:Y:S01]  /*1eb0*/  FFMA R93, R18, R18, R25 ;  /* 0x00000012125d7223 */ /* 0x000fe20000000019 */
[----:B------:R-:W-:-:S04]  /*1ec0*/  FADD R26, -R99, R98 ;  /* 0x00000062631a7221 */ /* 0x000fc80000000100 */
[----:B------:R-:W-:Y:S01]  /*1ed0*/  IADD3 R94, R93, -0xd000000, RZ ;  /* 0xf30000005d5e7810 */ /* 0x000fe20007ffe0ff */
[----:B------:R-:W-:Y:S01]  /*1ee0*/  FADD R25, -R100, R97 ;  /* 0x0000006164197221 */ /* 0x000fe20000000100 */
[----:B------:R-:W-:Y:S02]  /*1ef0*/  FMUL R26, R26, R26 ;  /* 0x0000001a1a1a7220 */ /* 0x000fe40000400000 */
[----:B------:R-:W-:Y:S01]  /*1f00*/  ISETP.GT.U32.AND P0, PT, R94, 0x727fffff, PT ;  /* 0x727fffff5e00780c */ /* 0x000fe20003f04070 */
[----:B------:R0:W1:Y:S01]  /*1f10*/  MUFU.RSQ R96, R93 ;  /* 0x0000005d00607308 */ /* 0x0000620000001400 */
[----:B------:R-:W-:Y:S01]  /*1f20*/  FFMA R26, R25, R25, R26 ;  /* 0x00000019191a7223 */ /* 0x000fe2000000001a */
[----:B------:R-:W-:Y:S01]  /*1f30*/  FMUL R27, R19, R19 ;  /* 0x00000013131b7220 */ /* 0x000fe20000400000 */
[----:B------:R-:W-:Y:S01]  /*1f40*/  FMUL R25, R21, R21 ;  /* 0x0000001515197220 */ /* 0x000fe20000400000 */
[----:B------:R-:W-:Y:S02]  /*1f50*/  FADD R105, -R102, R101 ;  /* 0x0000006566697221 */ /* 0x000fe40000000100 */
[----:B------:R-:W-:Y:S01]  /*1f60*/  FFMA R27, R20, R20, R27 ;  /* 0x00000014141b7223 */ /* 0x000fe2000000001b */
[----:B------:R-:W-:Y:S01]  /*1f70*/  FFMA R104, R22, R22, R25 ;  /* 0x0000001616687223 */ /* 0x000fe20000000019 */
[----:B------:R-:W-:-:S02]  /*1f80*/  FFMA R105, R105, R105, R26 ;  /* 0x0000006969697223 */ /* 0x000fc4000000001a */
[----:B------:R-:W-:Y:S01]  /*1f90*/  FFMA R103, R24, R24, R27 ;  /* 0x0000001818677223 */ /* 0x000fe2000000001b */
[----:B------:R-:W-:Y:S01]  /*1fa0*/  FFMA R104, R23, R23, R104 ;  /* 0x0000001717687223 */ /* 0x000fe20000000068 */
[----:B------:R-:W-:Y:S05]  /*1fb0*/  @!P0 BRA `(.L_x_21) ;  /* 0x0000005000008947 */ /* 0x000fea0003800000 */
[----:B0-----:R-:W-:Y:S02]  /*1fc0*/  MOV R25, R93 ;  /* 0x0000005d00197202 */ /* 0x001fe40000000f00 */
[----:B------:R-:W-:Y:S02]  /*1fd0*/  MOV R111, 0x1ff0 ;  /* 0x00001ff0006f7802 */ /* 0x000fe40000000f00 */
[----:B-1----:R-:W-:Y:S05]  /*1fe0*/  CALL.REL.NOINC `($__internal_2_$__cuda_sm20_sqrt_rn_f32_slowpath) ;  /* 0x0000af7000007944 */ /* 0x002fea0003c00000 */
[----:B------:R-:W-:Y:S01]  /*1ff0*/  MOV R94, R25 ;  /* 0x00000019005e7202 */ /* 0x000fe20000000f00 */
[----:B------:R-:W-:Y:S05]  /*2000*/  BRA `(.L_x_22) ;  /* 0x0000004000007947 */ /* 0x000fea0003800000 */
.L_x_21:
[----:B01----:R-:W-:Y:S01]  /*2010*/  FMUL.FTZ R94, R93, R96 ;  /* 0x000000605d5e7220 */ /* 0x003fe20000410000 */
[----:B------:R-:W-:-:S03]  /*2020*/  FMUL.FTZ R26, R96, 0.5 ;  /* 0x3f000000601a7820 */ /* 0x000fc60000410000 */
[----:B------:R-:W-:-:S04]  /*2030*/  FFMA R25, -R94, R94, R93 ;  /* 0x0000005e5e197223 */ /* 0x000fc8000000015d */
[----:B------:R-:W-:Y:S02]  /*2040*/  FFMA R94, R25, R26, R94 ;  /* 0x0000001a195e7223 */ /* 0x000fe4000000005e */
.L_x_22:
[----:B------:R-:W-:Y:S05]  /*2050*/  BSYNC B2 ;  /* 0x0000000000027941 */ /* 0x000fea0003800000 */
.L_x_20:
[----:B------:R-:W-:Y:S01]  /*2060*/  FADD R26, R103, R104 ;  /* 0x00000068671a7221 */ /* 0x000fe20000000000 */
[----:B------:R-:W-:Y:S03]  /*2070*/  BSSY B7, `(.L_x_23) ;  /* 0x000000e000077945 */ /* 0x000fe60003800000 */
[----:B------:R-:W-:-:S04]  /*2080*/  FADD R93, R105, R26 ;  /* 0x0000001a695d7221 */ /* 0x000fc80000000000 */
[----:B------:R-:W0:Y:S08]  /*2090*/  MUFU.RCP R25, R93 ;  /* 0x0000005d00197308 */ /* 0x000e300000001000 */
        /* <DEDUP_REMOVED lines=11> */
.L_x_24:
[----:B------:R-:W-:Y:S05]  /*2150*/  BSYNC B7 ;  /* 0x0000000000077941 */ /* 0x000fea0003800000 */
.L_x_23:
[----:B0-----:R-:W-:-:S13]  /*2160*/  FSETP.GEU.AND P0, PT, R25, 9.9999999747524270788e-07, PT ;  /* 0x358637bd1900780b */ /* 0x001fda0003f0e000 */
[----:B------:R-:W-:Y:S05]  /*2170*/  @!P0 BRA `(.L_x_17) ;  /* 0x0000349000008947 */ /* 0x000fea0003800000 */
[----:B------:R-:W-:Y:S01]  /*2180*/  FADD R26, R83, -R108 ;  /* 0x8000006c531a7221 */ /* 0x000fe20000000000 */
[----:B------:R-:W-:Y:S01]  /*2190*/  FADD R25, R88, -R107 ;  /* 0x8000006b58197221 */ /* 0x000fe20000000000 */
[----:B------:R-:W-:Y:S01]  /*21a0*/  FADD R96, R3, -R110 ;  /* 0x8000006e03607221 */ /* 0x000fe20000000000 */
[----:B------:R-:W-:Y:S01]  /*21b0*/  BSSY B7, `(.L_x_25) ;  /* 0x0000086000077945 */ /* 0x000fe20003800000 */
[-C--:B------:R-:W-:Y:S01]  /*21c0*/  FMUL R93, R21, R26.reuse ;  /* 0x0000001a155d7220 */ /* 0x080fe20000400000 */
[----:B------:R-:W-:-:S03]  /*21d0*/  FMUL R27, R19, R26 ;  /* 0x0000001a131b7220 */ /* 0x000fc60000400000 */
[-C--:B------:R-:W-:Y:S01]  /*21e0*/  FFMA R26, R22, R25.reuse, R93 ;  /* 0x00000019161a7223 */ /* 0x080fe2000000005d */
[----:B------:R-:W-:Y:S01]  /*21f0*/  FFMA R25, R20, R25, R27 ;  /* 0x0000001914197223 */ /* 0x000fe2000000001b */
[----:B------:R-:W-:Y:S02]  /*2200*/  MOV R93, RZ ;  /* 0x000000ff005d7202 */ /* 0x000fe40000000f00 */
[-C--:B------:R-:W-:Y:S01]  /*2210*/  FFMA R26, R23, R96.reuse, R26 ;  /* 0x00000060171a7223 */ /* 0x080fe2000000001a */
[----:B------:R-:W-:Y:S01]  /*2220*/  FFMA R25, R24, R96, R25 ;  /* 0x0000006018197223 */ /* 0x000fe20000000019 */
[----:B------:R-:W-:-:S03]  /*2230*/  MOV R27, 0x3f800000 ;  /* 0x3f800000001b7802 */ /* 0x000fc60000000f00 */
[----:B------:R-:W-:Y:S02]  /*2240*/  FSETP.GTU.AND P0, PT, R26, RZ, PT ;  /* 0x000000ff1a00720b */ /* 0x000fe40003f0c000 */
[----:B------:R-:W-:-:S13]  /*2250*/  FSETP.LE.AND P1, PT, R25, RZ, PT ;  /* 0x000000ff1900720b */ /* 0x000fda0003f23000 */
[----:B------:R-:W-:Y:S05]  /*2260*/  @!P0 BRA P1, `(.L_x_26) ;  /* 0x000007a000008947 */ /* 0x000fea0000800000 */
[----:B------:R-:W-:Y:S01]  /*2270*/  FADD R96, R83, -R99 ;  /* 0x8000006353607221 */ /* 0x000fe20000000000 */
[----:B------:R-:W-:-:S03]  /*2280*/  FADD R27, R88, -R100 ;  /* 0x80000064581b7221 */ /* 0x000fc60000000000 */
[-C--:B------:R-:W-:Y:S01]  /*2290*/  FMUL R93, R19, R96.reuse ;  /* 0x00000060135d7220 */ /* 0x080fe20000400000 */
[----:B------:R-:W-:Y:S01]  /*22a0*/  FMUL R95, R21, R96 ;  /* 0x00000060155f7220 */ /* 0x000fe20000400000 */
[----:B------:R-:W-:Y:S02]  /*22b0*/  FADD R96, R3, -R102 ;  /* 0x8000006603607221 */ /* 0x000fe40000000000 */
[-C--:B------:R-:W-:Y:S01]  /*22c0*/  FFMA R93, R20, R27.reuse, R93 ;  /* 0x0000001b145d7223 */ /* 0x080fe2000000005d */
[----:B------:R-:W-:Y:S01]  /*22d0*/  FFMA R112, R22, R27, R95 ;  /* 0x0000001b16707223 */ /* 0x000fe2000000005f */
[----:B------:R-:W-:Y:S02]  /*22e0*/  MOV R27, RZ ;  /* 0x000000ff001b7202 */ /* 0x000fe40000000f00 */
[-C--:B------:R-:W-:Y:S01]  /*22f0*/  FFMA R116, R24, R96.reuse, R93 ;  /* 0x0000006018747223 */ /* 0x080fe2000000005d */
[----:B------:R-:W-:Y:S01]  /*2300*/  FFMA R109, R23, R96, R112 ;  /* 0x00000060176d7223 */ /* 0x000fe20000000070 */
[----:B------:R-:W-:-:S03]  /*2310*/  MOV R93, 0x3f800000 ;  /* 0x3f800000005d7802 */ /* 0x000fc60000000f00 */
[----:B------:R-:W-:Y:S02]  /*2320*/  FSETP.GE.AND P1, PT, R116, RZ, PT ;  /* 0x000000ff7400720b */ /* 0x000fe40003f26000 */
[----:B------:R-:W-:-:S13]  /*2330*/  FSETP.GTU.AND P0, PT, R109, R116, PT ;  /* 0x000000746d00720b */ /* 0x000fda0003f0c000 */
[----:B------:R-:W-:Y:S05]  /*2340*/  @!P0 BRA P1, `(.L_x_26) ;  /* 0x000006c000008947 */ /* 0x000fea0000800000 */
[----:B------:R-:W-:Y:S01]  /*2350*/  FMUL R96, R26, R116 ;  /* 0x000000741a607220 */ /* 0x000fe20000400000 */
[----:B------:R-:W-:-:S03]  /*2360*/  FSETP.LE.AND P1, PT, R116, RZ, PT ;  /* 0x000000ff7400720b */ /* 0x000fc60003f23000 */
[----:B------:R-:W-:-:S05]  /*2370*/  FFMA R96, R25, R109, -R96 ;  /* 0x0000006d19607223 */ /* 0x000fca0000000860 */
[----:B------:R-:W-:-:S04]  /*2380*/  FSETP.GTU.AND P0, PT, R96, RZ, PT ;  /* 0x000000ff6000720b */ /* 0x000fc80003f0c000 */
[----:B------:R-:W-:-:S13]  /*2390*/  FSETP.GE.AND P0, PT, R25, RZ, !P0 ;  /* 0x000000ff1900720b */ /* 0x000fda0004706000 */
[----:B------:R-:W-:Y:S05]  /*23a0*/  @P0 BRA P1, `(.L_x_27) ;  /* 0x0000056000000947 */ /* 0x000fea0000800000 */
        /* <DEDUP_REMOVED lines=10> */
[----:B------:R-:W-:-:S04]  /*2450*/  MOV R93, RZ ;  /* 0x000000ff005d7202 */ /* 0x000fc80000000f00 */
[----:B------:R-:W-:Y:S02]  /*2460*/  FSETP.GTU.AND P0, PT, R118, R95, PT ;  /* 0x0000005f7600720b */ /* 0x000fe40003f0c000 */
[----:B------:R-:W-:-:S13]  /*2470*/  FSETP.GE.AND P1, PT, R95, RZ, PT ;  /* 0x000000ff5f00720b */ /* 0x000fda0003f26000 */
[----:B------:R-:W-:Y:S05]  /*2480*/  @!P0 BRA P1, `(.L_x_26) ;  /* 0x0000058000008947 */ /* 0x000fea0000800000 */
[----:B------:R-:W-:Y:S01]  /*2490*/  FMUL R25, R25, R95 ;  /* 0x0000005f19197220 */ /* 0x000fe20000400000 */
[----:B------:R-:W-:-:S03]  /*24a0*/  FSETP.LE.AND P1, PT, R95, RZ, PT ;  /* 0x000000ff5f00720b */ /* 0x000fc60003f23000 */
[----:B------:R-:W-:-:S05]  /*24b0*/  FFMA R120, R26, R118, -R25 ;  /* 0x000000761a787223 */ /* 0x000fca0000000819 */
[----:B------:R-:W-:-:S04]  /*24c0*/  FSETP.GTU.AND P0, PT, R120, RZ, PT ;  /* 0x000000ff7800720b */ /* 0x000fc80003f0c000 */
[----:B------:R-:W-:-:S13]  /*24d0*/  FSETP.GE.AND P0, PT, R26, RZ, !P0 ;  /* 0x000000ff1a00720b */ /* 0x000fda0004706000 */
[----:B------:R-:W-:Y:S05]  /*24e0*/  @P0 BRA P1, `(.L_x_28) ;  /* 0x000002f000000947 */ /* 0x000fea0000800000 */
[----:B------:R-:W-:Y:S01]  /*24f0*/  FMUL R25, R109, R118 ;  /* 0x000000766d197220 */ /* 0x000fe20000400000 */
[----:B------:R-:W-:-:S03]  /*2500*/  FADD R118, R118, -R95 ;  /* 0x8000005f76767221 */ /* 0x000fc60000000000 */
[C---:B------:R-:W-:Y:S01]  /*2510*/  FFMA R27, R116.reuse, R95, -R25 ;  /* 0x0000005f741b7223 */ /* 0x040fe20000000819 */
[----:B------:R-:W-:Y:S01]  /*2520*/  FADD R25, -R116, R109 ;  /* 0x0000006d74197221 */ /* 0x000fe20000000100 */
[----:B------:R-:W-:-:S03]  /*2530*/  FSETP.GE.AND P1, PT, R118, RZ, PT ;  /* 0x000000ff7600720b */ /* 0x000fc60003f26000 */
[----:B------:R-:W-:-:S04]  /*2540*/  FSETP.GTU.AND P0, PT, R27, RZ, PT ;  /* 0x000000ff1b00720b */ /* 0x000fc80003f0c000 */
[----:B------:R-:W-:-:S13]  /*2550*/  FSETP.GE.AND P0, PT, R25, RZ, !P0 ;  /* 0x000000ff1900720b */ /* 0x000fda0004706000 */
[----:B------:R-:W-:Y:S05]  /*2560*/  @P0 BRA P1, `(.L_x_29) ;  /* 0x0000014000000947 */ /* 0x000fea0000800000 */
[----:B------:R-:W-:Y:S01]  /*2570*/  FADD R25, R120, R27 ;  /* 0x0000001b78197221 */ /* 0x000fe20000000000 */
[----:B------:R-:W-:Y:S03]  /*2580*/  BSSY B3, `(.L_x_30) ;  /* 0x000000e000037945 */ /* 0x000fe60003800000 */
[----:B------:R-:W-:-:S05]  /*2590*/  FADD R26, R96, R25 ;  /* 0x00000019601a7221 */ /* 0x000fca0000000000 */
[----:B------:R-:W-:-:S04]  /*25a0*/  IADD3 R25, R26, 0x1800000, RZ ;  /* 0x018000001a197810 */ /* 0x000fc80007ffe0ff */
[----:B------:R-:W-:-:S04]  /*25b0*/  LOP3.LUT R25, R25, 0x7f800000, RZ, 0xc0, !PT ;  /* 0x7f80000019197812 */ /* 0x000fc800078ec0ff */
[----:B------:R-:W-:-:S13]  /*25c0*/  ISETP.GT.U32.AND P0, PT, R25, 0x1ffffff, PT ;  /* 0x01ffffff1900780c */ /* 0x000fda0003f04070 */
[----:B------:R-:W-:Y:S05]  /*25d0*/  @P0 BRA `(.L_x_31) ;  /* 0x0000004000000947 */ /* 0x000fea0003800000 */
[----:B------:R-:W-:Y:S02]  /*25e0*/  MOV R111, 0x2600 ;  /* 0x00002600006f7802 */ /* 0x000fe40000000f00 */
[----:B------:R-:W-:Y:S05]  /*25f0*/  CALL.REL.NOINC `($__internal_1_$__cuda_sm20_rcp_rn_f32_slowpath) ;  /* 0x0000a60000007944 */ /* 0x000fea0003c00000 */
[----:B------:R-:W-:Y:S01]  /*2600*/  MOV R27, R25 ;  /* 0x00000019001b7202 */ /* 0x000fe20000000f00 */
[----:B------:R-:W-:Y:S05]  /*2610*/  BRA `(.L_x_32) ;  /* 0x0000004000007947 */ /* 0x000fea0003800000 */
.L_x_31:
[----:B------:R-:W0:Y:S02]  /*2620*/  MUFU.RCP R27, R26 ;  /* 0x0000001a001b7308 */ /* 0x000e240000001000 */
[----:B0-----:R-:W-:-:S04]  /*2630*/  FFMA R25, R26, R27, -1 ;  /* 0xbf8000001a197423 */ /* 0x001fc8000000001b */
[----:B------:R-:W-:-:S04]  /*2640*/  FADD.FTZ R26, -R25, -RZ ;  /* 0x800000ff191a7221 */ /* 0x000fc80000010100 */
[----:B------:R-:W-:Y:S02]  /*2650*/  FFMA R27, R27, R26, R27 ;  /* 0x0000001a1b1b7223 */ /* 0x000fe4000000001b */
.L_x_32:
[----:B------:R-:W-:Y:S05]  /*2660*/  BSYNC B3 ;  /* 0x0000000000037941 */ /* 0x000fea0003800000 */
.L_x_30:
[----:B------:R-:W-:-:S04]  /*2670*/  FMUL R93, R120, R27 ;  /* 0x0000001b785d7220 */ /* 0x000fc80000400000 */
[----:B------:R-:W-:-:S04]  /*2680*/  FADD R25, -R93, 1 ;  /* 0x3f8000005d197421 */ /* 0x000fc80000000100 */
[----:B------:R-:W-:Y:S01]  /*2690*/  FFMA R27, -R96, R27, R25 ;  /* 0x0000001b601b7223 */ /* 0x000fe20000000119 */
[----:B------:R-:W-:Y:S05]  /*26a0*/  BRA `(.L_x_26) ;  /* 0x0000036000007947 */ /* 0x000fea0003800000 */
.L_x_29:
[----:B------:R-:W-:Y:S01]  /*26b0*/  FADD R118, R25, R118 ;  /* 0x0000007619767221 */ /* 0x000fe20000000000 */
[----:B------:R-:W-:Y:S03]  /*26c0*/  BSSY B8, `(.L_x_33) ;  /* 0x000000d000087945 */ /* 0x000fe60003800000 */
        /* <DEDUP_REMOVED lines=9> */
[----:B------:R-:W-:Y:S02]  /*2760*/  MOV R109, 0x2780 ;  /* 0x00002780006d7802 */ /* 0x000fe40000000f00 */
[----:B------:R-:W-:Y:S05]  /*2770*/  CALL.REL.NOINC `($__internal_3_$__cuda_sm3x_div_rn_noftz_f32_slowpath) ;  /* 0x0000a95000007944 */ /* 0x000fea0003c00000 */
[----:B0-----:R-:W-:Y:S02]  /*2780*/  MOV R27, R25 ;  /* 0x00000019001b7202 */ /* 0x001fe40000000f00 */
.L_x_34:
[----:B------:R-:W-:Y:S05]  /*2790*/  BSYNC B8 ;  /* 0x0000000000087941 */ /* 0x000fea0003800000 */
.L_x_33:
[----:B------:R-:W-:-:S04]  /*27a0*/  FADD R93, -R27, 1 ;  /* 0x3f8000001b5d7421 */ /* 0x000fc80000000100 */
[----:B------:R-:W-:-:S04]  /*27b0*/  FADD R26, -R93, 1 ;  /* 0x3f8000005d1a7421 */ /* 0x000fc80000000100 */
[----:B------:R-:W-:Y:S01]  /*27c0*/  FADD R27, R26, -R27 ;  /* 0x8000001b1a1b7221 */ /* 0x000fe20000000000 */
[----:B------:R-:W-:Y:S05]  /*27d0*/  BRA `(.L_x_26) ;  /* 0x0000023000007947 */ /* 0x000fea0003800000 */
.L_x_28:
[----:B------:R-:W-:Y:S01]  /*27e0*/  FADD R95, R26, -R95 ;  /* 0x8000005f1a5f7221 */ /* 0x000fe20000000000 */
[----:B------:R-:W-:Y:S01]  /*27f0*/  BSSY B8, `(.L_x_35) ;  /* 0x000000f000087945 */ /* 0x000fe20003800000 */
[----:B------:R-:W-:Y:S02]  /*2800*/  MOV R93, RZ ;  /* 0x000000ff005d7202 */ /* 0x000fe40000000f00 */
        /* <DEDUP_REMOVED lines=13> */
.L_x_36:
[----:B------:R-:W-:Y:S05]  /*28e0*/  BSYNC B8 ;  /* 0x0000000000087941 */ /* 0x000fea0003800000 */
.L_x_35:
[----:B------:R-:W-:Y:S01]  /*28f0*/  FADD R27, -R27, 1 ;  /* 0x3f8000001b1b7421 */ /* 0x000fe20000000100 */
[----:B------:R-:W-:Y:S05]  /*2900*/  BRA `(.L_x_26) ;  /* 0x0000010000007947 */ /* 0x000fea0003800000 */
.L_x_27:
[----:B------:R-:W-:Y:S01]  /*2910*/  FADD R116, R25, -R116 ;  /* 0x8000007419747221 */ /* 0x000fe20000000000 */
        /* <DEDUP_REMOVED lines=13> */
.L_x_38:
[----:B------:R-:W-:Y:S05]  /*29f0*/  BSYNC B8 ;  /* 0x0000000000087941 */ /* 0x000fea0003800000 */
.L_x_37:
[----:B------:R-:W-:Y:S02]  /*2a00*/  FADD R27, -R93, 1 ;  /* 0x3f8000005d1b7421 */ /* 0x000fe40000000100 */
.L_x_26:
[----:B------:R-:W-:Y:S05]  /*2a10*/  BSYNC B7 ;  /* 0x0000000000077941 */ /* 0x000fea0003800000 */
.L_x_25:
[----:B------:R-:W-:Y:S01]  /*2a20*/  FADD R26, -R27, 1 ;  /* 0x3f8000001b1a7421 */ /* 0x000fe20000000100 */
[-C--:B------:R-:W-:Y:S01]  /*2a30*/  FMUL R25, R99, R93.reuse ;  /* 0x0000005d63197220 */ /* 0x080fe20000400000 */
[----:B------:R-:W-:Y:S01]  /*2a40*/  FMUL R96, R100, R93 ;  /* 0x0000005d64607220 */ /* 0x000fe20000400000 */
[----:B------:R-:W-:Y:S01]  /*2a50*/  BSSY B2, `(.L_x_39) ;  /* 0x000001c000027945 */ /* 0x000fe20003800000 */
[----:B------:R-:W-:Y:S01]  /*2a60*/  FADD R95, R26, -R93 ;  /* 0x8000005d1a5f7221 */ /* 0x000fe20000000000 */
[----:B------:R-:W-:Y:S01]  /*2a70*/  FFMA R109, R108, R27, R25 ;  /* 0x0000001b6c6d7223 */ /* 0x000fe20000000019 */
[----:B------:R-:W-:Y:S01]  /*2a80*/  FMUL R25, R102, R93 ;  /* 0x0000005d66197220 */ /* 0x000fe20000400000 */
[----:B------:R-:W-:Y:S01]  /*2a90*/  FFMA R96, R107, R27, R96 ;  /* 0x0000001b6b607223 */ /* 0x000fe20000000060 */
[----:B------:R-:W-:Y:S01]  /*2aa0*/  FFMA R117, R92, 0.0010000000474974513054, R13 ;  /* 0x3a83126f5c757823 */ /* 0x000fe2000000000d */
[----:B------:R-:W-:Y:S01]  /*2ab0*/  FFMA R114, R98, R95, R109 ;  /* 0x0000005f62727223 */ /* 0x000fe2000000006d */
[----:B------:R-:W-:Y:S01]  /*2ac0*/  FFMA R26, R110, R27, R25 ;  /* 0x0000001b6e1a7223 */ /* 0x000fe20000000019 */
[----:B------:R-:W-:-:S02]  /*2ad0*/  FFMA R113, R97, R95, R96 ;  /* 0x0000005f61717223 */ /* 0x000fc40000000060 */
[----:B------:R-:W-:Y:S01]  /*2ae0*/  FADD R27, -R83, R114 ;  /* 0x00000072531b7221 */ /* 0x000fe20000000100 */
[----:B------:R-:W-:Y:S01]  /*2af0*/  FFMA R115, R101, R95, R26 ;  /* 0x0000005f65737223 */ /* 0x000fe2000000001a */
[----:B------:R-:W-:Y:S02]  /*2b00*/  FADD R25, -R88, R113 ;  /* 0x0000007158197221 */ /* 0x000fe40000000100 */
[----:B------:R-:W-:Y:S01]  /*2b10*/  FMUL R96, R27, R27 ;  /* 0x0000001b1b607220 */ /* 0x000fe20000400000 */
[----:B------:R-:W-:-:S03]  /*2b20*/  FADD R26, -R3, R115 ;  /* 0x00000073031a7221 */ /* 0x000fc60000000100 */
[----:B------:R-:W-:-:S04]  /*2b30*/  FFMA R25, R25, R25, R96 ;  /* 0x0000001919197223 */ /* 0x000fc80000000060 */
[----:B------:R-:W-:-:S04]  /*2b40*/  FFMA R25, R26, R26, R25 ;  /* 0x0000001a1a197223 */ /* 0x000fc80000000019 */
[----:B------:R0:W1:Y:S01]  /*2b50*/  MUFU.RSQ R26, R25 ;  /* 0x00000019001a7308 */ /* 0x0000620000001400 */
[----:B------:R-:W-:-:S04]  /*2b60*/  IADD3 R27, R25, -0xd000000, RZ ;  /* 0xf3000000191b7810 */ /* 0x000fc80007ffe0ff */
[----:B------:R-:W-:-:S13]  /*2b70*/  ISETP.GT.U32.AND P0, PT, R27, 0x727fffff, PT ;  /* 0x727fffff1b00780c */ /* 0x000fda0003f04070 */
[----:B------:R-:W-:Y:S05]  /*2b80*/  @!P0 BRA `(.L_x_40) ;  /* 0x0000004000008947 */ /* 0x000fea0003800000 */
[----:B01----:R-:W-:Y:S02]  /*2b90*/  MOV R111, 0x2bb0 ;  /* 0x00002bb0006f7802 */ /* 0x003fe40000000f00 */
[----:B------:R-:W-:Y:S05]  /*2ba0*/  CALL.REL.NOINC `($__internal_2_$__cuda_sm20_sqrt_rn_f32_slowpath) ;  /* 0x0000a3b000007944 */ /* 0x000fea0003c00000 */
[----:B------:R-:W-:Y:S01]  /*2bb0*/  MOV R96, R25 ;  /* 0x0000001900607202 */ /* 0x000fe20000000f00 */
[----:B------:R-:W-:Y:S05]  /*2bc0*/  BRA `(.L_x_41) ;  /* 0x0000004000007947 */ /* 0x000fea0003800000 */
.L_x_40:
[----:B01----:R-:W-:Y:S01]  /*2bd0*/  FMUL.FTZ R96, R25, R26 ;  /* 0x0000001a19607220 */ /* 0x003fe20000410000 */
[----:B------:R-:W-:-:S03]  /*2be0*/  FMUL.FTZ R26, R26, 0.5 ;  /* 0x3f0000001a1a7820 */ /* 0x000fc60000410000 */
[----:B------:R-:W-:-:S04]  /*2bf0*/  FFMA R25, -R96, R96, R25 ;  /* 0x0000006060197223 */ /* 0x000fc80000000119 */
[----:B------:R-:W-:Y:S02]  /*2c00*/  FFMA R96, R25, R26, R96 ;  /* 0x0000001a19607223 */ /* 0x000fe40000000060 */
.L_x_41:
[----:B------:R-:W-:Y:S05]  /*2c10*/  BSYNC B2 ;  /* 0x0000000000027941 */ /* 0x000fea0003800000 */
.L_x_39:
[----:B------:R-:W-:-:S13]  /*2c20*/  FSETP.GEU.AND P0, PT, R96, R117, PT ;  /* 0x000000756000720b */ /* 0x000fda0003f0e000 */
[----:B------:R-:W-:Y:S05]  /*2c30*/  @P0 BRA `(.L_x_17) ;  /* 0x000029d000000947 */ /* 0x000fea0003800000 */
[--C-:B------:R-:W-:Y:S01]  /*2c40*/  FADD R112, -R108, R114.reuse ;  /* 0x000000726c707221 */ /* 0x100fe20000000100 */
[----:B------:R-:W-:Y:S01]  /*2c50*/  FADD R108, -R107, R113 ;  /* 0x000000716b6c7221 */ /* 0x000fe20000000100 */
[----:B------:R-:W-:Y:S01]  /*2c60*/  FADD R110, -R110, R115 ;  /* 0x000000736e6e7221 */ /* 0x000fe20000000100 */
[----:B------:R-:W-:Y:S01]  /*2c70*/  FADD R26, -R98, R114 ;  /* 0x00000072621a7221 */ /* 0x000fe20000000100 */
[----:B------:R-:W-:Y:S01]  /*2c80*/  FMUL R25, R112, R112 ;  /* 0x0000007070197220 */ /* 0x000fe20000400000 */
[----:B------:R-:W-:Y:S02]  /*2c90*/  BSSY B7, `(.L_x_42) ;  /* 0x000021c000077945 */ /* 0x000fe40003800000 */
[----:B------:R-:W-:Y:S01]  /*2ca0*/  FMUL R26, R26, R26 ;  /* 0x0000001a1a1a7220 */ /* 0x000fe20000400000 */
[----:B------:R-:W-:-:S04]  /*2cb0*/  FFMA R25, R108, R108, R25 ;  /* 0x0000006c6c197223 */ /* 0x000fc80000000019 */
[----:B------:R-:W-:Y:S01]  /*2cc0*/  FFMA R27, R110, R110, R25 ;  /* 0x0000006e6e1b7223 */ /* 0x000fe20000000019 */
[----:B------:R-:W-:-:S04]  /*2cd0*/  FADD R25, -R97, R113 ;  /* 0x0000007161197221 */ /* 0x000fc80000000100 */
[----:B------:R-:W-:Y:S01]  /*2ce0*/  FSETP.GEU.AND P0, PT, R27, R14, PT ;  /* 0x0000000e1b00720b */ /* 0x000fe20003f0e000 */
[----:B------:R-:W-:Y:S01]  /*2cf0*/  FFMA R26, R25, R25, R26 ;  /* 0x00000019191a7223 */ /* 0x000fe2000000001a */
[----:B------:R-:W-:-:S04]  /*2d00*/  FADD R25, -R101, R115 ;  /* 0x0000007365197221 */ /* 0x000fc80000000100 */
[----:B------:R-:W-:-:S07]  /*2d10*/  FFMA R109, R25, R25, R26 ;  /* 0x00000019196d7223 */ /* 0x000fce000000001a */
[----:B------:R-:W-:Y:S05]  /*2d20*/  @!P0 BRA `(.L_x_43) ;  /* 0x0000171000008947 */ /* 0x000fea0003800000 */
[----:B------:R-:W-:Y:S01]  /*2d30*/  FADD R114, -R99, R114 ;  /* 0x0000007263727221 */ /* 0x000fe20000000100 */
[----:B------:R-:W-:Y:S01]  /*2d40*/  FADD R26, -R100, R113 ;  /* 0x00000071641a7221 */ /* 0x000fe20000000100 */
[----:B------:R-:W-:Y:S02]  /*2d50*/  FADD R116, -R102, R115 ;  /* 0x0000007366747221 */ /* 0x000fe40000000100 */
[----:B------:R-:W-:-:S04]  /*2d60*/  FMUL R25, R114, R114 ;  /* 0x0000007272197220 */ /* 0x000fc80000400000 */
[----:B------:R-:W-:-:S04]  /*2d70*/  FFMA R25, R26, R26, R25 ;  /* 0x0000001a1a197223 */ /* 0x000fc80000000019 */
[----:B------:R-:W-:-:S05]  /*2d80*/  FFMA R107, R116, R116, R25 ;  /* 0x00000074746b7223 */ /* 0x000fca0000000019 */
[----:B------:R-:W-:-:S13]  /*2d90*/  FSETP.GEU.AND P0, PT, R107, R14, PT ;  /* 0x0000000e6b00720b */ /* 0x000fda0003f0e000 */
[----:B------:R-:W-:Y:S05]  /*2da0*/  @!P0 BRA `(.L_x_44) ;  /* 0x00000c4000008947 */ /* 0x000fea0003800000 */
[----:B------:R-:W-:-:S13]  /*2db0*/  FSETP.GEU.AND P0, PT, R109, R14, PT ;  /* 0x0000000e6d00720b */ /* 0x000fda0003f0e000 */
[----:B------:R-:W-:Y:S05]  /*2dc0*/  @!P0 BRA `(.L_x_45) ;  /* 0x000001b000008947 */ /* 0x000fea0003800000 */
[----:B------:R-:W-:Y:S01]  /*2dd0*/  FADD R25, -R99, R98 ;  /* 0x0000006263197221 */ /* 0x000fe20000000100 */
[----:B------:R-:W-:Y:S01]  /*2de0*/  FADD R100, -R100, R97 ;  /* 0x0000006164647221 */ /* 0x000fe20000000100 */
[----:B------:R-:W-:Y:S01]  /*2df0*/  FMUL R19, R19, R112 ;  /* 0x0000007013137220 */ /* 0x000fe20000400000 */
[----:B------:R-:W-:Y:S01]  /*2e00*/  FADD R102, -R102, R101 ;  /* 0x0000006566667221 */ /* 0x000fe20000000100 */
[----:B------:R-:W-:Y:S01]  /*2e10*/  FMUL R25, R25, R114 ;  /* 0x0000007219197220 */ /* 0x000fe20000400000 */
[----:B------:R-:W-:Y:S01]  /*2e20*/  FMUL R21, R21, R112 ;  /* 0x0000007015157220 */ /* 0x000fe20000400000 */
[----:B------:R-:W-:Y:S02]  /*2e30*/  FFMA R19, R20, R108, R19 ;  /* 0x0000006c14137223 */ /* 0x000fe40000000013 */
[----:B------:R-:W-:Y:S01]  /*2e40*/  FFMA R25, R100, R26, R25 ;  /* 0x0000001a64197223 */ /* 0x000fe20000000019 */
[----:B------:R-:W-:Y:S01]  /*2e50*/  FFMA R22, R22, R108, R21 ;  /* 0x0000006c16167223 */ /* 0x000fe20000000015 */
[----:B------:R-:W-:-:S02]  /*2e60*/  FFMA R19, R24, R110, R19 ;  /* 0x0000006e18137223 */ /* 0x000fc40000000013 */
[----:B------:R-:W-:Y:S01]  /*2e70*/  FFMA R25, R102, R116, R25 ;  /* 0x0000007466197223 */ /* 0x000fe20000000019 */
[----:B------:R-:W-:Y:S01]  /*2e80*/  FFMA R22, R23, R110, R22 ;  /* 0x0000006e17167223 */ /* 0x000fe20000000016 */
[----:B------:R-:W-:Y:S02]  /*2e90*/  FMUL R20, R19, R19 ;  /* 0x0000001313147220 */ /* 0x000fe40000400000 */
[----:B------:R-:W-:Y:S01]  /*2ea0*/  FMUL R24, R25, R25 ;  /* 0x0000001919187220 */ /* 0x000fe20000400000 */
[----:B------:R-:W-:Y:S01]  /*2eb0*/  FMUL R19, R22, R22 ;  /* 0x0000001616137220 */ /* 0x000fe20000400000 */
[----:B------:R-:W-:Y:S01]  /*2ec0*/  FFMA R20, R103, R27, -R20 ;  /* 0x0000001b67147223 */ /* 0x000fe20000000814 */
[C---:B------:R-:W-:Y:S01]  /*2ed0*/  FMUL R103, R14.reuse, R103 ;  /* 0x000000670e677220 */ /* 0x040fe20000400000 */
[----:B------:R-:W-:Y:S01]  /*2ee0*/  FFMA R24, R105, R107, -R24 ;  /* 0x0000006b69187223 */ /* 0x000fe20000000818 */
[----:B------:R-:W-:Y:S01]  /*2ef0*/  FMUL R105, R14, R105 ;  /* 0x000000690e697220 */ /* 0x000fe20000400000 */
[----:B------:R-:W-:Y:S01]  /*2f00*/  FFMA R19, R104, R27, -R19 ;  /* 0x0000001b68137223 */ /* 0x000fe20000000813 */
[----:B------:R-:W-:-:S03]  /*2f10*/  FMUL R104, R14, R104 ;  /* 0x000000680e687220 */ /* 0x000fc60000400000 */
[----:B------:R-:W-:-:S04]  /*2f20*/  FSETP.GEU.AND P0, PT, R24, R105, PT ;  /* 0x000000691800720b */ /* 0x000fc80003f0e000 */
[----:B------:R-:W-:Y:S02]  /*2f30*/  FSETP.LT.OR P0, PT, R20, R103, !P0 ;  /* 0x000000671400720b */ /* 0x000fe40004701400 */
[----:B------:R-:W-:Y:S02]  /*2f40*/  MOV R20, 0x40490fdb ;  /* 0x40490fdb00147802 */ /* 0x000fe40000000f00 */
[----:B------:R-:W-:-:S04]  /*2f50*/  FSETP.LT.OR P0, PT, R19, R104, P0 ;  /* 0x000000681300720b */ /* 0x000fc80000701400 */
[----:B------:R-:W-:Y:S01]  /*2f60*/  FSEL R20, R20, 6.2831854820251464844, P0 ;  /* 0x40c90fdb14147808 */ /* 0x000fe20000000000 */
[----:B------:R-:W-:Y:S05]  /*2f70*/  BRA `(.L_x_46) ;  /* 0x00001ed000007947 */ /* 0x000fea0003800000 */
.L_x_45:
[----:B------:R-:W-:Y:S01]  /*2f80*/  IADD3 R19, R104, -0xd000000, RZ ;  /* 0xf300000068137810 */ /* 0x000fe20007ffe0ff */
[----:B------:R0:W1:Y:S01]  /*2f90*/  MUFU.RSQ R25, R104 ;  /* 0x0000006800197308 */ /* 0x0000620000001400 */
[----:B------:R-:W-:Y:S02]  /*2fa0*/  BSSY B2, `(.L_x_47) ;  /* 0x000000c000027945 */ /* 0x000fe40003800000 */
[----:B------:R-:W-:-:S13]  /*2fb0*/  ISETP.GT.U32.AND P0, PT, R19, 0x727fffff, PT ;  /* 0x727fffff1300780c */ /* 0x000fda0003f04070 */
[----:B------:R-:W-:Y:S05]  /*2fc0*/  @!P0 BRA `(.L_x_48) ;  /* 0x0000005000008947 */ /* 0x000fea0003800000 */
[----:B01----:R-:W-:Y:S02]  /*2fd0*/  MOV R25, R104 ;  /* 0x0000006800197202 */ /* 0x003fe40000000f00 */
[----:B------:R-:W-:Y:S02]  /*2fe0*/  MOV R111, 0x3000 ;  /* 0x00003000006f7802 */ /* 0x000fe40000000f00 */
[----:B------:R-:W-:Y:S05]  /*2ff0*/  CALL.REL.NOINC `($__internal_2_$__cuda_sm20_sqrt_rn_f32_slowpath) ;  /* 0x00009f6000007944 */ /* 0x000fea0003c00000 */
[----:B------:R-:W-:Y:S01]  /*3000*/  MOV R20, R25 ;  /* 0x0000001900147202 */ /* 0x000fe20000000f00 */
[----:B------:R-:W-:Y:S05]  /*3010*/  BRA `(.L_x_49) ;  /* 0x0000004000007947 */ /* 0x000fea0003800000 */
.L_x_48:
[----:B01----:R-:W-:Y:S01]  /*3020*/  FMUL.FTZ R19, R104, R25 ;  /* 0x0000001968137220 */ /* 0x003fe20000410000 */
[----:B------:R-:W-:-:S03]  /*3030*/  FMUL.FTZ R24, R25, 0.5 ;  /* 0x3f00000019187820 */ /* 0x000fc60000410000 */
[----:B------:R-:W-:-:S04]  /*3040*/  FFMA R20, -R19, R19, R104 ;  /* 0x0000001313147223 */ /* 0x000fc80000000168 */
[----:B------:R-:W-:Y:S02]  /*3050*/  FFMA R20, R20, R24, R19 ;  /* 0x0000001814147223 */ /* 0x000fe40000000013 */
.L_x_49:
[----:B------:R-:W-:Y:S05]  /*3060*/  BSYNC B2 ;  /* 0x0000000000027941 */ /* 0x000fea0003800000 */
.L_x_47:
[----:B------:R-:W-:Y:S01]  /*3070*/  FSETP.GT.AND P0, PT, R20, RZ, PT ;  /* 0x000000ff1400720b */ /* 0x000fe20003f04000 */
[----:B------:R-:W-:Y:S01]  /*3080*/  BSSY B8, `(.L_x_50) ;  /* 0x0000033000087945 */ /* 0x000fe20003800000 */
[----:B------:R-:W-:Y:S02]  /*3090*/  MOV R19, RZ ;  /* 0x000000ff00137202 */ /* 0x000fe40000000f00 */
[----:B------:R-:W-:Y:S02]  /*30a0*/  MOV R24, RZ ;  /* 0x000000ff00187202 */ /* 0x000fe40000000f00 */
[----:B------:R-:W-:Y:S02]  /*30b0*/  MOV R103, RZ ;  /* 0x000000ff00677202 */ /* 0x000fe40000000f00 */
[----:B------:R-:W-:-:S05]  /*30c0*/  MOV R104, RZ ;  /* 0x000000ff00687202 */ /* 0x000fca0000000f00 */
[----:B------:R-:W-:Y:S05]  /*30d0*/  @!P0 BRA `(.L_x_51) ;  /* 0x000002d000008947 */ /* 0x000fea0003800000 */
[----:B------:R-:W0:Y:S01]  /*30e0*/  MUFU.RCP R25, R20 ;  /* 0x0000001400197308 */ /* 0x000e220000001000 */
[----:B------:R-:W-:Y:S07]  /*30f0*/  BSSY B9, `(.L_x_52) ;  /* 0x000000d000097945 */ /* 0x000fee0003800000 */
[----:B------:R-:W1:Y:S01]  /*3100*/  FCHK P0, -R23, R20 ;  /* 0x0000001417007302 */ /* 0x000e620000000100 */
[----:B0-----:R-:W-:-:S04]  /*3110*/  FFMA R24, R25, -R20, 1 ;  /* 0x3f80000019187423 */ /* 0x001fc80000000814 */
[----:B------:R-:W-:-:S04]  /*3120*/  FFMA R24, R25, R24, R25 ;  /* 0x0000001819187223 */ /* 0x000fc80000000019 */
[----:B------:R-:W-:-:S04]  /*3130*/  FFMA R25, -R23, R24, RZ ;  /* 0x0000001817197223 */ /* 0x000fc800000001ff */
[----:B------:R-:W-:-:S04]  /*3140*/  FFMA R26, R25, -R20, -R23 ;  /* 0x80000014191a7223 */ /* 0x000fc80000000817 */
[----:B------:R-:W-:Y:S01]  /*3150*/  FFMA R104, R24, R26, R25 ;  /* 0x0000001a18687223 */ /* 0x000fe20000000019 */
[----:B-1----:R-:W-:Y:S05]  /*3160*/  @!P0 BRA `(.L_x_53) ;  /* 0x0000005000008947 */ /* 0x002fea0003800000 */
[----:B------:R-:W-:Y:S01]  /*3170*/  FADD R25, -R23, -RZ ;  /* 0x800000ff17197221 */ /* 0x000fe20000000100 */
[----:B------:R-:W-:Y:S02]  /*3180*/  MOV R26, R20 ;  /* 0x00000014001a7202 */ /* 0x000fe40000000f00 */
[----:B------:R-:W-:Y:S02]  /*3190*/  MOV R109, 0x31b0 ;  /* 0x000031b0006d7802 */ /* 0x000fe40000000f00 */
[----:B------:R-:W-:Y:S05]  /*31a0*/  CALL.REL.NOINC `($__internal_3_$__cuda_sm3x_div_rn_noftz_f32_slowpath) ;  /* 0x00009f2000007944 */ /* 0x000fea0003c00000 */
[----:B0-----:R-:W-:Y:S02]  /*31b0*/  MOV R104, R25 ;  /* 0x0000001900687202 */ /* 0x001fe40000000f00 */
.L_x_53:
[----:B------:R-:W-:Y:S05]  /*31c0*/  BSYNC B9 ;  /* 0x0000000000097941 */ /* 0x000fea0003800000 */
.L_x_52:
        /* <DEDUP_REMOVED lines=14> */
.L_x_55:
[----:B------:R-:W-:Y:S05]  /*32b0*/  BSYNC B9 ;  /* 0x0000000000097941 */ /* 0x000fea0003800000 */
.L_x_54:
        /* <DEDUP_REMOVED lines=14> */
.L_x_56:
[----:B------:R-:W-:Y:S05]  /*33a0*/  BSYNC B9 ;  /* 0x0000000000097941 */ /* 0x000fea0003800000 */
.L_x_51:
[----:B------:R-:W-:Y:S05]  /*33b0*/  BSYNC B8 ;  /* 0x0000000000087941 */ /* 0x000fea0003800000 */
.L_x_50:
        /* <DEDUP_REMOVED lines=10> */
.L_x_58:
[----:B01----:R-:W-:Y:S01]  /*3460*/  FMUL.FTZ R22, R105, R20 ;  /* 0x0000001469167220 */ /* 0x003fe20000410000 */
[----:B------:R-:W-:-:S03]  /*3470*/  FMUL.FTZ R20, R20, 0.5 ;  /* 0x3f00000014147820 */ /* 0x000fc60000410000 */
[----:B------:R-:W-:-:S04]  /*3480*/  FFMA R105, -R22, R22, R105 ;  /* 0x0000001616697223 */ /* 0x000fc80000000169 */
[----:B------:R-:W-:Y:S02]  /*3490*/  FFMA R22, R105, R20, R22 ;  /* 0x0000001469167223 */ /* 0x000fe40000000016 */
.L_x_59:
[----:B------:R-:W-:Y:S05]  /*34a0*/  BSYNC B2 ;  /* 0x0000000000027941 */ /* 0x000fea0003800000 */
.L_x_57:
[----:B------:R-:W-:Y:S01]  /*34b0*/  FSETP.GT.AND P0, PT, R22, RZ, PT ;  /* 0x000000ff1600720b */ /* 0x000fe20003f04000 */
[----:B------:R-:W-:Y:S01]  /*34c0*/  BSSY B8, `(.L_x_60) ;  /* 0x0000034000087945 */ /* 0x000fe20003800000 */
[----:B------:R-:W-:-:S11]  /*34d0*/  CS2R R20, SRZ ;  /* 0x0000000000147805 */ /* 0x000fd6000001ff00 */
[----:B------:R-:W-:Y:S05]  /*34e0*/  @!P0 BRA `(.L_x_61) ;  /* 0x0000031000008947 */ /* 0x000fea0003800000 */
[----:B------:R-:W0:Y:S01]  /*34f0*/  MUFU.RCP R19, R22 ;  /* 0x0000001600137308 */ /* 0x000e220000001000 */
[----:B------:R-:W-:Y:S01]  /*3500*/  FADD R25, -R102, R101 ;  /* 0x0000006566197221 */ /* 0x000fe20000000100 */
[----:B------:R-:W-:Y:S06]  /*3510*/  BSSY B9, `(.L_x_62) ;  /* 0x000000f000097945 */ /* 0x000fec0003800000 */
[----:B------:R-:W1:Y:S01]  /*3520*/  FCHK P0, -R25, R22 ;  /* 0x0000001619007302 */ /* 0x000e620000000100 */
[----:B0-----:R-:W-:-:S04]  /*3530*/  FFMA R20, R19, -R22, 1 ;  /* 0x3f80000013147423 */ /* 0x001fc80000000816 */
[----:B------:R-:W-:Y:S01]  /*3540*/  FFMA R26, R19, R20, R19 ;  /* 0x00000014131a7223 */ /* 0x000fe20000000013 */
[----:B------:R-:W-:Y:S01]  /*3550*/  FADD R19, -R100, R97 ;  /* 0x0000006164137221 */ /* 0x000fe20000000100 */
[----:B------:R-:W-:Y:S02]  /*3560*/  FADD R20, -R99, R98 ;  /* 0x0000006263147221 */ /* 0x000fe40000000100 */
        /* <DEDUP_REMOVED lines=9> */
.L_x_63:
[----:B------:R-:W-:Y:S05]  /*3600*/  BSYNC B9 ;  /* 0x0000000000097941 */ /* 0x000fea0003800000 */
.L_x_62:
        /* <DEDUP_REMOVED lines=14> */
.L_x_65:
[----:B------:R-:W-:Y:S05]  /*36f0*/  BSYNC B9 ;  /* 0x0000000000097941 */ /* 0x000fea0003800000 */
.L_x_64:
[----:B------:R-:W0:Y:S01]  /*3700*/  MUFU.RCP R25, R22 ;  /* 0x0000001600197308 */ /* 0x000e220000001000 */
[----:B------:R-:W-:Y:S07]  /*3710*/  BSSY B9, `(.L_x_66) ;  /* 0x000000d000097945 */ /* 0x000fee0003800000 */
[----:B------:R-:W1:Y:S01]  /*3720*/  FCHK P0, -R19, R22 ;  /* 0x0000001613007302 */ /* 0x000e620000000100 */
[----:B0-----:R-:W-:-:S04]  /*3730*/  FFMA R20, R25, -R22, 1 ;  /* 0x3f80000019147423 */ /* 0x001fc80000000816 */
[----:B------:R-:W-:Y:S01]  /*3740*/  FFMA R27, R25, R20, R25 ;  /* 0x00000014191b7223 */ /* 0x000fe20000000019 */
[----:B------:R-:W-:-:S03]  /*3750*/  MOV R20, R23 ;  /* 0x0000001700147202 */ /* 0x000fc60000000f00 */
        /* <DEDUP_REMOVED lines=8> */
.L_x_67:
[----:B------:R-:W-:Y:S05]  /*37e0*/  BSYNC B9 ;  /* 0x0000000000097941 */ /* 0x000fea0003800000 */
.L_x_66:
[----:B0-----:R-:W-:Y:S02]  /*37f0*/  MOV R19, R25 ;  /* 0x0000001900137202 */ /* 0x001fe40000000f00 */
.L_x_61:
[----:B------:R-:W-:Y:S05]  /*3800*/  BSYNC B8 ;  /* 0x0000000000087941 */ /* 0x000fea0003800000 */
.L_x_60:
[----:B------:R-:W-:Y:S01]  /*3810*/  FMUL R103, R20, R103 ;  /* 0x0000006714677220 */ /* 0x000fe20000400000 */
[----:B------:R-:W-:-:S03]  /*3820*/  MOV R20, 0x3f000000 ;  /* 0x3f00000000147802 */ /* 0x000fc60000000f00 */
[----:B------:R-:W-:-:S04]  /*3830*/  FFMA R24, R24, R19, R103 ;  /* 0x0000001318187223 */ /* 0x000fc80000000067 */
[----:B------:R-:W-:-:S04]  /*3840*/  FFMA R21, R21, R104, R24 ;  /* 0x0000006815157223 */ /* 0x000fc80000000018 */
[C---:B------:R-:W-:Y:S01]  /*3850*/  FFMA R19, -|R21|.reuse, R20, 0.5 ;  /* 0x3f00000015137423 */ /* 0x040fe20000000314 */
[C---:B------:R-:W-:Y:S02]  /*3860*/  FSETP.NEU.AND P1, PT, |R21|.reuse, 1, PT ;  /* 0x3f8000001500780b */ /* 0x040fe40003f2d200 */
[----:B------:R-:W-:Y:S01]  /*3870*/  FSETP.GT.AND P0, PT, |R21|, 0.56000000238418579102, PT ;  /* 0x3f0f5c291500780b */ /* 0x000fe20003f04200 */
[----:B------:R-:W0:Y:S02]  /*3880*/  MUFU.RSQ R20, R19 ;  /* 0x0000001300147308 */ /* 0x000e240000001400 */
[----:B0-----:R-:W-:Y:S01]  /*3890*/  FMUL R22, R19, R20 ;  /* 0x0000001413167220 */ /* 0x001fe20000400000 */
[----:B------:R-:W-:-:S04]  /*38a0*/  FMUL R23, R20, 0.5 ;  /* 0x3f00000014177820 */ /* 0x000fc80000400000 */
[----:B------:R-:W-:-:S04]  /*38b0*/  FFMA R23, -R22, R23, 0.5 ;  /* 0x3f00000016177423 */ /* 0x000fc80000000117 */
[----:B------:R-:W-:Y:S01]  /*38c0*/  FFMA R23, R22, R23, R22 ;  /* 0x0000001716177223 */ /* 0x000fe20000000016 */
[----:B------:R-:W-:-:S04]  /*38d0*/  MOV R22, 0x3d10ecef ;  /* 0x3d10ecef00167802 */ /* 0x000fc80000000f00 */
[----:B------:R-:W-:Y:S02]  /*38e0*/  FSEL R20, R23, RZ, P1 ;  /* 0x000000ff17147208 */ /* 0x000fe40000800000 */
[----:B------:R-:W-:Y:S02]  /*38f0*/  FSETP.GT.AND P1, PT, R21, 0.56000000238418579102, PT ;  /* 0x3f0f5c291500780b */ /* 0x000fe40003f24000 */
[----:B------:R-:W-:-:S04]  /*3900*/  FSEL R20, R20, |R21|, P0 ;  /* 0x4000001514147208 */ /* 0x000fc80000000000 */
[----:B------:R-:W-:-:S05]  /*3910*/  LOP3.LUT R20, R20, 0x80000000, R21, 0xf8, !PT ;  /* 0x8000000014147812 */ /* 0x000fca00078ef815 */
[----:B------:R-:W-:-:S04]  /*3920*/  FMUL R19, R20, R20 ;  /* 0x0000001414137220 */ /* 0x000fc80000400000 */
[----:B------:R-:W-:-:S04]  /*3930*/  FFMA R22, R19, R22, 0.016980519518256187439 ;  /* 0x3c8b1abb13167423 */ /* 0x000fc80000000016 */
[----:B------:R-:W-:-:S04]  /*3940*/  FFMA R22, R19, R22, 0.030762933194637298584 ;  /* 0x3cfc028c13167423 */ /* 0x000fc80000000016 */
[----:B------:R-:W-:-:S04]  /*3950*/  FFMA R22, R19, R22, 0.044709417968988418579 ;  /* 0x3d37213913167423 */ /* 0x000fc80000000016 */
[----:B------:R-:W-:-:S04]  /*3960*/  FFMA R22, R19, R22, 0.074989043176174163818 ;  /* 0x3d9993db13167423 */ /* 0x000fc80000000016 */
[----:B------:R-:W-:-:S04]  /*3970*/  FFMA R22, R19, R22, 0.16666707396507263184 ;  /* 0x3e2aaac613167423 */ /* 0x000fc80000000016 */
[----:B------:R-:W-:Y:S01]  /*3980*/  FMUL R19, R19, R22 ;  /* 0x0000001613137220 */ /* 0x000fe20000400000 */
[----:B------:R-:W-:-:S03]  /*3990*/  MOV R22, 0x3fd774eb ;  /* 0x3fd774eb00167802 */ /* 0x000fc60000000f00 */
[----:B------:R-:W-:-:S05]  /*39a0*/  FFMA R20, R20, R19, R20 ;  /* 0x0000001314147223 */ /* 0x000fca0000000014 */
[----:B------:R-:W-:-:S05]  /*39b0*/  FSEL R19, R20, -R20, P0 ;  /* 0x8000001414137208 */ /* 0x000fca0000000000 */
[----:B------:R-:W-:-:S04]  /*39c0*/  @!P1 FFMA R20, R22, 0.93318945169448852539, R19 ;  /* 0x3f6ee58116149823 */ /* 0x000fc80000000013 */
[----:B------:R-:W-:Y:S01]  /*39d0*/  @P0 FADD R20, R20, R20 ;  /* 0x0000001414140221 */ /* 0x000fe20000000000 */
[----:B------:R-:W-:Y:S05]  /*39e0*/  BRA `(.L_x_46) ;  /* 0x0000146000007947 */ /* 0x000fea0003800000 */
.L_x_44:
        /* <DEDUP_REMOVED lines=10> */
.L_x_69:
[----:B01----:R-:W-:Y:S01]  /*3a90*/  FMUL.FTZ R104, R105, R22 ;  /* 0x0000001669687220 */ /* 0x003fe20000410000 */
[----:B------:R-:W-:-:S03]  /*3aa0*/  FMUL.FTZ R21, R22, 0.5 ;  /* 0x3f00000016157820 */ /* 0x000fc60000410000 */
[----:B------:R-:W-:-:S04]  /*3ab0*/  FFMA R105, -R104, R104, R105 ;  /* 0x0000006868697223 */ /* 0x000fc80000000169 */
[----:B------:R-:W-:Y:S02]  /*3ac0*/  FFMA R104, R105, R21, R104 ;  /* 0x0000001569687223 */ /* 0x000fe40000000068 */
.L_x_70:
[----:B------:R-:W-:Y:S05]  /*3ad0*/  BSYNC B2 ;  /* 0x0000000000027941 */ /* 0x000fea0003800000 */
.L_x_68:
[----:B------:R-:W-:Y:S01]  /*3ae0*/  FSETP.GT.AND P0, PT, R104, RZ, PT ;  /* 0x000000ff6800720b */ /* 0x000fe20003f04000 */
[----:B------:R-:W-:Y:S01]  /*3af0*/  BSSY B8, `(.L_x_71) ;  /* 0x0000034000087945 */ /* 0x000fe20003800000 */
[----:B------:R-:W-:Y:S01]  /*3b00*/  CS2R R22, SRZ ;  /* 0x0000000000167805 */ /* 0x000fe2000001ff00 */
[----:B------:R-:W-:Y:S02]  /*3b10*/  MOV R105, RZ ;  /* 0x000000ff00697202 */ /* 0x000fe40000000f00 */
[----:B------:R-:W-:-:S08]  /*3b20*/  MOV R107, RZ ;  /* 0x000000ff006b7202 */ /* 0x000fd00000000f00 */
[----:B------:R-:W-:Y:S05]  /*3b30*/  @!P0 BRA `(.L_x_72) ;  /* 0x000002f000008947 */ /* 0x000fea0003800000 */
[----:B------:R-:W0:Y:S01]  /*3b40*/  MUFU.RCP R21, R104 ;  /* 0x0000006800157308 */ /* 0x000e220000001000 */
[----:B------:R-:W-:Y:S01]  /*3b50*/  FADD R25, -R102, R101 ;  /* 0x0000006566197221 */ /* 0x000fe20000000100 */
[----:B------:R-:W-:Y:S06]  /*3b60*/  BSSY B9, `(.L_x_73) ;  /* 0x000000e000097945 */ /* 0x000fec0003800000 */
[----:B------:R-:W1:Y:S01]  /*3b70*/  FCHK P0, R25, R104 ;  /* 0x0000006819007302 */ /* 0x000e620000000000 */
[----:B0-----:R-:W-:-:S04]  /*3b80*/  FFMA R22, R21, -R104, 1 ;  /* 0x3f80000015167423 */ /* 0x001fc80000000868 */
[----:B------:R-:W-:Y:S01]  /*3b90*/  FFMA R26, R21, R22, R21 ;  /* 0x00000016151a7223 */ /* 0x000fe20000000015 */
[----:B------:R-:W-:Y:S01]  /*3ba0*/  FADD R21, -R100, R97 ;  /* 0x0000006164157221 */ /* 0x000fe20000000100 */
[----:B------:R-:W-:Y:S02]  /*3bb0*/  FADD R22, -R99, R98 ;  /* 0x0000006263167221 */ /* 0x000fe40000000100 */
[----:B------:R-:W-:-:S04]  /*3bc0*/  FFMA R27, R25, R26, RZ ;  /* 0x0000001a191b7223 */ /* 0x000fc800000000ff */
[----:B------:R-:W-:-:S04]  /*3bd0*/  FFMA R101, R27, -R104, R25 ;  /* 0x800000681b657223 */ /* 0x000fc80000000019 */
[----:B------:R-:W-:Y:S01]  /*3be0*/  FFMA R107, R26, R101, R27 ;  /* 0x000000651a6b7223 */ /* 0x000fe2000000001b */
[----:B-1----:R-:W-:Y:S05]  /*3bf0*/  @!P0 BRA `(.L_x_74) ;  /* 0x0000004000008947 */ /* 0x002fea0003800000 */
[----:B------:R-:W-:Y:S02]  /*3c00*/  MOV R26, R104 ;  /* 0x00000068001a7202 */ /* 0x000fe40000000f00 */
[----:B------:R-:W-:Y:S02]  /*3c10*/  MOV R109, 0x3c30 ;  /* 0x00003c30006d7802 */ /* 0x000fe40000000f00 */
[----:B------:R-:W-:Y:S05]  /*3c20*/  CALL.REL.NOINC `($__internal_3_$__cuda_sm3x_div_rn_noftz_f32_slowpath) ;  /* 0x000094a000007944 */ /* 0x000fea0003c00000 */
[----:B0-----:R-:W-:Y:S02]  /*3c30*/  MOV R107, R25 ;  /* 0x00000019006b7202 */ /* 0x001fe40000000f00 */
.L_x_74:
[----:B------:R-:W-:Y:S05]  /*3c40*/  BSYNC B9 ;  /* 0x0000000000097941 */ /* 0x000fea0003800000 */
.L_x_73:
[----:B------:R-:W0:Y:S01]  /*3c50*/  MUFU.RCP R25, R104 ;  /* 0x0000006800197308 */ /* 0x000e220000001000 */
[----:B------:R-:W-:Y:S07]  /*3c60*/  BSSY B9, `(.L_x_75) ;  /* 0x000000d000097945 */ /* 0x000fee0003800000 */
[----:B------:R-:W1:Y:S01]  /*3c70*/  FCHK P0, R22, R104 ;  /* 0x0000006816007302 */ /* 0x000e620000000000 */
[----:B0-----:R-:W-:-:S04]  /*3c80*/  FFMA R26, R25, -R104, 1 ;  /* 0x3f800000191a7423 */ /* 0x001fc80000000868 */
[----:B------:R-:W-:-:S04]  /*3c90*/  FFMA R98, R25, R26, R25 ;  /* 0x0000001a19627223 */ /* 0x000fc80000000019 */
[----:B------:R-:W-:-:S04]  /*3ca0*/  FFMA R25, R22, R98, RZ ;  /* 0x0000006216197223 */ /* 0x000fc800000000ff */
[----:B------:R-:W-:-:S04]  /*3cb0*/  FFMA R26, R25, -R104, R22 ;  /* 0x80000068191a7223 */ /* 0x000fc80000000016 */
[----:B------:R-:W-:Y:S01]  /*3cc0*/  FFMA R105, R98, R26, R25 ;  /* 0x0000001a62697223 */ /* 0x000fe20000000019 */
[----:B-1----:R-:W-:Y:S05]  /*3cd0*/  @!P0 BRA `(.L_x_76) ;  /* 0x0000005000008947 */ /* 0x002fea0003800000 */
[----:B------:R-:W-:Y:S02]  /*3ce0*/  MOV R25, R22 ;  /* 0x0000001600197202 */ /* 0x000fe40000000f00 */
[----:B------:R-:W-:Y:S02]  /*3cf0*/  MOV R26, R104 ;  /* 0x00000068001a7202 */ /* 0x000fe40000000f00 */
[----:B------:R-:W-:Y:S02]  /*3d00*/  MOV R109, 0x3d20 ;  /* 0x00003d20006d7802 */ /* 0x000fe40000000f00 */
[----:B------:R-:W-:Y:S05]  /*3d10*/  CALL.REL.NOINC `($__internal_3_$__cuda_sm3x_div_rn_noftz_f32_slowpath) ;  /* 0x000093b000007944 */ /* 0x000fea0003c00000 */
[----:B0-----:R-:W-:Y:S02]  /*3d20*/  MOV R105, R25 ;  /* 0x0000001900697202 */ /* 0x001fe40000000f00 */
.L_x_76:
[----:B------:R-:W-:Y:S05]  /*3d30*/  BSYNC B9 ;  /* 0x0000000000097941 */ /* 0x000fea0003800000 */
.L_x_75:
        /* <DEDUP_REMOVED lines=14> */
.L_x_77:
[----:B------:R-:W-:Y:S05]  /*3e20*/  BSYNC B9 ;  /* 0x0000000000097941 */ /* 0x000fea0003800000 */
.L_x_72:
[----:B------:R-:W-:Y:S05]  /*3e30*/  BSYNC B8 ;  /* 0x0000000000087941 */ /* 0x000fea0003800000 */
.L_x_71:
        /* <DEDUP_REMOVED lines=10> */
.L_x_79:
[----:B01----:R-:W-:Y:S01]  /*3ee0*/  FMUL.FTZ R26, R103, R98 ;  /* 0x00000062671a7220 */ /* 0x003fe20000410000 */
[----:B------:R-:W-:-:S03]  /*3ef0*/  FMUL.FTZ R25, R98, 0.5 ;  /* 0x3f00000062197820 */ /* 0x000fc60000410000 */
[----:B------:R-:W-:-:S04]  /*3f00*/  FFMA R21, -R26, R26, R103 ;  /* 0x0000001a1a157223 */ /* 0x000fc80000000167 */
[----:B------:R-:W-:Y:S02]  /*3f10*/  FFMA R21, R21, R25, R26 ;  /* 0x0000001915157223 */ /* 0x000fe4000000001a */
.L_x_80:
[----:B------:R-:W-:Y:S05]  /*3f20*/  BSYNC B2 ;  /* 0x0000000000027941 */ /* 0x000fea0003800000 */
.L_x_78:
[----:B------:R-:W-:Y:S01]  /*3f30*/  FSETP.GT.AND P0, PT, R21, RZ, PT ;  /* 0x000000ff1500720b */ /* 0x000fe20003f04000 */
[----:B------:R-:W-:Y:S01]  /*3f40*/  BSSY B8, `(.L_x_81) ;  /* 0x0000031000087945 */ /* 0x000fe20003800000 */
[----:B------:R-:W-:Y:S02]  /*3f50*/  MOV R98, RZ ;  /* 0x000000ff00627202 */ /* 0x000fe40000000f00 */
[----:B------:R-:W-:-:S09]  /*3f60*/  MOV R100, RZ ;  /* 0x000000ff00647202 */ /* 0x000fd20000000f00 */
        /* <DEDUP_REMOVED lines=15> */
.L_x_84:
[----:B------:R-:W-:Y:S05]  /*4060*/  BSYNC B9 ;  /* 0x0000000000097941 */ /* 0x000fea0003800000 */
.L_x_83:
        /* <DEDUP_REMOVED lines=14> */
.L_x_86:
[----:B------:R-:W-:Y:S05]  /*4150*/  BSYNC B9 ;  /* 0x0000000000097941 */ /* 0x000fea0003800000 */
.L_x_85:
        /* <DEDUP_REMOVED lines=14> */
.L_x_87:
[----:B------:R-:W-:Y:S05]  /*4240*/  BSYNC B9 ;  /* 0x0000000000097941 */ /* 0x000fea0003800000 */
.L_x_82:
[----:B------:R-:W-:Y:S05]  /*4250*/  BSYNC B8 ;  /* 0x0000000000087941 */ /* 0x000fea0003800000 */
.L_x_81:
[----:B------:R-:W-:Y:S01]  /*4260*/  FMUL R105, R98, R105 ;  /* 0x0000006962697220 */ /* 0x000fe20000400000 */
[----:B------:R-:W-:-:S03]  /*4270*/  MOV R20, 0x3f000000 ;  /* 0x3f00000000147802 */ /* 0x000fc60000000f00 */
[----:B------:R-:W-:Y:S01]  /*4280*/  FFMA R23, R22, R23, R105 ;  /* 0x0000001716177223 */ /* 0x000fe20000000069 */
[----:B------:R-:W-:-:S03]  /*4290*/  MOV R22, 0x3d10ecef ;  /* 0x3d10ecef00167802 */ /* 0x000fc60000000f00 */
        /* <DEDUP_REMOVED lines=8> */
[----:B------:R-:W-:-:S05]  /*4320*/  FFMA R20, R21, R20, R21 ;  /* 0x0000001415147223 */ /* 0x000fca0000000015 */
        /* <DEDUP_REMOVED lines=17> */
.L_x_43:
        /* <DEDUP_REMOVED lines=10> */
.L_x_89:
[----:B01----:R-:W-:Y:S01]  /*44e0*/  FMUL.FTZ R26, R103, R98 ;  /* 0x00000062671a7220 */ /* 0x003fe20000410000 */
[----:B------:R-:W-:-:S03]  /*44f0*/  FMUL.FTZ R25, R98, 0.5 ;  /* 0x3f00000062197820 */ /* 0x000fc60000410000 */
[----:B------:R-:W-:-:S04]  /*4500*/  FFMA R97, -R26, R26, R103 ;  /* 0x0000001a1a617223 */ /* 0x000fc80000000167 */
[----:B------:R-:W-:Y:S02]  /*4510*/  FFMA R97, R97, R25, R26 ;  /* 0x0000001961617223 */ /* 0x000fe4000000001a */
.L_x_90:
[----:B------:R-:W-:Y:S05]  /*4520*/  BSYNC B2 ;  /* 0x0000000000027941 */ /* 0x000fea0003800000 */
.L_x_88:
[----:B------:R-:W-:Y:S01]  /*4530*/  FSETP.GT.AND P0, PT, R97, RZ, PT ;  /* 0x000000ff6100720b */ /* 0x000fe20003f04000 */
[----:B------:R-:W-:Y:S01]  /*4540*/  BSSY B8, `(.L_x_91) ;  /* 0x0000031000087945 */ /* 0x000fe20003800000 */
[----:B------:R-:W-:Y:S01]  /*4550*/  CS2R R98, SRZ ;  /* 0x0000000000627805 */ /* 0x000fe2000001ff00 */
[----:B------:R-:W-:-:S10]  /*4560*/  CS2R R100, SRZ ;  /* 0x0000000000647805 */ /* 0x000fd4000001ff00 */
[----:B------:R-:W-:Y:S05]  /*4570*/  @!P0 BRA `(.L_x_92) ;  /* 0x000002d000008947 */ /* 0x000fea0003800000 */
        /* <DEDUP_REMOVED lines=14> */
.L_x_94:
[----:B------:R-:W-:Y:S05]  /*4660*/  BSYNC B9 ;  /* 0x0000000000097941 */ /* 0x000fea0003800000 */
.L_x_93:
        /* <DEDUP_REMOVED lines=14> */
.L_x_96:
[----:B------:R-:W-:Y:S05]  /*4750*/  BSYNC B9 ;  /* 0x0000000000097941 */ /* 0x000fea0003800000 */
.L_x_95:
        /* <DEDUP_REMOVED lines=14> */
.L_x_97:
[----:B------:R-:W-:Y:S05]  /*4840*/  BSYNC B9 ;  /* 0x0000000000097941 */ /* 0x000fea0003800000 */
.L_x_92:
[----:B------:R-:W-:Y:S05]  /*4850*/  BSYNC B8 ;  /* 0x0000000000087941 */ /* 0x000fea0003800000 */
.L_x_91:
        /* <DEDUP_REMOVED lines=10> */
.L_x_99:
[----:B01----:R-:W-:Y:S01]  /*4900*/  FMUL.FTZ R19, R104, R25 ;  /* 0x0000001968137220 */ /* 0x003fe20000410000 */
[----:B------:R-:W-:-:S03]  /*4910*/  FMUL.FTZ R24, R25, 0.5 ;  /* 0x3f00000019187820 */ /* 0x000fc60000410000 */
[----:B------:R-:W-:-:S04]  /*4920*/  FFMA R20, -R19, R19, R104 ;  /* 0x0000001313147223 */ /* 0x000fc80000000168 */
[----:B------:R-:W-:Y:S02]  /*4930*/  FFMA R20, R20, R24, R19 ;  /* 0x0000001814147223 */ /* 0x000fe40000000013 */
.L_x_100:
[----:B------:R-:W-:Y:S05]  /*4940*/  BSYNC B2 ;  /* 0x0000000000027941 */ /* 0x000fea0003800000 */
.L_x_98:
[----:B------:R-:W-:Y:S01]  /*4950*/  FSETP.GT.AND P0, PT, R20, RZ, PT ;  /* 0x000000ff1400720b */ /* 0x000fe20003f04000 */
[----:B------:R-:W-:Y:S01]  /*4960*/  BSSY B8, `(.L_x_101) ;  /* 0x0000031000087945 */ /* 0x000fe20003800000 */
[----:B------:R-:W-:Y:S02]  /*4970*/  MOV R19, RZ ;  /* 0x000000ff00137202 */ /* 0x000fe40000000f00 */
[----:B------:R-:W-:-:S09]  /*4980*/  MOV R24, RZ ;  /* 0x000000ff00187202 */ /* 0x000fd20000000f00 */
        /* <DEDUP_REMOVED lines=15> */
.L_x_104:
[----:B------:R-:W-:Y:S05]  /*4a80*/  BSYNC B9 ;  /* 0x0000000000097941 */ /* 0x000fea0003800000 */
.L_x_103:
        /* <DEDUP_REMOVED lines=14> */
.L_x_106:
[----:B------:R-:W-:Y:S05]  /*4b70*/  BSYNC B9 ;  /* 0x0000000000097941 */ /* 0x000fea0003800000 */
.L_x_105:
        /* <DEDUP_REMOVED lines=14> */
.L_x_107:
[----:B------:R-:W-:Y:S05]  /*4c60*/  BSYNC B9 ;  /* 0x0000000000097941 */ /* 0x000fea0003800000 */
.L_x_102:
[----:B------:R-:W-:Y:S05]  /*4c70*/  BSYNC B8 ;  /* 0x0000000000087941 */ /* 0x000fea0003800000 */
.L_x_101:
[----:B------:R-:W-:Y:S01]  /*4c80*/  FMUL R100, R19, R100 ;  /* 0x0000006413647220 */ /* 0x000fe20000400000 */
[----:B------:R-:W-:Y:S02]  /*4c90*/  MOV R19, 0x3f000000 ;  /* 0x3f00000000137802 */ /* 0x000fe40000000f00 */
[----:B------:R-:W-:Y:S01]  /*4ca0*/  MOV R22, 0x3fd774eb ;  /* 0x3fd774eb00167802 */ /* 0x000fe20000000f00 */
        /* <DEDUP_REMOVED lines=11> */
[----:B------:R-:W-:Y:S02]  /*4d60*/  MOV R20, 0x3d10ecef ;  /* 0x3d10ecef00147802 */ /* 0x000fe40000000f00 */
[----:B------:R-:W-:Y:S02]  /*4d70*/  FSEL R21, R21, |R24|, P0 ;  /* 0x4000001815157208 */ /* 0x000fe40000000000 */
[----:B------:R-:W-:Y:S02]  /*4d80*/  FSETP.GT.AND P1, PT, R24, 0.56000000238418579102, PT ;  /* 0x3f0f5c291800780b */ /* 0x000fe40003f24000 */
[----:B------:R-:W-:-:S05]  /*4d90*/  LOP3.LUT R21, R21, 0x80000000, R24, 0xf8, !PT ;  /* 0x8000000015157812 */ /* 0x000fca00078ef818 */
[----:B------:R-:W-:-:S04]  /*4da0*/  FMUL R19, R21, R21 ;  /* 0x0000001515137220 */ /* 0x000fc80000400000 */
[----:B------:R-:W-:-:S04]  /*4db0*/  FFMA R20, R19, R20, 0.016980519518256187439 ;  /* 0x3c8b1abb13147423 */ /* 0x000fc80000000014 */
[----:B------:R-:W-:-:S04]  /*4dc0*/  FFMA R20, R19, R20, 0.030762933194637298584 ;  /* 0x3cfc028c13147423 */ /* 0x000fc80000000014 */
[----:B------:R-:W-:-:S04]  /*4dd0*/  FFMA R20, R19, R20, 0.044709417968988418579 ;  /* 0x3d37213913147423 */ /* 0x000fc80000000014 */
[----:B------:R-:W-:-:S04]  /*4de0*/  FFMA R20, R19, R20, 0.074989043176174163818 ;  /* 0x3d9993db13147423 */ /* 0x000fc80000000014 */
[----:B------:R-:W-:-:S04]  /*4df0*/  FFMA R20, R19, R20, 0.16666707396507263184 ;  /* 0x3e2aaac613147423 */ /* 0x000fc80000000014 */
[----:B------:R-:W-:-:S04]  /*4e00*/  FMUL R20, R19, R20 ;  /* 0x0000001413147220 */ /* 0x000fc80000400000 */
[----:B------:R-:W-:-:S05]  /*4e10*/  FFMA R20, R21, R20, R21 ;  /* 0x0000001415147223 */ /* 0x000fca0000000015 */
[----:B------:R-:W-:-:S05]  /*4e20*/  FSEL R19, R20, -R20, P0 ;  /* 0x8000001414137208 */ /* 0x000fca0000000000 */
[----:B------:R-:W-:-:S04]  /*4e30*/  @!P1 FFMA R20, R22, 0.93318945169448852539, R19 ;  /* 0x3f6ee58116149823 */ /* 0x000fc80000000013 */
[----:B------:R-:W-:Y:S02]  /*4e40*/  @P0 FADD R20, R20, R20 ;  /* 0x0000001414140221 */ /* 0x000fe40000000000 */
.L_x_46:
[----:B------:R-:W-:Y:S05]  /*4e50*/  BSYNC B7 ;  /* 0x0000000000077941 */ /* 0x000fea0003800000 */
.L_x_42:
[----:B------:R-:W-:-:S05]  /*4e60*/  FFMA R19, R92, -0.0010000000474974513054, R13 ;  /* 0xba83126f5c137823 */ /* 0x000fca000000000d */
[----:B------:R-:W-:-:S13]  /*4e70*/  FSETP.GT.AND P0, PT, R96, R19, PT ;  /* 0x000000136000720b */ /* 0x000fda0003f04000 */
[----:B------:R-:W-:Y:S05]  /*4e80*/  @P0 BRA `(.L_x_108) ;  /* 0x000003c000000947 */ /* 0x000fea0003800000 */
[----:B------:R-:W-:Y:S01]  /*4e90*/  FSETP.GT.AND P0, PT, R94, RZ, PT ;  /* 0x000000ff5e00720b */ /* 0x000fe20003f04000 */
[----:B------:R-:W-:Y:S01]  /*4ea0*/  BSSY B7, `(.L_x_109) ;  /* 0x0000032000077945 */ /* 0x000fe20003800000 */
[----:B------:R-:W-:Y:S02]  /*4eb0*/  MOV R11, RZ ;  /* 0x000000ff000b7202 */ /* 0x000fe40000000f00 */
[----:B------:R-:W-:Y:S02]  /*4ec0*/  MOV R13, RZ ;  /* 0x000000ff000d7202 */ /* 0x000fe40000000f00 */
[----:B------:R-:W-:-:S07]  /*4ed0*/  MOV R19, RZ ;  /* 0x000000ff00137202 */ /* 0x000fce0000000f00 */
        /* <DEDUP_REMOVED lines=15> */
.L_x_112:
[----:B------:R-:W-:Y:S05]  /*4fd0*/  BSYNC B8 ;  /* 0x0000000000087941 */ /* 0x000fea0003800000 */
.L_x_111:
        /* <DEDUP_REMOVED lines=14> */
.L_x_114:
[----:B------:R-:W-:Y:S05]  /*50c0*/  BSYNC B8 ;  /* 0x0000000000087941 */ /* 0x000fea0003800000 */
.L_x_113:
        /* <DEDUP_REMOVED lines=14> */
.L_x_115:
[----:B------:R-:W-:Y:S05]  /*51b0*/  BSYNC B8 ;  /* 0x0000000000087941 */ /* 0x000fea0003800000 */
.L_x_110:
[----:B------:R-:W-:Y:S05]  /*51c0*/  BSYNC B7 ;  /* 0x0000000000077941 */ /* 0x000fea0003800000 */
.L_x_109:
[-C--:B------:R-:W-:Y:S01]  /*51d0*/  FMUL R12, R11, R20.reuse ;  /* 0x000000140b0c7220 */ /* 0x080fe20000400000 */
[-C--:B------:R-:W-:Y:S01]  /*51e0*/  FMUL R11, R13, R20.reuse ;  /* 0x000000140d0b7220 */ /* 0x080fe20000400000 */
[----:B------:R-:W-:Y:S01]  /*51f0*/  FMUL R10, R19, R20 ;  /* 0x00000014130a7220 */ /* 0x000fe20000400000 */
[----:B------:R-:W-:Y:S02]  /*5200*/  MOV R13, R96 ;  /* 0x00000060000d7202 */ /* 0x000fe40000000f00 */
[----:B------:R-:W-:-:S02]  /*5210*/  MOV R45, R91 ;  /* 0x0000005b002d7202 */ /* 0x000fc40000000f00 */
[----:B------:R-:W-:Y:S02]  /*5220*/  MOV R44, R93 ;  /* 0x0000005d002c7202 */ /* 0x000fe40000000f00 */
[----:B------:R-:W-:Y:S01]  /*5230*/  MOV R42, R95 ;  /* 0x0000005f002a7202 */ /* 0x000fe20000000f00 */
[----:B------:R-:W-:Y:S05]  /*5240*/  BRA `(.L_x_17) ;  /* 0x000003c000007947 */ /* 0x000fea0003800000 */
.L_x_108:
        /* <DEDUP_REMOVED lines=20> */
.L_x_119:
[----:B------:R-:W-:Y:S05]  /*5390*/  BSYNC B8 ;  /* 0x0000000000087941 */ /* 0x000fea0003800000 */
.L_x_118:
        /* <DEDUP_REMOVED lines=14> */
.L_x_121:
[----:B------:R-:W-:Y:S05]  /*5480*/  BSYNC B8 ;  /* 0x0000000000087941 */ /* 0x000fea0003800000 */
.L_x_120:
        /* <DEDUP_REMOVED lines=14> */
.L_x_122:
[----:B------:R-:W-:Y:S05]  /*5570*/  BSYNC B8 ;  /* 0x0000000000087941 */ /* 0x000fea0003800000 */
.L_x_117:
[----:B------:R-:W-:Y:S05]  /*5580*/  BSYNC B7 ;  /* 0x0000000000077941 */ /* 0x000fea0003800000 */
.L_x_116:
[----:B------:R-:W-:Y:S01]  /*5590*/  FSETP.GEU.AND P0, PT, R96, R13, PT ;  /* 0x0000000d6000720b */ /* 0x000fe20003f0e000 */
[-C--:B------:R-:W-:Y:S01]  /*55a0*/  FFMA R12, R19, R20.reuse, R12 ;  /* 0x00000014130c7223 */ /* 0x080fe2000000000c */
[-C--:B------:R-:W-:Y:S01]  /*55b0*/  FFMA R11, R22, R20.reuse, R11 ;  /* 0x00000014160b7223 */ /* 0x080fe2000000000b */
[----:B------:R-:W-:-:S10]  /*55c0*/  FFMA R10, R21, R20, R10 ;  /* 0x00000014150a7223 */ /* 0x000fd4000000000a */
[----:B------:R-:W-:Y:S02]  /*55d0*/  @!P0 MOV R13, R96 ;  /* 0x00000060000d8202 */ /* 0x000fe40000000f00 */
[----:B------:R-:W-:Y:S02]  /*55e0*/  @!P0 MOV R45, R91 ;  /* 0x0000005b002d8202 */ /* 0x000fe40000000f00 */
[----:B------:R-:W-:Y:S02]  /*55f0*/  @!P0 MOV R44, R93 ;  /* 0x0000005d002c8202 */ /* 0x000fe40000000f00 */
[----:B------:R-:W-:Y:S02]  /*5600*/  @!P0 MOV R42, R95 ;  /* 0x0000005f002a8202 */ /* 0x000fe40000000f00 */
.L_x_17:
[----:B------:R-:W-:Y:S05]  /*5610*/  BSYNC B5 ;  /* 0x0000000000057941 */ /* 0x000fea0003800000 */
.L_x_16:
[----:B------:R-:W-:-:S13]  /*5620*/  ISETP.NE.AND P0, PT, R16, RZ, PT ;  /* 0x000000ff1000720c */ /* 0x000fda0003f05270 */
[----:B------:R-:W-:Y:S01]  /*5630*/  @!P0 CALL.REL.NOINC `(.L_x_123) ;  /* 0x0000001000008944 */ /* 0x000fe20003c00000 */
[----:B------:R-:W-:Y:S05]  /*5640*/  BRA `(.L_x_124) ;  /* 0xffffbeb000007947 */ /* 0x000fea000383ffff */
.L_x_123:
[----:B------:R-:W-:Y:S05]  /*5650*/  BSYNC B6 ;  /* 0x0000000000067941 */ /* 0x000fea0003800000 */
.L_x_15:
[----:B------:R-:W-:Y:S01]  /*5660*/  FSETP.GEU.AND P0, PT, R13, R8, PT ;  /* 0x000000080d00720b */ /* 0x000fe20003f0e000 */
[----:B------:R-:W-:Y:S01]  /*5670*/  BSSY B2, `(.L_x_125) ;  /* 0x000002e000027945 */ /* 0x000fe20003800000 */
[----:B------:R-:W-:Y:S01]  /*5680*/  PRMT R14, RZ, 0x7610, R14 ;  /* 0x00007610ff0e7816 */ /* 0x000fe2000000000e */
[----:B------:R-:W-:Y:S01]  /*5690*/  CS2R R16, SRZ ;  /* 0x0000000000107805 */ /* 0x000fe2000001ff00 */
[----:B-1----:R-:W-:Y:S02]  /*56a0*/  MOV R15, RZ ;  /* 0x000000ff000f7202 */ /* 0x002fe40000000f00 */
[----:B------:R-:W-:-:S07]  /*56b0*/  MOV R18, RZ ;  /* 0x000000ff00127202 */ /* 0x000fce0000000f00 */
[----:B------:R-:W-:Y:S05]  /*56c0*/  @P0 BRA `(.L_x_126) ;  /* 0x0000028000000947 */ /* 0x000fea0003800000 */
[----:B------:R-:W-:-:S05]  /*56d0*/  LEA R15, R45, R45, 0x1 ;  /* 0x0000002d2d0f7211 */ /* 0x000fca00078e08ff */
[----:B------:R-:W-:-:S05]  /*56e0*/  IMAD.WIDE R14, R15, 0x4, R38 ;  /* 0x000000040f0e7825 */ /* 0x000fca00078e0226 */
[----:B------:R-:W2:Y:S04]  /*56f0*/  LD.E R19, [R14.64+0x4] ;  /* 0x000004100e137980 */ /* 0x000ea8000c101900 */
[----:B------:R-:W3:Y:S04]  /*5700*/  LD.E R17, [R14.64] ;  /* 0x000000100e117980 */ /* 0x000ee8000c101900 */
[----:B------:R-:W4:Y:S01]  /*5710*/  LD.E R21, [R14.64+0x8] ;  /* 0x000008100e157980 */ /* 0x000f22000c101900 */
[----:B--2---:R-:W-:-:S04]  /*5720*/  IMAD.WIDE R18, R19, 0xc, R40 ;  /* 0x0000000c13127825 */ /* 0x004fc800078e0228 */
[--C-:B---3--:R-:W-:Y:S01]  /*5730*/  IMAD.WIDE R16, R17, 0xc, R40.reuse ;  /* 0x0000000c11107825 */ /* 0x108fe200078e0228 */
[----:B------:R1:W2:Y:S03]  /*5740*/  LD.E R23, [R18.64+0x4] ;  /* 0x0000041012177980 */ /* 0x0002a6000c101900 */
[----:B----4-:R-:W-:Y:S01]  /*5750*/  IMAD.WIDE R20, R21, 0xc, R40 ;  /* 0x0000000c15147825 */ /* 0x010fe200078e0228 */
[----:B------:R1:W3:Y:S04]  /*5760*/  LD.E R13, [R18.64] ;  /* 0x00000010120d7980 */ /* 0x0002e8000c101900 */
[----:B------:R4:W5:Y:S04]  /*5770*/  LD.E R24, [R16.64+0x4] ;  /* 0x0000041010187980 */ /* 0x000968000c101900 */
[----:B------:R1:W5:Y:S04]  /*5780*/  LD.E R25, [R18.64+0x8] ;  /* 0x0000081012197980 */ /* 0x000368000c101900 */
[----:B------:R4:W5:Y:S04]  /*5790*/  LD.E R22, [R16.64] ;  /* 0x0000001010167980 */ /* 0x000968000c101900 */
[----:B------:R-:W5:Y:S04]  /*57a0*/  LD.E R27, [R20.64+0x4] ;  /* 0x00000410141b7980 */ /* 0x000f68000c101900 */
[----:B------:R4:W5:Y:S04]  /*57b0*/  LD.E R26, [R16.64+0x8] ;  /* 0x00000810101a7980 */ /* 0x000968000c101900 */
[----:B------:R-:W5:Y:S04]  /*57c0*/  LD.E R84, [R20.64] ;  /* 0x0000001014547980 */ /* 0x000f68000c101900 */
[----:B------:R-:W5:Y:S01]  /*57d0*/  LD.E R86, [R20.64+0x8] ;  /* 0x0000081014567980 */ /* 0x000f62000c101900 */
[----:B------:R-:W-:Y:S01]  /*57e0*/  FADD R15, -R44, 1 ;  /* 0x3f8000002c0f7421 */ /* 0x000fe20000000100 */
[----:B-1----:R-:W-:-:S02]  /*57f0*/  MOV R18, 0x3f800000 ;  /* 0x3f80000000127802 */ /* 0x002fc40000000f00 */
[----:B----4-:R-:W-:Y:S01]  /*5800*/  MOV R16, R45 ;  /* 0x0000002d00107202 */ /* 0x010fe20000000f00 */
[----:B------:R-:W-:Y:S01]  /*5810*/  FADD R15, -R42, R15 ;  /* 0x0000000f2a0f7221 */ /* 0x000fe20000000100 */
[C---:B--2---:R-:W-:Y:S01]  /*5820*/  FMUL R14, R44.reuse, R23 ;  /* 0x000000172c0e7220 */ /* 0x044fe20000400000 */
[----:B---3--:R-:W-:-:S03]  /*5830*/  FMUL R13, R44, R13 ;  /* 0x0000000d2c0d7220 */ /* 0x008fc60000400000 */
[C---:B-----5:R-:W-:Y:S01]  /*5840*/  FFMA R23, R15.reuse, R24, R14 ;  /* 0x000000180f177223 */ /* 0x060fe2000000000e */
[----:B------:R-:W-:Y:S01]  /*5850*/  FMUL R25, R44, R25 ;  /* 0x000000192c197220 */ /* 0x000fe20000400000 */
[C---:B------:R-:W-:Y:S02]  /*5860*/  FFMA R13, R15.reuse, R22, R13 ;  /* 0x000000160f0d7223 */ /* 0x040fe4000000000d */
[----:B------:R-:W-:Y:S01]  /*5870*/  FFMA R14, R42, R27, R23 ;  /* 0x0000001b2a0e7223 */ /* 0x000fe20000000017 */
[----:B------:R-:W-:-:S03]  /*5880*/  FFMA R25, R15, R26, R25 ;  /* 0x0000001a0f197223 */ /* 0x000fc60000000019 */
[----:B------:R-:W-:Y:S01]  /*5890*/  FADD R14, R83, -R14 ;  /* 0x8000000e530e7221 */ /* 0x000fe20000000000 */
[----:B------:R-:W-:-:S03]  /*58a0*/  FFMA R13, R42, R84, R13 ;  /* 0x000000542a0d7223 */ /* 0x000fc6000000000d */
[----:B------:R-:W-:Y:S01]  /*58b0*/  FMUL R17, R11, R14 ;  /* 0x0000000e0b117220 */ /* 0x000fe20000400000 */
[----:B------:R-:W-:Y:S01]  /*58c0*/  MOV R14, 0x1 ;  /* 0x00000001000e7802 */ /* 0x000fe20000000f00 */
[----:B------:R-:W-:Y:S01]  /*58d0*/  FFMA R86, R42, R86, R25 ;  /* 0x000000562a567223 */ /* 0x000fe20000000019 */
[----:B------:R-:W-:-:S03]  /*58e0*/  FADD R13, R88, -R13 ;  /* 0x8000000d580d7221 */ /* 0x000fc60000000000 */
[----:B------:R-:W-:Y:S01]  /*58f0*/  FADD R11, R3, -R86 ;  /* 0x80000056030b7221 */ /* 0x000fe20000000000 */
[----:B------:R-:W-:Y:S01]  /*5900*/  FFMA R13, R12, R13, R17 ;  /* 0x0000000d0c0d7223 */ /* 0x000fe20000000011 */
[----:B------:R-:W-:-:S03]  /*5910*/  MOV R17, R44 ;  /* 0x0000002c00117202 */ /* 0x000fc60000000f00 */
[----:B------:R-:W-:-:S05]  /*5920*/  FFMA R11, R10, R11, R13 ;  /* 0x0000000b0a0b7223 */ /* 0x000fca000000000d */
[----:B------:R-:W-:-:S04]  /*5930*/  FSETP.GT.AND P0, PT, R11, RZ, PT ;  /* 0x000000ff0b00720b */ /* 0x000fc80003f04000 */
[----:B------:R-:W-:-:S04]  /*5940*/  FSEL R18, R18, -1, P0 ;  /* 0xbf80000012127808 */ /* 0x000fc80000000000 */
.L_x_126:
[----:B------:R-:W-:Y:S05]  /*5950*/  BSYNC B2 ;  /* 0x0000000000027941 */ /* 0x000fea0003800000 */
.L_x_125:
[----:B------:R-:W-:Y:S01]  /*5960*/  PRMT R10, R14, 0x9910, RZ ;  /* 0x000099100e0a7816 */ /* 0x000fe200000000ff */
[----:B------:R-:W-:Y:S01]  /*5970*/  BSSY B5, `(.L_x_127) ;  /* 0x00000a4000057945 */ /* 0x000fe20003800000 */
[----:B------:R-:W-:Y:S01]  /*5980*/  CS2R R86, SRZ ;  /* 0x0000000000567805 */ /* 0x000fe2000001ff00 */
[----:B------:R-:W-:Y:S01]  /*5990*/  CS2R R84, SRZ ;  /* 0x0000000000547805 */ /* 0x000fe2000001ff00 */
[----:B------:R-:W-:Y:S01]  /*59a0*/  ISETP.NE.AND P2, PT, R10, RZ, PT ;  /* 0x000000ff0a00720c */ /* 0x000fe20003f45270 */
[----:B------:R-:W-:Y:S01]  /*59b0*/  CS2R R12, SRZ ;  /* 0x00000000000c7805 */ /* 0x000fe2000001ff00 */
[----:B0-----:R-:W-:Y:S01]  /*59c0*/  MOV R91, RZ ;  /* 0x000000ff005b7202 */ /* 0x001fe20000000f00 */
[----:B------:R-:W-:Y:S01]  /*59d0*/  CS2R R10, SRZ ;  /* 0x00000000000a7805 */ /* 0x000fe2000001ff00 */
[----:B------:R-:W-:Y:S01]  /*59e0*/  MOV R24, RZ ;  /* 0x000000ff00187202 */ /* 0x000fe20000000f00 */
[----:B------:R-:W-:Y:S01]  /*59f0*/  CS2R R20, SRZ ;  /* 0x0000000000147805 */ /* 0x000fe2000001ff00 */
[----:B------:R-:W-:Y:S01]  /*5a00*/  MOV R93, RZ ;  /* 0x000000ff005d7202 */ /* 0x000fe20000000f00 */
[----:B------:R-:W-:Y:S01]  /*5a10*/  CS2R R22, SRZ ;  /* 0x0000000000167805 */ /* 0x000fe2000001ff00 */
[----:B------:R-:W-:-:S02]  /*5a20*/  MOV R95, RZ ;  /* 0x000000ff005f7202 */ /* 0x000fc40000000f00 */
[----:B------:R-:W-:Y:S02]  /*5a30*/  MOV R97, RZ ;  /* 0x000000ff00617202 */ /* 0x000fe40000000f00 */
[----:B------:R-:W-:Y:S01]  /*5a40*/  MOV R19, RZ ;  /* 0x000000ff00137202 */ /* 0x000fe20000000f00 */
[----:B------:R-:W-:Y:S05]  /*5a50*/  @!P2 BRA `(.L_x_128) ;  /* 0x000009500000a947 */ /* 0x000fea0003800000 */
[----:B------:R-:W-:Y:S01]  /*5a60*/  ISETP.NE.U32.AND P0, PT, R40, RZ, PT ;  /* 0x000000ff2800720c */ /* 0x000fe20003f05070 */
[----:B------:R-:W-:Y:S01]  /*5a70*/  BSSY B2, `(.L_x_129) ;  /* 0x0000024000027945 */ /* 0x000fe20003800000 */
[----:B------:R-:W-:Y:S01]  /*5a80*/  LEA R11, R16, R16, 0x1 ;  /* 0x00000010100b7211 */ /* 0x000fe200078e08ff */
[----:B------:R-:W-:Y:S01]  /*5a90*/  CS2R R84, SRZ ;  /* 0x0000000000547805 */ /* 0x000fe2000001ff00 */
[----:B------:R-:W-:Y:S01]  /*5aa0*/  ISETP.NE.AND.EX P0, PT, R41, RZ, PT, P0 ;  /* 0x000000ff2900720c */ /* 0x000fe20003f05300 */
[----:B------:R-:W-:Y:S01]  /*5ab0*/  CS2R R86, SRZ ;  /* 0x0000000000567805 */ /* 0x000fe2000001ff00 */
[----:B------:R-:W-:Y:S01]  /*5ac0*/  ISETP.NE.U32.AND P1, PT, R36, RZ, PT ;  /* 0x000000ff2400720c */ /* 0x000fe20003f25070 */
[----:B------:R-:W-:Y:S01]  /*5ad0*/  IMAD.WIDE R38, R11, 0x4, R38 ;  /* 0x000000040b267825 */ /* 0x000fe200078e0226 */
[----:B------:R-:W-:-:S02]  /*5ae0*/  MOV R24, RZ ;  /* 0x000000ff00187202 */ /* 0x000fc40000000f00 */
[----:B------:R-:W-:-:S07]  /*5af0*/  ISETP.NE.AND.EX P1, PT, R37, RZ, PT, P1 ;  /* 0x000000ff2500720c */ /* 0x000fce0003f25310 */
[----:B------:R-:W-:Y:S05]  /*5b00*/  @!P0 BRA `(.L_x_130) ;  /* 0x000001a000008947 */ /* 0x000fea0003800000 */
[----:B------:R-:W2:Y:S04]  /*5b10*/  LD.E R13, [R38.64+0x4] ;  /* 0x00000410260d7980 */ /* 0x000ea8000c101900 */
[----:B------:R-:W3:Y:S04]  /*5b20*/  LD.E R11, [R38.64] ;  /* 0x00000010260b7980 */ /* 0x000ee8000c101900 */
[----:B------:R-:W4:Y:S01]  /*5b30*/  LD.E R19, [R38.64+0x8] ;  /* 0x0000081026137980 */ /* 0x000f22000c101900 */
[----:B--2---:R-:W-:-:S04]  /*5b40*/  IMAD.WIDE R12, R13, 0xc, R40 ;  /* 0x0000000c0d0c7825 */ /* 0x004fc800078e0228 */
[--C-:B---3--:R-:W-:Y:S01]  /*5b50*/  IMAD.WIDE R10, R11, 0xc, R40.reuse ;  /* 0x0000000c0b0a7825 */ /* 0x108fe200078e0228 */
[----:B------:R-:W2:Y:S04]  /*5b60*/  LD.E R86, [R12.64+0x4] ;  /* 0x000004100c567980 */ /* 0x000ea8000c101900 */
[----:B------:R-:W3:Y:S01]  /*5b70*/  LD.E R26, [R12.64] ;  /* 0x000000100c1a7980 */ /* 0x000ee2000c101900 */
[----:B----4-:R-:W-:-:S03]  /*5b80*/  IMAD.WIDE R40, R19, 0xc, R40 ;  /* 0x0000000c13287825 */ /* 0x010fc600078e0228 */
[----:B------:R-:W4:Y:S04]  /*5b90*/  LD.E R92, [R12.64+0x8] ;  /* 0x000008100c5c7980 */ /* 0x000f28000c101900 */
[----:B------:R-:W5:Y:S04]  /*5ba0*/  LD.E R20, [R10.64+0x4] ;  /* 0x000004100a147980 */ /* 0x000f68000c101900 */
[----:B------:R-:W5:Y:S04]  /*5bb0*/  LD.E R0, [R10.64] ;  /* 0x000000100a007980 */ /* 0x000f68000c101900 */
[----:B------:R-:W5:Y:S04]  /*5bc0*/  LD.E R22, [R10.64+0x8] ;  /* 0x000008100a167980 */ /* 0x000f68000c101900 */
[----:B------:R-:W5:Y:S04]  /*5bd0*/  LD.E R85, [R40.64+0x4] ;  /* 0x0000041028557980 */ /* 0x000f68000c101900 */
[----:B------:R-:W5:Y:S04]  /*5be0*/  LD.E R23, [R40.64] ;  /* 0x0000001028177980 */ /* 0x000f68000c101900 */
[----:B------:R-:W5:Y:S01]  /*5bf0*/  LD.E R94, [R40.64+0x8] ;  /* 0x00000810285e7980 */ /* 0x000f62000c101900 */
[-C--:B--2---:R-:W-:Y:S01]  /*5c00*/  FMUL R21, R86, R17.reuse ;  /* 0x0000001156157220 */ /* 0x084fe20000400000 */
[----:B------:R-:W-:Y:S01]  /*5c10*/  FADD R86, -R15, 1 ;  /* 0x3f8000000f567421 */ /* 0x000fe20000000100 */
[----:B---3--:R-:W-:-:S03]  /*5c20*/  FMUL R19, R26, R17 ;  /* 0x000000111a137220 */ /* 0x008fc60000400000 */
[----:B------:R-:W-:Y:S01]  /*5c30*/  FADD R87, R86, -R17 ;  /* 0x8000001156577221 */ /* 0x000fe20000000000 */
[----:B----4-:R-:W-:Y:S01]  /*5c40*/  FMUL R13, R92, R17 ;  /* 0x000000115c0d7220 */ /* 0x010fe20000400000 */
[-C--:B-----5:R-:W-:Y:S01]  /*5c50*/  FFMA R20, R20, R15.reuse, R21 ;  /* 0x0000000f14147223 */ /* 0x0a0fe20000000015 */
[-C--:B------:R-:W-:Y:S02]  /*5c60*/  FFMA R0, R0, R15.reuse, R19 ;  /* 0x0000000f00007223 */ /* 0x080fe40000000013 */
[----:B------:R-:W-:Y:S01]  /*5c70*/  FFMA R13, R22, R15, R13 ;  /* 0x0000000f160d7223 */ /* 0x000fe2000000000d */
[C---:B------:R-:W-:Y:S01]  /*5c80*/  FFMA R85, R87.reuse, R85, R20 ;  /* 0x0000005557557223 */ /* 0x040fe20000000014 */
[C---:B------:R-:W-:Y:S02]  /*5c90*/  FFMA R86, R87.reuse, R23, R0 ;  /* 0x0000001757567223 */ /* 0x040fe40000000000 */
[----:B------:R-:W-:Y:S02]  /*5ca0*/  FFMA R87, R87, R94, R13 ;  /* 0x0000005e57577223 */ /* 0x000fe4000000000d */
.L_x_130:
[----:B------:R-:W-:Y:S05]  /*5cb0*/  BSYNC B2 ;  /* 0x0000000000027941 */ /* 0x000fea0003800000 */
.L_x_129:
[----:B------:R-:W-:Y:S01]  /*5cc0*/  BSSY B2, `(.L_x_131) ;  /* 0x000001d000027945 */ /* 0x000fe20003800000 */
[----:B------:R-:W-:Y:S01]  /*5cd0*/  MOV R91, RZ ;  /* 0x000000ff005b7202 */ /* 0x000fe20000000f00 */
        /* <DEDUP_REMOVED lines=16> */
[----:B------:R-:W-:-:S04]  /*5de0*/  FADD R84, -R15, 1 ;  /* 0x3f8000000f547421 */ /* 0x000fc80000000100 */
[----:B------:R-:W-:Y:S01]  /*5df0*/  FADD R91, R84, -R17 ;  /* 0x80000011545b7221 */ /* 0x000fe20000000000 */
[-C--:B--2---:R-:W-:Y:S01]  /*5e00*/  FMUL R21, R26, R17.reuse ;  /* 0x000000111a157220 */ /* 0x084fe20000400000 */
[-C--:B---3--:R-:W-:Y:S01]  /*5e10*/  FMUL R19, R24, R17.reuse ;  /* 0x0000001118137220 */ /* 0x088fe20000400000 */
[----:B----4-:R-:W-:Y:S02]  /*5e20*/  FMUL R13, R40, R17 ;  /* 0x00000011280d7220 */ /* 0x010fe40000400000 */
[-C--:B-----5:R-:W-:Y:S01]  /*5e30*/  FFMA R20, R20, R15.reuse, R21 ;  /* 0x0000000f14147223 */ /* 0x0a0fe20000000015 */
[-C--:B------:R-:W-:Y:S01]  /*5e40*/  FFMA R0, R0, R15.reuse, R19 ;  /* 0x0000000f00007223 */ /* 0x080fe20000000013 */
[----:B------:R-:W-:Y:S02]  /*5e50*/  FFMA R13, R22, R15, R13 ;  /* 0x0000000f160d7223 */ /* 0x000fe4000000000d */
[C---:B------:R-:W-:Y:S01]  /*5e60*/  FFMA R24, R91.reuse, R25, R20 ;  /* 0x000000195b187223 */ /* 0x040fe20000000014 */
[C---:B------:R-:W-:Y:S01]  /*5e70*/  FFMA R84, R91.reuse, R23, R0 ;  /* 0x000000175b547223 */ /* 0x040fe20000000000 */
[----:B------:R-:W-:-:S02]  /*5e80*/  FFMA R91, R91, R38, R13 ;  /* 0x000000265b5b7223 */ /* 0x000fc4000000000d */
.L_x_132:
[----:B------:R-:W-:Y:S05]  /*5e90*/  BSYNC B2 ;  /* 0x0000000000027941 */ /* 0x000fea0003800000 */
.L_x_131:
[----:B------:R-:W-:Y:S01]  /*5ea0*/  FFMA R11, R4, -R85, R7 ;  /* 0x80000055040b7223 */ /* 0x000fe20000000007 */
[----:B------:R-:W-:Y:S01]  /*5eb0*/  FFMA R12, R5, -R86, R6 ;  /* 0x80000056050c7223 */ /* 0x000fe20000000006 */
[----:B------:R-:W-:Y:S01]  /*5ec0*/  FFMA R10, R2, -R87, R9 ;  /* 0x80000057020a7223 */ /* 0x000fe20000000009 */
[----:B------:R-:W-:Y:S01]  /*5ed0*/  FSETP.NEU.AND P0, PT, RZ, c[0x0][0x540], PT ;  /* 0x00015000ff007a0b */ /* 0x000fe20003f0d000 */
[----:B------:R-:W-:Y:S01]  /*5ee0*/  FMUL R13, R11, R11 ;  /* 0x0000000b0b0d7220 */ /* 0x000fe20000400000 */
[----:B------:R-:W-:Y:S03]  /*5ef0*/  BSSY B2, `(.L_x_133) ;  /* 0x0000010000027945 */ /* 0x000fe60003800000 */
[----:B------:R-:W-:-:S04]  /*5f00*/  FFMA R13, R12, R12, R13 ;  /* 0x0000000c0c0d7223 */ /* 0x000fc8000000000d */
[----:B------:R-:W-:-:S04]  /*5f10*/  FFMA R25, R10, R10, R13 ;  /* 0x0000000a0a197223 */ /* 0x000fc8000000000d */
[----:B------:R0:W1:Y:S01]  /*5f20*/  MUFU.RSQ R20, R25 ;  /* 0x0000001900147308 */ /* 0x0000620000001400 */
[----:B------:R-:W-:-:S04]  /*5f30*/  IADD3 R0, R25, -0xd000000, RZ ;  /* 0xf300000019007810 */ /* 0x000fc80007ffe0ff */
[----:B------:R-:W-:Y:S02]  /*5f40*/  ISETP.GT.U32.AND P1, PT, R0, 0x727fffff, PT ;  /* 0x727fffff0000780c */ /* 0x000fe40003f24070 */
[----:B------:R-:W-:-:S11]  /*5f50*/  FSEL R0, R18, 1, P0 ;  /* 0x3f80000012007808 */ /* 0x000fd60000000000 */
[----:B------:R-:W-:Y:S05]  /*5f60*/  @!P1 BRA `(.L_x_134) ;  /* 0x0000004000009947 */ /* 0x000fea0003800000 */
[----:B01----:R-:W-:Y:S02]  /*5f70*/  MOV R111, 0x5f90 ;  /* 0x00005f90006f7802 */ /* 0x003fe40000000f00 */
[----:B------:R-:W-:Y:S05]  /*5f80*/  CALL.REL.NOINC `($__internal_2_$__cuda_sm20_sqrt_rn_f32_slowpath) ;  /* 0x00006fd000007944 */ /* 0x000fea0003c00000 */
[----:B------:R-:W-:Y:S01]  /*5f90*/  MOV R43, R25 ;  /* 0x00000019002b7202 */ /* 0x000fe20000000f00 */
[----:B------:R-:W-:Y:S05]  /*5fa0*/  BRA `(.L_x_135) ;  /* 0x0000004000007947 */ /* 0x000fea0003800000 */
.L_x_134:
[----:B01----:R-:W-:Y:S01]  /*5fb0*/  FMUL.FTZ R43, R25, R20 ;  /* 0x00000014192b7220 */ /* 0x003fe20000410000 */
[----:B------:R-:W-:-:S03]  /*5fc0*/  FMUL.FTZ R13, R20, 0.5 ;  /* 0x3f000000140d7820 */ /* 0x000fc60000410000 */
[----:B------:R-:W-:-:S04]  /*5fd0*/  FFMA R18, -R43, R43, R25 ;  /* 0x0000002b2b127223 */ /* 0x000fc80000000119 */
[----:B------:R-:W-:Y:S02]  /*5fe0*/  FFMA R43, R18, R13, R43 ;  /* 0x0000000d122b7223 */ /* 0x000fe4000000002b */
.L_x_135:
[----:B------:R-:W-:Y:S05]  /*5ff0*/  BSYNC B2 ;  /* 0x0000000000027941 */ /* 0x000fea0003800000 */
.L_x_133:
        /* <DEDUP_REMOVED lines=20> */
.L_x_139:
[----:B------:R-:W-:Y:S05]  /*6140*/  BSYNC B7 ;  /* 0x0000000000077941 */ /* 0x000fea0003800000 */
.L_x_138:
        /* <DEDUP_REMOVED lines=14> */
.L_x_141:
[----:B------:R-:W-:Y:S05]  /*6230*/  BSYNC B7 ;  /* 0x0000000000077941 */ /* 0x000fea0003800000 */
.L_x_140:
        /* <DEDUP_REMOVED lines=14> */
.L_x_142:
[----:B------:R-:W-:Y:S05]  /*6320*/  BSYNC B7 ;  /* 0x0000000000077941 */ /* 0x000fea0003800000 */
.L_x_137:
[----:B------:R-:W-:Y:S05]  /*6330*/  BSYNC B6 ;  /* 0x0000000000067941 */ /* 0x000fea0003800000 */
.L_x_136:
[-C--:B------:R-:W-:Y:S01]  /*6340*/  FMUL R20, R97, R0.reuse ;  /* 0x0000000061147220 */ /* 0x080fe20000400000 */
[-C--:B------:R-:W-:Y:S01]  /*6350*/  FMUL R19, R95, R0.reuse ;  /* 0x000000005f137220 */ /* 0x080fe20000400000 */
[----:B------:R-:W-:Y:S01]  /*6360*/  FMUL R13, R93, R0 ;  /* 0x000000005d0d7220 */ /* 0x000fe20000400000 */
[----:B------:R-:W-:Y:S01]  /*6370*/  FMUL R106, R0, R43 ;  /* 0x0000002b006a7220 */ /* 0x000fe20000400000 */
[----:B------:R-:W-:Y:S01]  /*6380*/  FMUL R21, R2, R91 ;  /* 0x0000005b02157220 */ /* 0x000fe20000400000 */
[----:B------:R-:W-:Y:S01]  /*6390*/  FMUL R22, R4, R24 ;  /* 0x0000001804167220 */ /* 0x000fe20000400000 */
[----:B------:R-:W-:-:S02]  /*63a0*/  FMUL R23, R5, R84 ;  /* 0x0000005405177220 */ /* 0x000fc40000400000 */
.L_x_128:
[----:B------:R-:W-:Y:S05]  /*63b0*/  BSYNC B5 ;  /* 0x0000000000057941 */ /* 0x000fea0003800000 */
.L_x_127:
[----:B------:R-:W-:Y:S02]  /*63c0*/  FSEL R25, R20, RZ, P2 ;  /* 0x000000ff14197208 */ /* 0x000fe40001000000 */
[----:B------:R-:W-:-:S02]  /*63d0*/  FSEL R26, R19, RZ, P2 ;  /* 0x000000ff131a7208 */ /* 0x000fc40001000000 */
[----:B------:R-:W-:Y:S02]  /*63e0*/  FSEL R27, R13, RZ, P2 ;  /* 0x000000ff0d1b7208 */ /* 0x000fe40001000000 */
[----:B------:R-:W-:Y:S02]  /*63f0*/  FSEL R105, R23, RZ, P2 ;  /* 0x000000ff17697208 */ /* 0x000fe40001000000 */
[----:B------:R-:W-:Y:S02]  /*6400*/  FSEL R40, R22, RZ, P2 ;  /* 0x000000ff16287208 */ /* 0x000fe40001000000 */
[----:B------:R-:W-:Y:S02]  /*6410*/  FSEL R38, R21, RZ, P2 ;  /* 0x000000ff15267208 */ /* 0x000fe40001000000 */
[----:B------:R-:W-:Y:S02]  /*6420*/  FSEL R107, R106, 1000000, P2 ;  /* 0x497424006a6b7808 */ /* 0x000fe40001000000 */
.L_x_8:
[----:B------:R-:W-:Y:S05]  /*6430*/  BSYNC B4 ;  /* 0x0000000000047941 */ /* 0x000fea0003800000 */
.L_x_6:
[----:B------:R-:W-:Y:S01]  /*6440*/  ISETP.NE.AND P1, PT, R89, 0x5, PT ;  /* 0x000000055900780c */ /* 0x000fe20003f25270 */
[----:B------:R-:W-:Y:S01]  /*6450*/  BSSY B2, `(.L_x_143) ;  /* 0x0000189000027945 */ /* 0x000fe20003800000 */
[----:B------:R-:W-:Y:S01]  /*6460*/  MOV R13, RZ ;  /* 0x000000ff000d7202 */ /* 0x000fe20000000f00 */
[----:B------:R-:W-:Y:S01]  /*6470*/  CS2R R98, SRZ ;  /* 0x0000000000627805 */ /* 0x000fe2000001ff00 */
[----:B------:R-:W-:Y:S01]  /*6480*/  FSEL R15, R107, 1000000, !P1 ;  /* 0x497424006b0f7808 */ /* 0x000fe20004800000 */
[----:B------:R-:W-:Y:S01]  /*6490*/  CS2R R100, SRZ ;  /* 0x0000000000647805 */ /* 0x000fe2000001ff00 */
[----:B------:R-:W-:Y:S01]  /*64a0*/  CS2R R20, SRZ ;  /* 0x0000000000147805 */ /* 0x000fe2000001ff00 */
[----:B------:R-:W-:Y:S01]  /*64b0*/  CS2R R18, SRZ ;  /* 0x0000000000127805 */ /* 0x000fe2000001ff00 */
[----:B------:R-:W-:Y:S01]  /*64c0*/  FSETP.GEU.AND P0, PT, R15, R8, PT ;  /* 0x000000080f00720b */ /* 0x000fe20003f0e000 */
        /* <DEDUP_REMOVED lines=10> */
[----:B------:R-:W-:Y:S02]  /*6570*/  FSEL R25, R25, RZ, !P1 ;  /* 0x000000ff19197208 */ /* 0x000fe40004800000 */
[----:B------:R-:W-:-:S02]  /*6580*/  FSEL R26, R26, RZ, !P1 ;  /* 0x000000ff1a1a7208 */ /* 0x000fc40004800000 */
[----:B------:R-:W-:Y:S02]  /*6590*/  FSEL R8, R27, RZ, !P1 ;  /* 0x000000ff1b087208 */ /* 0x000fe40004800000 */
[----:B------:R-:W-:Y:S02]  /*65a0*/  FSEL R38, R38, RZ, !P1 ;  /* 0x000000ff26267208 */ /* 0x000fe40004800000 */
[----:B------:R-:W-:Y:S02]  /*65b0*/  FSEL R40, R40, RZ, !P1 ;  /* 0x000000ff28287208 */ /* 0x000fe40004800000 */
[----:B------:R-:W-:Y:S01]  /*65c0*/  FSEL R105, R105, RZ, !P1 ;  /* 0x000000ff69697208 */ /* 0x000fe20004800000 */
[----:B------:R-:W-:Y:S05]  /*65d0*/  @P0 BRA `(.L_x_144) ;  /* 0x0000170000000947 */ /* 0x000fea0003800000 */
[----:B------:R-:W-:-:S04]  /*65e0*/  ISETP.NE.U32.AND P0, PT, RZ, c[0x0][0x8d0], PT ;  /* 0x00023400ff007a0c */ /* 0x000fc80003f05070 */
[----:B------:R-:W-:-:S13]  /*65f0*/  ISETP.NE.AND.EX P0, PT, RZ, c[0x0][0x8d4], PT, P0 ;  /* 0x00023500ff007a0c */ /* 0x000fda0003f05300 */
[----:B------:R-:W-:Y:S05]  /*6600*/  @!P0 BRA `(.L_x_145) ;  /* 0x0000009000008947 */ /* 0x000fea0003800000 */
[----:B------:R-:W-:Y:S02]  /*6610*/  MOV R18, c[0x0][0x8d0] ;  /* 0x0002340000127a02 */ /* 0x000fe40000000f00 */
[----:B------:R-:W-:-:S05]  /*6620*/  MOV R19, c[0x0][0x8d4] ;  /* 0x0002350000137a02 */ /* 0x000fca0000000f00 */
[----:B------:R-:W2:Y:S04]  /*6630*/  LDG.E R22, [R18.64] ;  /* 0x0000001012167981 */ /* 0x000ea8000c1e1900 */
[----:B------:R-:W3:Y:S04]  /*6640*/  LDG.E R27, [R18.64+0x4] ;  /* 0x00000410121b7981 */ /* 0x000ee8000c1e1900 */
[----:B------:R-:W4:Y:S01]  /*6650*/  LDG.E R36, [R18.64+0x8] ;  /* 0x0000081012247981 */ /* 0x000f22000c1e1900 */
[----:B--2---:R-:W-:Y:S01]  /*6660*/  FADD R22, RZ, R22 ;  /* 0x00000016ff167221 */ /* 0x004fe20000000000 */
[----:B---3--:R-:W-:Y:S01]  /*6670*/  FADD R27, RZ, R27 ;  /* 0x0000001bff1b7221 */ /* 0x008fe20000000000 */
[----:B----4-:R-:W-:Y:S01]  /*6680*/  FADD R36, RZ, R36 ;  /* 0x00000024ff247221 */ /* 0x010fe20000000000 */
[----:B------:R-:W-:Y:S05]  /*6690*/  BRA `(.L_x_146) ;  /* 0x000000e000007947 */ /* 0x000fea0003800000 */
.L_x_145:
[----:B------:R-:W-:Y:S02]  /*66a0*/  ISETP.NE.U32.AND P0, PT, RZ, c[0x0][0x510], PT ;  /* 0x00014400ff007a0c */ /* 0x000fe40003f05070 */
[----:B------:R-:W-:-:S02]  /*66b0*/  MOV R36, RZ ;  /* 0x000000ff00247202 */ /* 0x000fc40000000f00 */
[----:B------:R-:W-:Y:S02]  /*66c0*/  ISETP.NE.AND.EX P0, PT, RZ, c[0x0][0x514], PT, P0 ;  /* 0x00014500ff007a0c */ /* 0x000fe40003f05300 */
[----:B------:R-:W-:Y:S02]  /*66d0*/  MOV R27, RZ ;  /* 0x000000ff001b7202 */ /* 0x000fe40000000f00 */
[----:B------:R-:W-:-:S09]  /*66e0*/  MOV R22, RZ ;  /* 0x000000ff00167202 */ /* 0x000fd20000000f00 */
        /* <DEDUP_REMOVED lines=9> */
.L_x_146:
        /* <DEDUP_REMOVED lines=12> */
.L_x_147:
[----:B------:R-:W-:Y:S01]  /*6840*/  ISETP.NE.U32.AND P0, PT, RZ, c[0x0][0x4d8], PT ;  /* 0x00013600ff007a0c */ /* 0x000fe20003f05070 */
[----:B------:R-:W-:Y:S01]  /*6850*/  CS2R R18, SRZ ;  /* 0x0000000000127805 */ /* 0x000fe2000001ff00 */
[----:B------:R-:W-:-:S02]  /*6860*/  MOV R17, RZ ;  /* 0x000000ff00117202 */ /* 0x000fc40000000f00 */
        /* <DEDUP_REMOVED lines=10> */
.L_x_148:
        /* <DEDUP_REMOVED lines=12> */
.L_x_149:
        /* <DEDUP_REMOVED lines=14> */
.L_x_150:
[C---:B------:R-:W-:Y:S01]  /*6ab0*/  FMUL R21, R64.reuse, R72 ;  /* 0x0000004840157220 */ /* 0x040fe20000400000 */
[----:B------:R-:W-:Y:S01]  /*6ac0*/  FMUL R92, R64, R69 ;  /* 0x00000045405c7220 */ /* 0x000fe20000400000 */
[----:B------:R-:W-:Y:S01]  /*6ad0*/  FMUL R23, R52, R25 ;  /* 0x0000001934177220 */ /* 0x000fe20000400000 */
[----:B------:R-:W-:Y:S01]  /*6ae0*/  FMUL R99, R90, R26 ;  /* 0x0000001a5a637220 */ /* 0x000fe20000400000 */
[-C--:B------:R-:W-:Y:S01]  /*6af0*/  FFMA R20, R62, R68.reuse, R21 ;  /* 0x000000443e147223 */ /* 0x080fe20000000015 */
[----:B------:R-:W-:Y:S01]  /*6b00*/  FFMA R94, R63, R68, R92 ;  /* 0x000000443f5e7223 */ /* 0x000fe2000000005c */
[C---:B------:R-:W-:Y:S01]  /*6b10*/  FMUL R101, R23.reuse, 4 ;  /* 0x4080000017657820 */ /* 0x040fe20000400000 */
[----:B------:R-:W-:Y:S01]  /*6b20*/  FADD R23, R23, R23 ;  /* 0x0000001717177221 */ /* 0x000fe20000000000 */
[----:B------:R-:W-:Y:S01]  /*6b30*/  FFMA R20, R63, R67, R20 ;  /* 0x000000433f147223 */ /* 0x000fe20000000014 */
[C---:B------:R-:W-:Y:S01]  /*6b40*/  FFMA R103, R61.reuse, R72, R94 ;  /* 0x000000483d677223 */ /* 0x040fe2000000005e */
[----:B------:R-:W-:Y:S01]  /*6b50*/  FFMA R94, R90, R26, R99 ;  /* 0x0000001a5a5e7223 */ /* 0x000fe20000000063 */
[----:B------:R-:W-:Y:S01]  /*6b60*/  FMUL R108, R52, R8 ;  /* 0x00000008346c7220 */ /* 0x000fe20000400000 */
[----:B------:R-:W-:Y:S01]  /*6b70*/  FFMA R21, R61, -R69, R20 ;  /* 0x800000453d157223 */ /* 0x000fe20000000014 */
[----:B------:R-:W-:Y:S01]  /*6b80*/  FFMA R100, R62, -R67, R103 ;  /* 0x800000433e647223 */ /* 0x000fe20000000067 */
[----:B------:R-:W-:Y:S01]  /*6b90*/  FMUL R20, R52, R26 ;  /* 0x0000001a34147220 */ /* 0x000fe20000400000 */
[----:B------:R-:W-:Y:S01]  /*6ba0*/  FADD R99, R23, -R94 ;  /* 0x8000005e17637221 */ /* 0x000fe20000000000 */
[C---:B------:R-:W-:Y:S01]  /*6bb0*/  FMUL R92, R21.reuse, R8 ;  /* 0x00000008155c7220 */ /* 0x040fe20000400000 */
[----:B------:R-:W-:Y:S01]  /*6bc0*/  FMUL R103, R90, R52 ;  /* 0x000000345a677220 */ /* 0x000fe20000400000 */
[C---:B------:R-:W-:Y:S01]  /*6bd0*/  FMUL R98, R21.reuse, R90 ;  /* 0x0000005a15627220 */ /* 0x040fe20000400000 */
[----:B------:R-:W-:Y:S01]  /*6be0*/  FMUL R102, R21, R26 ;  /* 0x0000001a15667220 */ /* 0x000fe20000400000 */
[C---:B------:R-:W-:Y:S01]  /*6bf0*/  FFMA R101, R92.reuse, 2, R101 ;  /* 0x400000005c657823 */ /* 0x040fe20000000065 */
[----:B------:R-:W-:Y:S01]  /*6c00*/  FFMA R112, R92, 2, R23 ;  /* 0x400000005c707823 */ /* 0x000fe20000000017 */
[----:B------:R-:W-:Y:S01]  /*6c10*/  FMUL R92, R20, 4 ;  /* 0x40800000145c7820 */ /* 0x000fe20000400000 */
[-C--:B------:R-:W-:Y:S01]  /*6c20*/  FMUL R23, R90, R25.reuse ;  /* 0x000000195a177220 */ /* 0x080fe20000400000 */
[----:B------:R-:W-:Y:S01]  /*6c30*/  FADD R115, -R94, R101 ;  /* 0x000000655e737221 */ /* 0x000fe20000000100 */
[-C--:B------:R-:W-:Y:S01]  /*6c40*/  FMUL R101, R100, R8.reuse ;  /* 0x0000000864657220 */ /* 0x080fe20000400000 */
[----:B------:R-:W-:Y:S01]  /*6c50*/  FADD R20, R20, R20 ;  /* 0x0000001414147221 */ /* 0x000fe20000000000 */
[C---:B------:R-:W-:Y:S01]  /*6c60*/  FFMA R92, R23.reuse, 2, R92 ;  /* 0x40000000175c7823 */ /* 0x040fe2000000005c */
[----:B------:R-:W-:Y:S01]  /*6c70*/  FADD R94, R108, R108 ;  /* 0x0000006c6c5e7221 */ /* 0x000fe20000000000 */
[C---:B------:R-:W-:Y:S01]  /*6c80*/  FFMA R101, R100.reuse, R8, R101 ;  /* 0x0000000864657223 */ /* 0x040fe20000000065 */
[----:B------:R-:W-:Y:S01]  /*6c90*/  FFMA R109, R23, 2, R20 ;  /* 0x40000000176d7823 */ /* 0x000fe20000000014 */
[----:B------:R-:W-:Y:S01]  /*6ca0*/  FMUL R23, R100, R26 ;  /* 0x0000001a64177220 */ /* 0x000fe20000400000 */
[----:B------:R-:W-:Y:S01]  /*6cb0*/  FFMA R103, R90, R52, R103 ;  /* 0x000000345a677223 */ /* 0x000fe20000000067 */
[----:B------:R-:W-:Y:S01]  /*6cc0*/  FADD R114, R20, -R101 ;  /* 0x8000006514727221 */ /* 0x000fe20000000000 */
[----:B------:R-:W-:Y:S01]  /*6cd0*/  FMUL R20, R21, R25 ;  /* 0x0000001915147220 */ /* 0x000fe20000400000 */
[----:B------:R-:W-:Y:S01]  /*6ce0*/  FADD R117, -R101, R92 ;  /* 0x0000005c65757221 */ /* 0x000fe20000000100 */
[C---:B------:R-:W-:Y:S01]  /*6cf0*/  FMUL R92, R100.reuse, R21 ;  /* 0x00000015645c7220 */ /* 0x040fe20000400000 */
[C---:B------:R-:W-:Y:S01]  /*6d00*/  FFMA R23, R100.reuse, R26, R23 ;  /* 0x0000001a64177223 */ /* 0x040fe20000000017 */
[----:B------:R-:W-:Y:S01]  /*6d10*/  FFMA R20, R21, R25, R20 ;  /* 0x0000001915147223 */ /* 0x000fe20000000014 */
[C---:B------:R-:W-:Y:S01]  /*6d20*/  FMUL R101, R100.reuse, R52 ;  /* 0x0000003464657220 */ /* 0x040fe20000400000 */
[-C--:B------:R-:W-:Y:S01]  /*6d30*/  FFMA R96, R100, R21.reuse, R92 ;  /* 0x0000001564607223 */ /* 0x080fe2000000005c */
[--C-:B------:R-:W-:Y:S01]  /*6d40*/  FADD R111, R23, R94.reuse ;  /* 0x0000005e176f7221 */ /* 0x100fe20000000000 */
[----:B------:R-:W-:Y:S01]  /*6d50*/  FADD R119, -R20, R23 ;  /* 0x0000001714777221 */ /* 0x000fe20000000100 */
[----:B------:R-:W-:Y:S01]  /*6d60*/  FMUL R23, R90, R90 ;  /* 0x0000005a5a177220 */ /* 0x000fe20000400000 */
[----:B------:R-:W-:Y:S01]  /*6d70*/  FADD R92, R20, -R94 ;  /* 0x8000005e145c7221 */ /* 0x000fe20000000000 */
[----:B------:R-:W-:Y:S01]  /*6d80*/  FFMA R101, R100, R52, R101 ;  /* 0x0000003464657223 */ /* 0x000fe20000000065 */
[-C--:B------:R-:W-:Y:S01]  /*6d90*/  FFMA R98, R21, R90.reuse, R98 ;  /* 0x0000005a15627223 */ /* 0x080fe20000000062 */
[C-C-:B------:R-:W-:Y:S01]  /*6da0*/  FADD R94, R103.reuse, R96.reuse ;  /* 0x00000060675e7221 */ /* 0x140fe20000000000 */
[----:B------:R-:W-:Y:S01]  /*6db0*/  FADD R123, R103, -R96 ;  /* 0x80000060677b7221 */ /* 0x000fe20000000000 */
[-C--:B------:R-:W-:Y:S01]  /*6dc0*/  FMUL R96, R21, R21.reuse ;  /* 0x0000001515607220 */ /* 0x080fe20000400000 */
[----:B------:R-:W-:Y:S01]  /*6dd0*/  FFMA R113, R90, R90, R23 ;  /* 0x0000005a5a717223 */ /* 0x000fe20000000017 */
[----:B------:R-:W-:Y:S01]  /*6de0*/  FMUL R23, R100, R100 ;  /* 0x0000006464177220 */ /* 0x000fe20000400000 */
[C-C-:B------:R-:W-:Y:S01]  /*6df0*/  FADD R121, R101.reuse, R98.reuse ;  /* 0x0000006265797221 */ /* 0x140fe20000000000 */
[----:B------:R-:W-:Y:S01]  /*6e00*/  FADD R20, R101, -R98 ;  /* 0x8000006265147221 */ /* 0x000fe20000000000 */
[----:B------:R-:W-:Y:S01]  /*6e10*/  FFMA R103, R21, R21, R96 ;  /* 0x0000001515677223 */ /* 0x000fe20000000060 */
[----:B------:R-:W-:Y:S01]  /*6e20*/  FMUL R98, R52, R52 ;  /* 0x0000003434627220 */ /* 0x000fe20000400000 */
[----:B------:R-:W-:Y:S01]  /*6e30*/  FFMA R101, R100, R100, R23 ;  /* 0x0000006464657223 */ /* 0x000fe20000000017 */
[----:B------:R-:W-:Y:S01]  /*6e40*/  FADD R104, R102, R102 ;  /* 0x0000006666687221 */ /* 0x000fe20000000000 */
[----:B------:R-:W-:Y:S01]  /*6e50*/  FMUL R111, R111, R22 ;  /* 0x000000166f6f7220 */ /* 0x000fe20000400000 */
[C---:B------:R-:W-:Y:S01]  /*6e60*/  FFMA R96, R98.reuse, 2, R113 ;  /* 0x4000000062607823 */ /* 0x040fe20000000071 */
[C---:B------:R-:W-:Y:S01]  /*6e70*/  FFMA R23, R98.reuse, 2, R103 ;  /* 0x4000000062177823 */ /* 0x040fe20000000067 */
[----:B------:R-:W-:Y:S01]  /*6e80*/  FFMA R98, R98, 2, R101 ;  /* 0x4000000062627823 */ /* 0x000fe20000000065 */
[C---:B------:R-:W-:Y:S01]  /*6e90*/  FMUL R103, R100.reuse, R90 ;  /* 0x0000005a64677220 */ /* 0x040fe20000400000 */
[----:B------:R-:W-:Y:S01]  /*6ea0*/  FMUL R101, R100, R25 ;  /* 0x0000001964657220 */ /* 0x000fe20000400000 */
[----:B------:R-:W-:Y:S01]  /*6eb0*/  FMUL R118, R64, R38 ;  /* 0x0000002640767220 */ /* 0x000fe20000400000 */
[----:B------:R-:W-:Y:S01]  /*6ec0*/  FADD R96, R96, -1 ;  /* 0xbf80000060607421 */ /* 0x000fe20000000000 */
[----:B------:R-:W-:Y:S01]  /*6ed0*/  FFMA R100, R100, R90, R103 ;  /* 0x0000005a64647223 */ /* 0x000fe20000000067 */
[----:B------:R-:W-:Y:S01]  /*6ee0*/  FMUL R90, R90, R8 ;  /* 0x000000085a5a7220 */ /* 0x000fe20000400000 */
[C---:B------:R-:W-:Y:S01]  /*6ef0*/  FADD R103, R101.reuse, R101 ;  /* 0x0000006565677221 */ /* 0x040fe20000000000 */
[----:B------:R-:W-:Y:S01]  /*6f00*/  FFMA R113, R101, 2, R104 ;  /* 0x4000000065717823 */ /* 0x000fe20000000068 */
[----:B------:R-:W-:Y:S01]  /*6f10*/  FADD R120, R118, R118 ;  /* 0x0000007676787221 */ /* 0x000fe20000000000 */
[----:B------:R-:W-:Y:S01]  /*6f20*/  FADD R23, R23, -1 ;  /* 0xbf80000017177421 */ /* 0x000fe20000000000 */
[----:B------:R-:W-:-:S04]  /*6f30*/  FFMA R103, R90, 2, R103 ;  /* 0x400000005a677823 */ /* 0x000fc80000000067 */
[----:B------:R-:W-:Y:S01]  /*6f40*/  FFMA R110, R102, 4, R103 ;  /* 0x40800000666e7823 */ /* 0x000fe20000000067 */
[C---:B------:R-:W-:Y:S01]  /*6f50*/  FFMA R102, R90.reuse, 2, R104 ;  /* 0x400000005a667823 */ /* 0x040fe20000000068 */
[----:B------:R-:W-:Y:S01]  /*6f60*/  FFMA R90, R90, 4, R113 ;  /* 0x408000005a5a7823 */ /* 0x000fe20000000071 */
[----:B------:R-:W-:Y:S01]  /*6f70*/  FMUL R113, R62, R40 ;  /* 0x000000283e717220 */ /* 0x000fe20000400000 */
[----:B------:R-:W-:Y:S01]  /*6f80*/  FFMA R110, R110, R27, R111 ;  /* 0x0000001b6e6e7223 */ /* 0x000fe2000000006f */
[----:B------:R-:W-:Y:S01]  /*6f90*/  FFMA R103, R101, 4, R102 ;  /* 0x4080000065677823 */ /* 0x000fe20000000066 */
[----:B------:R-:W-:Y:S01]  /*6fa0*/  FMUL R102, R63, R105 ;  /* 0x000000693f667220 */ /* 0x000fe20000400000 */
[----:B------:R-:W-:Y:S01]  /*6fb0*/  FMUL R101, R61, R38 ;  /* 0x000000263d657220 */ /* 0x000fe20000400000 */
[----:B------:R-:W-:Y:S01]  /*6fc0*/  FADD R125, R113, R113 ;  /* 0x00000071717d7221 */ /* 0x000fe20000000000 */
[----:B------:R-:W-:Y:S01]  /*6fd0*/  FMUL R111, R64, R40 ;  /* 0x00000028406f7220 */ /* 0x000fe20000400000 */
[C---:B------:R-:W-:Y:S01]  /*6fe0*/  FADD R104, R102.reuse, R102 ;  /* 0x0000006666687221 */ /* 0x040fe20000000000 */
[----:B------:R-:W-:Y:S01]  /*6ff0*/  FFMA R110, -R99, R36, R110 ;  /* 0x00000024636e7223 */ /* 0x000fe2000000016e */
[----:B------:R-:W-:Y:S01]  /*7000*/  FFMA R116, R102, 2, R125 ;  /* 0x4000000066747823 */ /* 0x000fe2000000007d */
[----:B------:R-:W-:Y:S01]  /*7010*/  FMUL R124, R111, 4 ;  /* 0x408000006f7c7820 */ /* 0x000fe20000400000 */
[----:B------:R-:W-:-:S04]  /*7020*/  FFMA R104, R101, 2, R104 ;  /* 0x4000000065687823 */ /* 0x000fc80000000068 */
[----:B------:R-:W-:Y:S01]  /*7030*/  FFMA R127, R113, 4, R104 ;  /* 0x40800000717f7823 */ /* 0x000fe20000000068 */
[C---:B------:R-:W-:Y:S01]  /*7040*/  FFMA R113, R101.reuse, 2, R125 ;  /* 0x4000000065717823 */ /* 0x040fe2000000007d */
[----:B------:R-:W-:Y:S01]  /*7050*/  FFMA R125, R101, 4, R116 ;  /* 0x40800000657d7823 */ /* 0x000fe20000000074 */
[----:B------:R-:W-:Y:S01]  /*7060*/  FFMA R101, R108, 4, R119 ;  /* 0x408000006c657823 */ /* 0x000fe20000000077 */
[----:B------:R-:W-:Y:S01]  /*7070*/  FMUL R108, R63, R40 ;  /* 0x000000283f6c7220 */ /* 0x000fe20000400000 */
[----:B------:R-:W-:Y:S01]  /*7080*/  FFMA R104, R102, 4, R113 ;  /* 0x4080000066687823 */ /* 0x000fe20000000071 */
[----:B------:R-:W-:Y:S01]  /*7090*/  FMUL R113, R112, R27 ;  /* 0x0000001b70717220 */ /* 0x000fe20000400000 */
[----:B------:R-:W-:Y:S01]  /*70a0*/  FMUL R102, R115, R22 ;  /* 0x0000001673667220 */ /* 0x000fe20000400000 */
[----:B------:R-:W-:Y:S01]  /*70b0*/  FMUL R115, R61, R105 ;  /* 0x000000693d737220 */ /* 0x000fe20000400000 */
[----:B------:R-:W-:Y:S01]  /*70c0*/  FADD R112, R111, R111 ;  /* 0x0000006f6f707221 */ /* 0x000fe20000000000 */
[----:B------:R-:W-:Y:S01]  /*70d0*/  FFMA R113, R90, R36, R113 ;  /* 0x000000245a717223 */ /* 0x000fe20000000071 */
[----:B------:R-:W-:Y:S01]  /*70e0*/  FFMA R90, R117, R27, R102 ;  /* 0x0000001b755a7223 */ /* 0x000fe20000000066 */
[----:B------:R-:W-:Y:S01]  /*70f0*/  FMUL R117, R104, R17 ;  /* 0x0000001168757220 */ /* 0x000fe20000400000 */
[----:B------:R-:W-:Y:S01]  /*7100*/  FFMA R104, R115, 2, R112 ;  /* 0x4000000073687823 */ /* 0x000fe20000000070 */
[----:B------:R-:W-:Y:S01]  /*7110*/  FFMA R116, R63, R40, R108 ;  /* 0x000000283f747223 */ /* 0x000fe2000000006c */
[-C--:B------:R-:W-:Y:S01]  /*7120*/  FMUL R108, R103, R22.reuse ;  /* 0x00000016676c7220 */ /* 0x080fe20000400000 */
[----:B------:R-:W-:Y:S01]  /*7130*/  FMUL R102, R123, R22 ;  /* 0x000000167b667220 */ /* 0x000fe20000400000 */
[----:B------:R-:W-:Y:S01]  /*7140*/  FFMA R119, R104, R19, R117 ;  /* 0x0000001368777223 */ /* 0x000fe20000000075 */
[CC--:B------:R-:W-:Y:S01]  /*7150*/  FMUL R117, R62.reuse, R105.reuse ;  /* 0x000000693e757220 */ /* 0x0c0fe20000400000 */
[----:B------:R-:W-:Y:S01]  /*7160*/  FFMA R103, R109, R36, R108 ;  /* 0x000000246d677223 */ /* 0x000fe2000000006c */
[----:B------:R-:W-:Y:S01]  /*7170*/  FMUL R108, R61, R40 ;  /* 0x000000283d6c7220 */ /* 0x000fe20000400000 */
[----:B------:R-:W-:Y:S01]  /*7180*/  FFMA R124, R115, 2, R124 ;  /* 0x40000000737c7823 */ /* 0x000fe2000000007c */
[-C--:B------:R-:W-:Y:S01]  /*7190*/  FFMA R117, R62, R105.reuse, R117 ;  /* 0x000000693e757223 */ /* 0x080fe20000000075 */
[----:B------:R-:W-:Y:S01]  /*71a0*/  FMUL R105, R64, R105 ;  /* 0x0000006940697220 */ /* 0x000fe20000400000 */
[----:B------:R-:W-:Y:S01]  /*71b0*/  FFMA R102, R121, R36, -R102 ;  /* 0x0000002479667223 */ /* 0x000fe20000000866 */
[----:B------:R-:W-:Y:S01]  /*71c0*/  FFMA R113, -R114, R22, R113 ;  /* 0x0000001672717223 */ /* 0x000fe20000000171 */
[C-C-:B------:R-:W-:Y:S01]  /*71d0*/  FADD R104, R117.reuse, -R120.reuse ;  /* 0x8000007875687221 */ /* 0x140fe20000000000 */
[----:B------:R-:W-:Y:S01]  /*71e0*/  FADD R120, R116, R120 ;  /* 0x0000007874787221 */ /* 0x000fe20000000000 */
[----:B------:R-:W-:Y:S01]  /*71f0*/  FADD R117, -R117, R116 ;  /* 0x0000007475757221 */ /* 0x000fe20000000100 */
[----:B------:R-:W-:Y:S01]  /*7200*/  FFMA R90, R101, R36, R90 ;  /* 0x00000024655a7223 */ /* 0x000fe2000000005a */
[----:B------:R-:W-:Y:S01]  /*7210*/  FFMA R104, R104, R18, R119 ;  /* 0x0000001268687223 */ /* 0x000fe20000000077 */
[----:B------:R-:W-:Y:S01]  /*7220*/  FFMA R119, R61, R40, R108 ;  /* 0x000000283d777223 */ /* 0x000fe2000000006c */
[----:B------:R-:W-:Y:S01]  /*7230*/  FMUL R120, R120, R17 ;  /* 0x0000001178787220 */ /* 0x000fe20000400000 */
[C---:B------:R-:W-:Y:S01]  /*7240*/  FADD R40, R105.reuse, R105 ;  /* 0x0000006969287221 */ /* 0x040fe20000000000 */
[----:B------:R-:W-:Y:S01]  /*7250*/  FMUL R108, R105, 4 ;  /* 0x40800000696c7820 */ /* 0x000fe20000400000 */
[----:B------:R-:W-:Y:S01]  /*7260*/  FFMA R117, R118, 4, R117 ;  /* 0x4080000076757823 */ /* 0x000fe20000000075 */
[----:B------:R-:W-:Y:S01]  /*7270*/  FFMA R120, R127, R18, R120 ;  /* 0x000000127f787223 */ /* 0x000fe20000000078 */
[----:B------:R-:W-:Y:S01]  /*7280*/  FADD R109, R40, -R119 ;  /* 0x80000077286d7221 */ /* 0x000fe20000000000 */
[----:B------:R-:W-:-:S03]  /*7290*/  FFMA R102, R23, R27, R102 ;  /* 0x0000001b17667223 */ /* 0x000fc60000000066 */
[----:B------:R-:W-:Y:S01]  /*72a0*/  FFMA R120, -R109, R19, R120 ;  /* 0x000000136d787223 */ /* 0x000fe20000000178 */
[----:B------:R-:W-:Y:S01]  /*72b0*/  FMUL R109, R62, R38 ;  /* 0x000000263e6d7220 */ /* 0x000fe20000400000 */
[----:B------:R-:W-:-:S03]  /*72c0*/  FADD R102, RZ, R102 ;  /* 0x00000066ff667221 */ /* 0x000fc60000000000 */
[----:B------:R-:W-:Y:S01]  /*72d0*/  FFMA R122, R109, 2, R108 ;  /* 0x400000006d7a7823 */ /* 0x000fe2000000006c */
[-C--:B------:R-:W-:Y:S01]  /*72e0*/  FMUL R108, R63, R38.reuse ;  /* 0x000000263f6c7220 */ /* 0x080fe20000400000 */
[----:B------:R-:W-:Y:S02]  /*72f0*/  FFMA R121, R109, 2, R40 ;  /* 0x400000006d797823 */ /* 0x000fe40000000028 */
[----:B------:R-:W-:Y:S01]  /*7300*/  FADD R122, -R119, R122 ;  /* 0x0000007a777a7221 */ /* 0x000fe20000000100 */
[----:B------:R-:W-:Y:S01]  /*7310*/  FFMA R105, R63, R38, R108 ;  /* 0x000000263f697223 */ /* 0x000fe2000000006c */
[----:B------:R-:W-:Y:S01]  /*7320*/  FFMA R38, -R15, R8, R9 ;  /* 0x000000080f267223 */ /* 0x000fe20000000109 */
[----:B------:R-:W-:Y:S02]  /*7330*/  FMUL R40, R121, R18 ;  /* 0x0000001279287220 */ /* 0x000fe40000400000 */
[----:B------:R-:W-:Y:S01]  /*7340*/  FADD R109, R112, -R105 ;  /* 0x80000069706d7221 */ /* 0x000fe20000000000 */
[----:B------:R-:W-:Y:S01]  /*7350*/  FADD R124, -R105, R124 ;  /* 0x0000007c697c7221 */ /* 0x000fe20000000100 */
[C---:B------:R-:W-:Y:S01]  /*7360*/  FFMA R105, -R15.reuse, R25, R6 ;  /* 0x000000190f697223 */ /* 0x040fe20000000106 */
[----:B------:R-:W-:Y:S01]  /*7370*/  FFMA R6, -R15, R26, R7 ;  /* 0x0000001a0f067223 */ /* 0x000fe20000000107 */
[----:B------:R-:W-:Y:S01]  /*7380*/  FMUL R9, R61, R38 ;  /* 0x000000263d097220 */ /* 0x000fe20000400000 */
[----:B------:R-:W-:Y:S01]  /*7390*/  FMUL R7, R122, R17 ;  /* 0x000000117a077220 */ /* 0x000fe20000400000 */
[----:B------:R-:W-:Y:S01]  /*73a0*/  FMUL R108, R63, R105 ;  /* 0x000000693f6c7220 */ /* 0x000fe20000400000 */
[----:B------:R-:W-:Y:S01]  /*73b0*/  FMUL R111, R62, R6 ;  /* 0x000000063e6f7220 */ /* 0x000fe20000400000 */
[----:B------:R-:W-:Y:S01]  /*73c0*/  FFMA R40, R125, R19, R40 ;  /* 0x000000137d287223 */ /* 0x000fe20000000028 */
[----:B------:R-:W-:Y:S01]  /*73d0*/  FFMA R124, R124, R18, R7 ;  /* 0x000000127c7c7223 */ /* 0x000fe20000000007 */
[----:B------:R-:W-:Y:S01]  /*73e0*/  FADD R112, R108, R108 ;  /* 0x0000006c6c707221 */ /* 0x000fe20000000000 */
[----:B------:R-:W-:Y:S01]  /*73f0*/  FMUL R114, R61, R6 ;  /* 0x000000063d727220 */ /* 0x000fe20000400000 */
[----:B------:R-:W-:Y:S01]  /*7400*/  FFMA R40, -R109, R17, R40 ;  /* 0x000000116d287223 */ /* 0x000fe20000000128 */
[----:B------:R-:W-:Y:S01]  /*7410*/  FFMA R117, R117, R19, R124 ;  /* 0x0000001375757223 */ /* 0x000fe2000000007c */
[----:B------:R-:W-:-:S04]  /*7420*/  FFMA R112, R9, 2, R112 ;  /* 0x4000000009707823 */ /* 0x000fc80000000070 */
[C---:B------:R-:W-:Y:S01]  /*7430*/  FFMA R122, R111.reuse, 4, R112 ;  /* 0x408000006f7a7823 */ /* 0x040fe20000000070 */
[----:B------:R-:W-:-:S04]  /*7440*/  FADD R111, R111, R111 ;  /* 0x0000006f6f6f7221 */ /* 0x000fc80000000000 */
[--C-:B------:R-:W-:Y:S01]  /*7450*/  FFMA R7, R9, 2, R111.reuse ;  /* 0x4000000009077823 */ /* 0x100fe2000000006f */
[----:B------:R-:W-:-:S03]  /*7460*/  FFMA R116, R108, 2, R111 ;  /* 0x400000006c747823 */ /* 0x000fc6000000006f */
[----:B------:R-:W-:Y:S01]  /*7470*/  FFMA R112, R108, 4, R7 ;  /* 0x408000006c707823 */ /* 0x000fe20000000007 */
[----:B------:R-:W-:Y:S01]  /*7480*/  FMUL R7, R64, R6 ;  /* 0x0000000640077220 */ /* 0x000fe20000400000 */
[----:B------:R-:W-:Y:S01]  /*7490*/  FMUL R108, R61, R105 ;  /* 0x000000693d6c7220 */ /* 0x000fe20000400000 */
[----:B------:R-:W-:Y:S01]  /*74a0*/  FFMA R119, R9, 4, R116 ;  /* 0x4080000009777823 */ /* 0x000fe20000000074 */
[----:B------:R-:W-:Y:S01]  /*74b0*/  FMUL R9, R112, R37 ;  /* 0x0000002570097220 */ /* 0x000fe20000400000 */
[C---:B------:R-:W-:Y:S01]  /*74c0*/  FADD R109, R7.reuse, R7 ;  /* 0x00000007076d7221 */ /* 0x040fe20000000000 */
[----:B------:R-:W-:Y:S01]  /*74d0*/  FMUL R116, R64, R38 ;  /* 0x0000002640747220 */ /* 0x000fe20000400000 */
[----:B------:R-:W-:Y:S02]  /*74e0*/  FMUL R7, R7, 4 ;  /* 0x4080000007077820 */ /* 0x000fe40000400000 */
[C---:B------:R-:W-:Y:S02]  /*74f0*/  FFMA R112, R108.reuse, 2, R109 ;  /* 0x400000006c707823 */ /* 0x040fe4000000006d */
[----:B------:R-:W-:Y:S01]  /*7500*/  FFMA R121, R108, 2, R7 ;  /* 0x400000006c797823 */ /* 0x000fe20000000007 */
[----:B------:R-:W-:Y:S01]  /*7510*/  FMUL R7, R64, R61 ;  /* 0x0000003d40077220 */ /* 0x000fe20000400000 */
[----:B------:R-:W-:Y:S01]  /*7520*/  FFMA R112, R112, R41, R9 ;  /* 0x0000002970707223 */ /* 0x000fe20000000009 */
[----:B------:R-:W-:-:S02]  /*7530*/  FMUL R9, R62, R105 ;  /* 0x000000693e097220 */ /* 0x000fc40000400000 */
[----:B------:R-:W-:Y:S02]  /*7540*/  FFMA R7, R64, R61, R7 ;  /* 0x0000003d40077223 */ /* 0x000fe40000000007 */
[-C--:B------:R-:W-:Y:S01]  /*7550*/  FFMA R111, R62, R105.reuse, R9 ;  /* 0x000000693e6f7223 */ /* 0x080fe20000000009 */
[----:B------:R-:W-:Y:S01]  /*7560*/  FADD R9, R116, R116 ;  /* 0x0000007474097221 */ /* 0x000fe20000000000 */
[----:B------:R-:W-:-:S03]  /*7570*/  FMUL R105, R64, R105 ;  /* 0x0000006940697220 */ /* 0x000fc60000400000 */
[----:B------:R-:W-:-:S04]  /*7580*/  FADD R115, R111, -R9 ;  /* 0x800000096f737221 */ /* 0x000fc80000000000 */
[----:B------:R-:W-:Y:S01]  /*7590*/  FFMA R118, R115, R39, R112 ;  /* 0x0000002773767223 */ /* 0x000fe20000000070 */
[-C--:B------:R-:W-:Y:S01]  /*75a0*/  FMUL R112, R63, R6.reuse ;  /* 0x000000063f707220 */ /* 0x080fe20000400000 */
[----:B------:R-:W-:-:S03]  /*75b0*/  FFMA R115, R61, R6, R114 ;  /* 0x000000063d737223 */ /* 0x000fc60000000072 */
[----:B------:R-:W-:Y:S01]  /*75c0*/  FFMA R112, R63, R6, R112 ;  /* 0x000000063f707223 */ /* 0x000fe20000000070 */
[----:B------:R-:W-:-:S03]  /*75d0*/  FADD R6, R105, R105 ;  /* 0x0000006969067221 */ /* 0x000fc60000000000 */
[----:B------:R-:W-:Y:S01]  /*75e0*/  FADD R124, R112, R9 ;  /* 0x00000009707c7221 */ /* 0x000fe20000000000 */
[----:B------:R-:W-:Y:S01]  /*75f0*/  FADD R111, -R111, R112 ;  /* 0x000000706f6f7221 */ /* 0x000fe20000000100 */
[----:B------:R-:W-:Y:S02]  /*7600*/  FMUL R112, R61, R61 ;  /* 0x0000003d3d707220 */ /* 0x000fe40000400000 */
[----:B------:R-:W-:Y:S01]  /*7610*/  FMUL R9, R124, R37 ;  /* 0x000000257c097220 */ /* 0x000fe20000400000 */
[----:B------:R-:W-:Y:S01]  /*7620*/  FMUL R124, R105, 4 ;  /* 0x40800000697c7820 */ /* 0x000fe20000400000 */
[----:B------:R-:W-:Y:S02]  /*7630*/  FFMA R123, R116, 4, R111 ;  /* 0x40800000747b7823 */ /* 0x000fe4000000006f */
[----:B------:R-:W-:Y:S01]  /*7640*/  FFMA R122, R122, R39, R9 ;  /* 0x000000277a7a7223 */ /* 0x000fe20000000009 */
[----:B------:R-:W-:-:S04]  /*7650*/  FADD R9, R6, -R115 ;  /* 0x8000007306097221 */ /* 0x000fc80000000000 */
[----:B------:R-:W-:Y:S01]  /*7660*/  FFMA R122, -R9, R41, R122 ;  /* 0x00000029097a7223 */ /* 0x000fe2000000017a */
[----:B------:R-:W-:-:S04]  /*7670*/  FMUL R9, R62, R38 ;  /* 0x000000263e097220 */ /* 0x000fc80000400000 */
[----:B------:R-:W-:Y:S01]  /*7680*/  FFMA R114, R9, 2, R6 ;  /* 0x4000000009727823 */ /* 0x000fe20000000006 */
[-C--:B------:R-:W-:Y:S01]  /*7690*/  FMUL R6, R63, R62.reuse ;  /* 0x0000003e3f067220 */ /* 0x080fe20000400000 */
[----:B------:R-:W-:Y:S02]  /*76a0*/  FFMA R124, R9, 2, R124 ;  /* 0x40000000097c7823 */ /* 0x000fe4000000007c */
[----:B------:R-:W-:Y:S01]  /*76b0*/  FMUL R114, R114, R39 ;  /* 0x0000002772727220 */ /* 0x000fe20000400000 */
[----:B------:R-:W-:Y:S01]  /*76c0*/  FFMA R6, R63, R62, R6 ;  /* 0x0000003e3f067223 */ /* 0x000fe20000000006 */
[----:B------:R-:W-:Y:S02]  /*76d0*/  FADD R124, -R115, R124 ;  /* 0x0000007c737c7221 */ /* 0x000fe40000000100 */
[----:B------:R-:W-:Y:S01]  /*76e0*/  FFMA R114, R119, R41, R114 ;  /* 0x0000002977727223 */ /* 0x000fe20000000072 */
[C-C-:B------:R-:W-:Y:S01]  /*76f0*/  FADD R9, R7.reuse, R6.reuse ;  /* 0x0000000607097221 */ /* 0x140fe20000000000 */
[----:B------:R-:W-:Y:S01]  /*7700*/  FADD R108, R7, -R6 ;  /* 0x80000006076c7221 */ /* 0x000fe20000000000 */
[----:B------:R-:W-:Y:S01]  /*7710*/  FMUL R6, R63, R38 ;  /* 0x000000263f067220 */ /* 0x000fe20000400000 */
[----:B------:R-:W-:Y:S01]  /*7720*/  FMUL R7, R64, R62 ;  /* 0x0000003e40077220 */ /* 0x000fe20000400000 */
[----:B------:R-:W-:-:S02]  /*7730*/  FMUL R124, R124, R37 ;  /* 0x000000257c7c7220 */ /* 0x000fc40000400000 */
[C---:B------:R-:W-:Y:S01]  /*7740*/  FFMA R38, R63.reuse, R38, R6 ;  /* 0x000000263f267223 */ /* 0x040fe20000000006 */
[-C--:B------:R-:W-:Y:S01]  /*7750*/  FMUL R6, R63, R61.reuse ;  /* 0x0000003d3f067220 */ /* 0x080fe20000400000 */
[-C--:B------:R-:W-:Y:S02]  /*7760*/  FFMA R7, R64, R62.reuse, R7 ;  /* 0x0000003e40077223 */ /* 0x080fe40000000007 */
[----:B------:R-:W-:Y:S01]  /*7770*/  FADD R119, R109, -R38 ;  /* 0x800000266d777221 */ /* 0x000fe20000000000 */
[----:B------:R-:W-:Y:S01]  /*7780*/  FFMA R6, R63, R61, R6 ;  /* 0x0000003d3f067223 */ /* 0x000fe20000000006 */
[----:B------:R-:W-:Y:S01]  /*7790*/  FADD R121, -R38, R121 ;  /* 0x0000007926797221 */ /* 0x000fe20000000100 */
[----:B------:R-:W-:Y:S01]  /*77a0*/  FMUL R38, R61, R62 ;  /* 0x0000003e3d267220 */ /* 0x000fe20000400000 */
[----:B------:R-:W-:Y:S01]  /*77b0*/  FFMA R114, -R119, R37, R114 ;  /* 0x0000002577727223 */ /* 0x000fe20000000172 */
[C-C-:B------:R-:W-:Y:S01]  /*77c0*/  FADD R105, R7.reuse, -R6.reuse ;  /* 0x8000000607697221 */ /* 0x140fe20000000000 */
[----:B------:R-:W-:Y:S01]  /*77d0*/  FADD R115, R7, R6 ;  /* 0x0000000607737221 */ /* 0x000fe20000000000 */
[----:B------:R-:W-:Y:S01]  /*77e0*/  FMUL R6, R63, R64 ;  /* 0x000000403f067220 */ /* 0x000fe20000400000 */
[----:B------:R-:W-:Y:S01]  /*77f0*/  FFMA R7, R61, R62, R38 ;  /* 0x0000003e3d077223 */ /* 0x000fe20000000026 */
[----:B------:R-:W-:-:S02]  /*7800*/  FFMA R124, R121, R39, R124 ;  /* 0x00000027797c7223 */ /* 0x000fc4000000007c */
[-C--:B------:R-:W-:Y:S02]  /*7810*/  FFMA R6, R63, R64.reuse, R6 ;  /* 0x000000403f067223 */ /* 0x080fe40000000006 */
[----:B------:R-:W-:Y:S02]  /*7820*/  FFMA R123, R123, R41, R124 ;  /* 0x000000297b7b7223 */ /* 0x000fe4000000007c */
[C-C-:B------:R-:W-:Y:S01]  /*7830*/  FADD R38, R6.reuse, R7.reuse ;  /* 0x0000000706267221 */ /* 0x140fe20000000000 */
[----:B------:R-:W-:Y:S01]  /*7840*/  FADD R111, R6, -R7 ;  /* 0x80000007066f7221 */ /* 0x000fe20000000000 */
[C---:B------:R-:W-:Y:S01]  /*7850*/  FMUL R7, R108.reuse, R17 ;  /* 0x000000116c077220 */ /* 0x040fe20000400000 */
[----:B------:R-:W-:Y:S01]  /*7860*/  FMUL R108, R108, R37 ;  /* 0x000000256c6c7220 */ /* 0x000fe20000400000 */
[----:B------:R-:W-:Y:S02]  /*7870*/  FMUL R6, R63, R63 ;  /* 0x0000003f3f067220 */ /* 0x000fe40000400000 */
[----:B------:R-:W-:Y:S01]  /*7880*/  FFMA R109, R38, R19, -R7 ;  /* 0x00000013266d7223 */ /* 0x000fe20000000807 */
[----:B------:R-:W-:Y:S01]  /*7890*/  FMUL R7, R64, R64 ;  /* 0x0000004040077220 */ /* 0x000fe20000400000 */
[----:B------:R-:W-:Y:S01]  /*78a0*/  FFMA R121, R38, R41, -R108 ;  /* 0x0000002926797223 */ /* 0x000fe2000000086c */
[----:B------:R-:W-:-:S02]  /*78b0*/  FMUL R108, R62, R62 ;  /* 0x0000003e3e6c7220 */ /* 0x000fc40000400000 */
[----:B------:R-:W-:-:S04]  /*78c0*/  FFMA R7, R64, R64, R7 ;  /* 0x0000004040077223 */ /* 0x000fc80000000007 */
[--C-:B------:R-:W-:Y:S01]  /*78d0*/  FFMA R38, R6, 2, R7.reuse ;  /* 0x4000000006267823 */ /* 0x100fe20000000007 */
[CC--:B------:R-:W-:Y:S01]  /*78e0*/  FMUL R6, R21.reuse, R52.reuse ;  /* 0x0000003415067220 */ /* 0x0c0fe20000400000 */
[--C-:B------:R-:W-:Y:S01]  /*78f0*/  FFMA R108, R108, 2, R7.reuse ;  /* 0x400000006c6c7823 */ /* 0x100fe20000000007 */
[----:B------:R-:W-:Y:S01]  /*7900*/  FFMA R112, R112, 2, R7 ;  /* 0x4000000070707823 */ /* 0x000fe20000000007 */
[----:B------:R-:W-:Y:S01]  /*7910*/  FADD R38, R38, -1 ;  /* 0xbf80000026267421 */ /* 0x000fe20000000000 */
[----:B------:R-:W-:Y:S01]  /*7920*/  FFMA R21, R21, R52, R6 ;  /* 0x0000003415157223 */ /* 0x000fe20000000006 */
[----:B------:R-:W-:Y:S01]  /*7930*/  FADD R108, R108, -1 ;  /* 0xbf8000006c6c7421 */ /* 0x000fe20000000000 */
[----:B------:R-:W-:Y:S01]  /*7940*/  FADD R7, R112, -1 ;  /* 0xbf80000070077421 */ /* 0x000fe20000000000 */
[----:B------:R-:W-:Y:S01]  /*7950*/  FMUL R6, R38, R17 ;  /* 0x0000001126067220 */ /* 0x000fe20000400000 */
[----:B------:R-:W-:Y:S01]  /*7960*/  FMUL R112, R111, R39 ;  /* 0x000000276f707220 */ /* 0x000fe20000400000 */
[-C--:B------:R-:W-:Y:S01]  /*7970*/  FFMA R109, R108, R18.reuse, R109 ;  /* 0x000000126c6d7223 */ /* 0x080fe2000000006d */
[----:B------:R-:W-:Y:S01]  /*7980*/  FMUL R38, R38, R37 ;  /* 0x0000002526267220 */ /* 0x000fe20000400000 */
[-C--:B------:R-:W-:Y:S01]  /*7990*/  FFMA R6, R9, R18.reuse, R6 ;  /* 0x0000001209067223 */ /* 0x080fe20000000006 */
[----:B------:R-:W-:Y:S01]  /*79a0*/  FMUL R18, R111, R18 ;  /* 0x000000126f127220 */ /* 0x000fe20000400000 */
[----:B------:R-:W-:Y:S01]  /*79b0*/  FFMA R112, R7, R41, -R112 ;  /* 0x0000002907707223 */ /* 0x000fe20000000870 */
[----:B------:R-:W-:-:S02]  /*79c0*/  FFMA R121, R108, R39, R121 ;  /* 0x000000276c797223 */ /* 0x000fc40000000079 */
[----:B------:R-:W-:Y:S01]  /*79d0*/  FFMA R18, R7, R19, -R18 ;  /* 0x0000001307127223 */ /* 0x000fe20000000812 */
[----:B------:R-:W-:Y:S01]  /*79e0*/  FADD R7, RZ, R40 ;  /* 0x00000028ff077221 */ /* 0x000fe20000000000 */
[C---:B------:R-:W-:Y:S01]  /*79f0*/  FFMA R112, R115.reuse, R37, R112 ;  /* 0x0000002573707223 */ /* 0x040fe20000000070 */
[----:B------:R-:W-:Y:S01]  /*7a00*/  FADD R37, RZ, R37 ;  /* 0x00000025ff257221 */ /* 0x000fe20000000000 */
[----:B------:R-:W-:Y:S01]  /*7a10*/  FFMA R111, R115, R17, R18 ;  /* 0x00000011736f7223 */ /* 0x000fe20000000012 */
[----:B------:R-:W-:Y:S01]  /*7a20*/  FFMA R18, R9, R39, R38 ;  /* 0x0000002709127223 */ /* 0x000fe20000000026 */
[----:B------:R-:W-:Y:S01]  /*7a30*/  FMUL R9, R20, R27 ;  /* 0x0000001b14097220 */ /* 0x000fe20000400000 */
[----:B------:R-:W-:Y:S01]  /*7a40*/  FFMA R38, -R105, R19, R6 ;  /* 0x0000001369267223 */ /* 0x000fe20000000106 */
[----:B------:R-:W-:Y:S01]  /*7a50*/  FADD R6, R21, -R100 ;  /* 0x8000006415067221 */ /* 0x000fe20000000000 */
[----:B------:R-:W-:Y:S01]  /*7a60*/  FFMA R105, -R105, R41, R18 ;  /* 0x0000002969697223 */ /* 0x000fe20000000112 */
[----:B------:R-:W-:Y:S01]  /*7a70*/  FADD R18, R114, R7 ;  /* 0x0000000772127221 */ /* 0x000fe20000000000 */
[----:B------:R-:W-:Y:S01]  /*7a80*/  FADD R100, R21, R100 ;  /* 0x0000006415647221 */ /* 0x000fe20000000000 */
[----:B------:R-:W-:Y:S01]  /*7a90*/  FADD R7, R98, -1 ;  /* 0xbf80000062077421 */ /* 0x000fe20000000000 */
[----:B------:R-:W-:Y:S01]  /*7aa0*/  FFMA R9, R96, R36, -R9 ;  /* 0x0000002460097223 */ /* 0x000fe20000000809 */
[----:B------:R-:W-:Y:S01]  /*7ab0*/  FADD R21, RZ, R121 ;  /* 0x00000079ff157221 */ /* 0x000fe20000000000 */
[----:B------:R-:W-:Y:S01]  /*7ac0*/  FADD R23, RZ, R112 ;  /* 0x00000070ff177221 */ /* 0x000fe20000000000 */
[-C--:B------:R-:W-:Y:S01]  /*7ad0*/  FMUL R7, R7, R22.reuse ;  /* 0x0000001607077220 */ /* 0x080fe20000400000 */
[----:B------:R-:W-:Y:S01]  /*7ae0*/  FFMA R9, R100, R22, R9 ;  /* 0x0000001664097223 */ /* 0x000fe20000000009 */
[----:B------:R-:W-:Y:S01]  /*7af0*/  FADD R99, RZ, -R21 ;  /* 0x80000015ff637221 */ /* 0x000fe20000000000 */
[----:B------:R-:W-:Y:S01]  /*7b00*/  FADD R22, RZ, R105 ;  /* 0x00000069ff167221 */ /* 0x000fe20000000000 */
[----:B------:R-:W-:Y:S01]  /*7b10*/  FFMA R7, R94, R27, R7 ;  /* 0x0000001b5e077223 */ /* 0x000fe20000000007 */
[----:B------:R-:W-:Y:S01]  /*7b20*/  FADD R17, RZ, R120 ;  /* 0x00000078ff117221 */ /* 0x000fe20000000000 */
[----:B------:R-:W-:Y:S01]  /*7b30*/  FMUL R26, R26, R99 ;  /* 0x000000631a1a7220 */ /* 0x000fe20000400000 */
[----:B------:R-:W-:Y:S01]  /*7b40*/  FADD R101, RZ, -R22 ;  /* 0x80000016ff657221 */ /* 0x000fe20000000000 */
[----:B------:R-:W-:Y:S01]  /*7b50*/  FFMA R6, -R6, R36, R7 ;  /* 0x0000002406067223 */ /* 0x000fe20000000107 */
[----:B------:R-:W-:Y:S01]  /*7b60*/  FADD R7, RZ, -R23 ;  /* 0x80000017ff077221 */ /* 0x000fe20000000000 */
[----:B------:R-:W-:Y:S01]  /*7b70*/  FADD R19, RZ, R104 ;  /* 0x00000068ff137221 */ /* 0x000fe20000000000 */
[----:B------:R-:W-:Y:S01]  /*7b80*/  FFMA R25, R25, R101, R26 ;  /* 0x0000006519197223 */ /* 0x000fe2000000001a */
[----:B------:R-:W-:Y:S01]  /*7b90*/  FADD R6, RZ, R6 ;  /* 0x00000006ff067221 */ /* 0x000fe20000000000 */
[----:B------:R-:W-:Y:S01]  /*7ba0*/  FADD R20, RZ, R117 ;  /* 0x00000075ff147221 */ /* 0x000fe20000000000 */
[----:B------:R-:W-:Y:S01]  /*7bb0*/  FFMA R27, R92, R27, R103 ;  /* 0x0000001b5c1b7223 */ /* 0x000fe20000000067 */
[----:B------:R-:W-:Y:S01]  /*7bc0*/  FADD R98, RZ, R9 ;  /* 0x00000009ff627221 */ /* 0x000fe20000000000 */
[----:B------:R-:W-:Y:S01]  /*7bd0*/  FFMA R25, R8, R7, R25 ;  /* 0x0000000708197223 */ /* 0x000fe20000000019 */
[C---:B------:R-:W-:Y:S01]  /*7be0*/  FFMA R99, R15.reuse, R99, R102 ;  /* 0x000000630f637223 */ /* 0x040fe20000000066 */
[----:B------:R-:W-:Y:S01]  /*7bf0*/  FFMA R100, R15, R101, R6 ;  /* 0x000000650f647223 */ /* 0x000fe20000000006 */
[----:B------:R-:W-:Y:S01]  /*7c00*/  FADD R36, RZ, R39 ;  /* 0x00000027ff247221 */ /* 0x000fe20000000000 */
[----:B------:R-:W-:Y:S01]  /*7c10*/  FADD R17, R122, R17 ;  /* 0x000000117a117221 */ /* 0x000fe20000000000 */
[----:B------:R-:W-:Y:S01]  /*7c20*/  FADD R19, R118, R19 ;  /* 0x0000001376137221 */ /* 0x000fe20000000000 */
[----:B------:R-:W-:Y:S01]  /*7c30*/  FADD R20, R123, R20 ;  /* 0x000000147b147221 */ /* 0x000fe20000000000 */
[----:B------:R-:W-:Y:S01]  /*7c40*/  FFMA R98, R15, R7, R98 ;  /* 0x000000070f627223 */ /* 0x000fe20000000062 */
[----:B------:R-:W-:Y:S01]  /*7c50*/  FADD R41, RZ, R41 ;  /* 0x00000029ff297221 */ /* 0x000fe20000000000 */
[----:B------:R-:W-:Y:S01]  /*7c60*/  FADD R102, RZ, R109 ;  /* 0x0000006dff667221 */ /* 0x000fe20000000000 */
[----:B------:R-:W-:Y:S01]  /*7c70*/  FADD R101, RZ, R111 ;  /* 0x0000006fff657221 */ /* 0x000fe20000000000 */
[----:B------:R-:W-:Y:S01]  /*7c80*/  FADD R103, RZ, R38 ;  /* 0x00000026ff677221 */ /* 0x000fe20000000000 */
[----:B------:R-:W-:Y:S01]  /*7c90*/  FADD R39, RZ, R110 ;  /* 0x0000006eff277221 */ /* 0x000fe20000000000 */
[----:B------:R-:W-:Y:S01]  /*7ca0*/  FADD R92, RZ, R113 ;  /* 0x00000071ff5c7221 */ /* 0x000fe20000000000 */
[----:B------:R-:W-:Y:S01]  /*7cb0*/  FADD R94, RZ, R90 ;  /* 0x0000005aff5e7221 */ /* 0x000fe20000000000 */
[----:B------:R-:W-:Y:S01]  /*7cc0*/  FADD R96, RZ, R27 ;  /* 0x0000001bff607221 */ /* 0x000fe20000000000 */
[----:B------:R-:W-:-:S02]  /*7cd0*/  FADD R104, RZ, R25 ;  /* 0x00000019ff687221 */ /* 0x000fc40000000000 */
.L_x_144:
[----:B------:R-:W-:Y:S05]  /*7ce0*/  BSYNC B2 ;  /* 0x0000000000027941 */ /* 0x000fea0003800000 */
.L_x_143:
[----:B------:R-:W-:Y:S01]  /*7cf0*/  ISETP.NE.AND P0, PT, R89, 0x5, PT ;  /* 0x000000055900780c */ /* 0x000fe20003f05270 */
[----:B------:R-:W-:Y:S01]  /*7d00*/  CS2R R8, SRZ ;  /* 0x0000000000087805 */ /* 0x000fe2000001ff00 */
[----:B------:R-:W-:Y:S01]  /*7d10*/  BSSY B4, `(.L_x_151) ;  /* 0x00002d0000047945 */ /* 0x000fe20003800000 */
[----:B------:R-:W-:-:S02]  /*7d20*/  MOV R7, RZ ;  /* 0x000000ff00077202 */ /* 0x000fc40000000f00 */
[----:B------:R-:W-:Y:S02]  /*7d30*/  MOV R15, RZ ;  /* 0x000000ff000f7202 */ /* 0x000fe40000000f00 */
[----:B------:R-:W-:Y:S02]  /*7d40*/  MOV R25, RZ ;  /* 0x000000ff00197202 */ /* 0x000fe40000000f00 */
[----:B------:R-:W-:Y:S02]  /*7d50*/  MOV R89, RZ ;  /* 0x000000ff00597202 */ /* 0x000fe40000000f00 */
[----:B------:R-:W-:Y:S02]  /*7d60*/  MOV R90, RZ ;  /* 0x000000ff005a7202 */ /* 0x000fe40000000f00 */
[----:B------:R-:W-:Y:S01]  /*7d70*/  @!P0 FADD R8, RZ, R98 ;  /* 0x00000062ff088221 */ /* 0x000fe20000000000 */
[----:B------:R-:W-:Y:S01]  /*7d80*/  @!P0 FADD R13, RZ, R103 ;  /* 0x00000067ff0d8221 */ /* 0x000fe20000000000 */
[----:B------:R-:W-:Y:S01]  /*7d90*/  @!P0 FADD R7, RZ, R102 ;  /* 0x00000066ff078221 */ /* 0x000fe20000000000 */
[----:B------:R-:W-:Y:S01]  /*7da0*/  @!P0 FADD R9, RZ, R101 ;  /* 0x00000065ff098221 */ /* 0x000fe20000000000 */
[----:B------:R-:W-:Y:S01]  /*7db0*/  @!P0 FADD R15, RZ, R99 ;  /* 0x00000063ff0f8221 */ /* 0x000fe20000000000 */
[----:B------:R-:W-:Y:S01]  /*7dc0*/  @!P0 FADD R25, RZ, R100 ;  /* 0x00000064ff198221 */ /* 0x000fe20000000000 */
[----:B------:R-:W-:Y:S01]  /*7dd0*/  MOV R98, RZ ;  /* 0x000000ff00627202 */ /* 0x000fe20000000f00 */
[----:B------:R-:W-:Y:S05]  /*7de0*/  @P0 BRA `(.L_x_152) ;  /* 0x00002c2000000947 */ /* 0x000fea0003800000 */
[----:B------:R-:W-:Y:S01]  /*7df0*/  LOP3.LUT P0, RZ, R14, 0xff, RZ, 0xc0, !PT ;  /* 0x000000ff0eff7812 */ /* 0x000fe2000780c0ff */
[----:B------:R-:W-:Y:S01]  /*7e00*/  BSSY B5, `(.L_x_153) ;  /* 0x00000db000057945 */ /* 0x000fe20003800000 */
[----:B------:R-:W-:Y:S01]  /*7e10*/  FADD R104, RZ, R104 ;  /* 0x00000068ff687221 */ /* 0x000fe20000000000 */
[----:B------:R-:W-:Y:S01]  /*7e20*/  FADD R6, RZ, R13 ;  /* 0x0000000dff067221 */ /* 0x000fe20000000000 */
[----:B------:R-:W-:Y:S01]  /*7e30*/  FADD R7, RZ, R7 ;  /* 0x00000007ff077221 */ /* 0x000fe20000000000 */
[----:B------:R-:W-:Y:S01]  /*7e40*/  FADD R9, RZ, R9 ;  /* 0x00000009ff097221 */ /* 0x000fe20000000000 */
[----:B------:R-:W-:-:S07]  /*7e50*/  FADD R8, RZ, R8 ;  /* 0x00000008ff087221 */ /* 0x000fce0000000000 */
[----:B------:R-:W-:Y:S05]  /*7e60*/  @!P0 BRA `(.L_x_154) ;  /* 0x00000d0000008947 */ /* 0x000fea0003800000 */
[----:B------:R-:W-:Y:S01]  /*7e70*/  FMUL R26, R12, R12 ;  /* 0x0000000c0c1a7220 */ /* 0x000fe20000400000 */
[----:B------:R-:W-:Y:S01]  /*7e80*/  FADD R25, RZ, R25 ;  /* 0x00000019ff197221 */ /* 0x000fe20000000000 */
[----:B------:R-:W-:Y:S01]  /*7e90*/  FSEL R27, R8, RZ, P0 ;  /* 0x000000ff081b7208 */ /* 0x000fe20000000000 */
[----:B------:R-:W-:Y:S01]  /*7ea0*/  BSSY B2, `(.L_x_155) ;  /* 0x0000018000027945 */ /* 0x000fe20003800000 */
[----:B------:R-:W-:Y:S01]  /*7eb0*/  FFMA R13, R11, R11, R26 ;  /* 0x0000000b0b0d7223 */ /* 0x000fe2000000001a */
[----:B------:R-:W-:Y:S02]  /*7ec0*/  FSEL R89, R104, RZ, P0 ;  /* 0x000000ff68597208 */ /* 0x000fe40000000000 */
[----:B------:R-:W-:Y:S01]  /*7ed0*/  MOV R38, RZ ;  /* 0x000000ff00267202 */ /* 0x000fe20000000f00 */
[----:B------:R-:W-:Y:S01]  /*7ee0*/  FFMA R101, R10, R10, R13 ;  /* 0x0000000a0a657223 */ /* 0x000fe2000000000d */
[----:B------:R-:W-:Y:S01]  /*7ef0*/  FADD R13, RZ, R15 ;  /* 0x0000000fff0d7221 */ /* 0x000fe20000000000 */
[----:B------:R-:W-:Y:S01]  /*7f00*/  FSEL R15, R25, RZ, P0 ;  /* 0x000000ff190f7208 */ /* 0x000fe20000000000 */
[----:B------:R-:W-:Y:S01]  /*7f10*/  FFMA R99, R0, R27, RZ ;  /* 0x0000001b00637223 */ /* 0x000fe200000000ff */
[----:B------:R0:W1:Y:S01]  /*7f20*/  MUFU.RSQ R40, R101 ;  /* 0x0000006500287308 */ /* 0x0000620000001400 */
[----:B------:R-:W-:-:S02]  /*7f30*/  IADD3 R26, R101, -0xd000000, RZ ;  /* 0xf3000000651a7810 */ /* 0x000fc40007ffe0ff */
[----:B------:R-:W-:Y:S01]  /*7f40*/  FSEL R13, R13, RZ, P0 ;  /* 0x000000ff0d0d7208 */ /* 0x000fe20000000000 */
[----:B------:R-:W-:Y:S01]  /*7f50*/  FFMA R90, R0, R15, RZ ;  /* 0x0000000f005a7223 */ /* 0x000fe200000000ff */
[----:B------:R-:W-:-:S03]  /*7f60*/  ISETP.GT.U32.AND P1, PT, R26, 0x727fffff, PT ;  /* 0x727fffff1a00780c */ /* 0x000fc60003f24070 */
[----:B------:R-:W-:-:S10]  /*7f70*/  FFMA R98, R0, R13, RZ ;  /* 0x0000000d00627223 */ /* 0x000fd400000000ff */
[----:B------:R-:W-:Y:S05]  /*7f80*/  @!P1 BRA `(.L_x_156) ;  /* 0x0000005000009947 */ /* 0x000fea0003800000 */
[----:B01----:R-:W-:Y:S02]  /*7f90*/  MOV R25, R101 ;  /* 0x0000006500197202 */ /* 0x003fe40000000f00 */
[----:B------:R-:W-:Y:S02]  /*7fa0*/  MOV R111, 0x7fc0 ;  /* 0x00007fc0006f7802 */ /* 0x000fe40000000f00 */
[----:B------:R-:W-:Y:S05]  /*7fb0*/  CALL.REL.NOINC `($__internal_2_$__cuda_sm20_sqrt_rn_f32_slowpath) ;  /* 0x00004fa000007944 */ /* 0x000fea0003c00000 */
[----:B------:R-:W-:Y:S01]  /*7fc0*/  MOV R26, R25 ;  /* 0x00000019001a7202 */ /* 0x000fe20000000f00 */
[----:B------:R-:W-:Y:S05]  /*7fd0*/  BRA `(.L_x_157) ;  /* 0x0000004000007947 */ /* 0x000fea0003800000 */
.L_x_156:
[----:B01----:R-:W-:Y:S01]  /*7fe0*/  FMUL.FTZ R26, R101, R40 ;  /* 0x00000028651a7220 */ /* 0x003fe20000410000 */
[----:B------:R-:W-:-:S03]  /*7ff0*/  FMUL.FTZ R8, R40, 0.5 ;  /* 0x3f00000028087820 */ /* 0x000fc60000410000 */
[----:B------:R-:W-:-:S04]  /*8000*/  FFMA R13, -R26, R26, R101 ;  /* 0x0000001a1a0d7223 */ /* 0x000fc80000000165 */
[----:B------:R-:W-:Y:S02]  /*8010*/  FFMA R26, R13, R8, R26 ;  /* 0x000000080d1a7223 */ /* 0x000fe4000000001a */
.L_x_157:
[----:B------:R-:W-:Y:S05]  /*8020*/  BSYNC B2 ;  /* 0x0000000000027941 */ /* 0x000fea0003800000 */
.L_x_155:
[----:B------:R-:W-:Y:S01]  /*8030*/  FSETP.GT.AND P0, PT, R26, RZ, PT ;  /* 0x000000ff1a00720b */ /* 0x000fe20003f04000 */
[----:B------:R-:W-:Y:S01]  /*8040*/  BSSY B3, `(.L_x_158) ;  /* 0x0000021000037945 */ /* 0x000fe20003800000 */
[----:B------:R-:W-:Y:S02]  /*8050*/  MOV R40, RZ ;  /* 0x000000ff00287202 */ /* 0x000fe40000000f00 */
[----:B------:R-:W-:-:S09]  /*8060*/  MOV R15, RZ ;  /* 0x000000ff000f7202 */ /* 0x000fd20000000f00 */
[----:B------:R-:W-:Y:S05]  /*8070*/  @!P0 BRA `(.L_x_159) ;  /* 0x000001d000008947 */ /* 0x000fea0003800000 */
[----:B------:R-:W-:Y:S01]  /*8080*/  IADD3 R8, R26, 0x1800000, RZ ;  /* 0x018000001a087810 */ /* 0x000fe20007ffe0ff */
[----:B------:R-:W-:Y:S03]  /*8090*/  BSSY B6, `(.L_x_160) ;  /* 0x000000c000067945 */ /* 0x000fe60003800000 */
[----:B------:R-:W-:-:S04]  /*80a0*/  LOP3.LUT R8, R8, 0x7f800000, RZ, 0xc0, !PT ;  /* 0x7f80000008087812 */ /* 0x000fc800078ec0ff */
[----:B------:R-:W-:-:S13]  /*80b0*/  ISETP.GT.U32.AND P0, PT, R8, 0x1ffffff, PT ;  /* 0x01ffffff0800780c */ /* 0x000fda0003f04070 */
[----:B------:R-:W-:Y:S05]  /*80c0*/  @P0 BRA `(.L_x_161) ;  /* 0x0000004000000947 */ /* 0x000fea0003800000 */
[----:B------:R-:W-:Y:S02]  /*80d0*/  MOV R111, 0x80f0 ;  /* 0x000080f0006f7802 */ /* 0x000fe40000000f00 */
[----:B------:R-:W-:Y:S05]  /*80e0*/  CALL.REL.NOINC `($__internal_1_$__cuda_sm20_rcp_rn_f32_slowpath) ;  /* 0x00004b1000007944 */ /* 0x000fea0003c00000 */
[----:B------:R-:W-:Y:S01]  /*80f0*/  MOV R8, R25 ;  /* 0x0000001900087202 */ /* 0x000fe20000000f00 */
[----:B------:R-:W-:Y:S05]  /*8100*/  BRA `(.L_x_162) ;  /* 0x0000004000007947 */ /* 0x000fea0003800000 */
.L_x_161:
[----:B------:R-:W0:Y:S02]  /*8110*/  MUFU.RCP R13, R26 ;  /* 0x0000001a000d7308 */ /* 0x000e240000001000 */
[----:B0-----:R-:W-:-:S04]  /*8120*/  FFMA R8, R13, R26, -1 ;  /* 0xbf8000000d087423 */ /* 0x001fc8000000001a */
[----:B------:R-:W-:-:S04]  /*8130*/  FADD.FTZ R8, -R8, -RZ ;  /* 0x800000ff08087221 */ /* 0x000fc80000010100 */
[----:B------:R-:W-:Y:S02]  /*8140*/  FFMA R8, R13, R8, R13 ;  /* 0x000000080d087223 */ /* 0x000fe4000000000d */
.L_x_162:
[----:B------:R-:W-:Y:S05]  /*8150*/  BSYNC B6 ;  /* 0x0000000000067941 */ /* 0x000fea0003800000 */
.L_x_160:
[----:B------:R-:W-:-:S04]  /*8160*/  FMUL R26, R98, R95 ;  /* 0x0000005f621a7220 */ /* 0x000fc80000400000 */
[----:B------:R-:W-:-:S04]  /*8170*/  FFMA R26, R90, R97, R26 ;  /* 0x000000615a1a7223 */ /* 0x000fc8000000001a */
[----:B------:R-:W-:-:S04]  /*8180*/  FFMA R26, R99, R93, R26 ;  /* 0x0000005d631a7223 */ /* 0x000fc8000000001a */
[C---:B------:R-:W-:Y:S01]  /*8190*/  FMUL R97, R26.reuse, R97 ;  /* 0x000000611a617220 */ /* 0x040fe20000400000 */
[C---:B------:R-:W-:Y:S01]  /*81a0*/  FMUL R95, R26.reuse, R95 ;  /* 0x0000005f1a5f7220 */ /* 0x040fe20000400000 */
[----:B------:R-:W-:Y:S02]  /*81b0*/  FMUL R93, R26, R93 ;  /* 0x0000005d1a5d7220 */ /* 0x000fe40000400000 */
[-C--:B------:R-:W-:Y:S01]  /*81c0*/  FMUL R97, R97, R8.reuse ;  /* 0x0000000861617220 */ /* 0x080fe20000400000 */
[-C--:B------:R-:W-:Y:S01]  /*81d0*/  FMUL R95, R95, R8.reuse ;  /* 0x000000085f5f7220 */ /* 0x080fe20000400000 */
[-C--:B------:R-:W-:Y:S02]  /*81e0*/  FMUL R93, R93, R8.reuse ;  /* 0x000000085d5d7220 */ /* 0x080fe40000400000 */
[-C--:B------:R-:W-:Y:S01]  /*81f0*/  FFMA R97, R90, R8.reuse, -R97 ;  /* 0x000000085a617223 */ /* 0x080fe20000000861 */
[-C--:B------:R-:W-:Y:S01]  /*8200*/  FFMA R95, R98, R8.reuse, -R95 ;  /* 0x00000008625f7223 */ /* 0x080fe2000000085f */
[----:B------:R-:W-:-:S02]  /*8210*/  FFMA R93, R99, R8, -R93 ;  /* 0x00000008635d7223 */ /* 0x000fc4000000085d */
[----:B------:R-:W-:Y:S01]  /*8220*/  FADD R15, RZ, R97 ;  /* 0x00000061ff0f7221 */ /* 0x000fe20000000000 */
[----:B------:R-:W-:Y:S01]  /*8230*/  FADD R40, RZ, R95 ;  /* 0x0000005fff287221 */ /* 0x000fe20000000000 */
[----:B------:R-:W-:Y:S02]  /*8240*/  FADD R38, RZ, R93 ;  /* 0x0000005dff267221 */ /* 0x000fe40000000000 */
.L_x_159:
[----:B------:R-:W-:Y:S05]  /*8250*/  BSYNC B3 ;  /* 0x0000000000037941 */ /* 0x000fea0003800000 */
.L_x_158:
[----:B------:R-:W-:Y:S01]  /*8260*/  FSETP.GT.AND P0, PT, R43, RZ, PT ;  /* 0x000000ff2b00720b */ /* 0x000fe20003f04000 */
[----:B------:R-:W-:Y:S01]  /*8270*/  BSSY B6, `(.L_x_163) ;  /* 0x0000033000067945 */ /* 0x000fe20003800000 */
[----:B------:R-:W-:-:S11]  /*8280*/  FFMA R98, R0, R89, RZ ;  /* 0x0000005900627223 */ /* 0x000fd600000000ff */
        /* <DEDUP_REMOVED lines=15> */
.L_x_166:
[----:B------:R-:W-:Y:S05]  /*8380*/  BSYNC B7 ;  /* 0x0000000000077941 */ /* 0x000fea0003800000 */
.L_x_165:
        /* <DEDUP_REMOVED lines=14> */
.L_x_168:
[----:B------:R-:W-:Y:S05]  /*8470*/  BSYNC B7 ;  /* 0x0000000000077941 */ /* 0x000fea0003800000 */
.L_x_167:
        /* <DEDUP_REMOVED lines=14> */
.L_x_170:
[----:B------:R-:W-:Y:S05]  /*8560*/  BSYNC B7 ;  /* 0x0000000000077941 */ /* 0x000fea0003800000 */
.L_x_169:
[C---:B------:R-:W-:Y:S01]  /*8570*/  FFMA R15, R98.reuse, R90, R15 ;  /* 0x0000005a620f7223 */ /* 0x040fe2000000000f */
[C---:B------:R-:W-:Y:S01]  /*8580*/  FFMA R40, R98.reuse, R13, R40 ;  /* 0x0000000d62287223 */ /* 0x040fe20000000028 */
[----:B------:R-:W-:Y:S02]  /*8590*/  FFMA R38, R98, R11, R38 ;  /* 0x0000000b62267223 */ /* 0x000fe40000000026 */
.L_x_164:
[----:B------:R-:W-:Y:S05]  /*85a0*/  BSYNC B6 ;  /* 0x0000000000067941 */ /* 0x000fea0003800000 */
.L_x_163:
[----:B------:R-:W2:Y:S04]  /*85b0*/  LD.E.64 R26, [R34.64+0x38] ;  /* 0x00003810221a7980 */ /* 0x000ea8000c101b00 */
[----:B------:R-:W3:Y:S04]  /*85c0*/  LD.E.64 R10, [R34.64] ;  /* 0x00000010220a7980 */ /* 0x000ee8000c101b00 */
[----:B------:R-:W4:Y:S01]  /*85d0*/  LD.E.64 R12, [R34.64+0x70] ;  /* 0x00007010220c7980 */ /* 0x000f22000c101b00 */
[--C-:B------:R-:W-:Y:S01]  /*85e0*/  FADD R22, R22, R15.reuse ;  /* 0x0000000f16167221 */ /* 0x100fe20000000000 */
[----:B------:R-:W-:Y:S01]  /*85f0*/  FFMA R24, R7, R24, RZ ;  /* 0x0000001807187223 */ /* 0x000fe200000000ff */
[----:B------:R-:W-:Y:S01]  /*8600*/  FADD R89, RZ, -R40 ;  /* 0x80000028ff597221 */ /* 0x000fe20000000000 */
[----:B------:R-:W-:Y:S01]  /*8610*/  FFMA R84, R6, R84, RZ ;  /* 0x0000005406547223 */ /* 0x000fe200000000ff */
[----:B------:R-:W-:Y:S01]  /*8620*/  FADD R15, RZ, -R15 ;  /* 0x8000000fff0f7221 */ /* 0x000fe20000000000 */
[----:B------:R-:W-:Y:S01]  /*8630*/  LEA R25, R16, R16, 0x1 ;  /* 0x0000001010197211 */ /* 0x000fe200078e08ff */
[----:B------:R-:W-:Y:S01]  /*8640*/  FFMA R91, R9, R91, RZ ;  /* 0x0000005b095b7223 */ /* 0x000fe200000000ff */
[----:B------:R-:W-:Y:S01]  /*8650*/  FADD R90, RZ, -R38 ;  /* 0x80000026ff5a7221 */ /* 0x000fe20000000000 */
[----:B------:R-:W-:Y:S01]  /*8660*/  BSSY B2, `(.L_x_171) ;  /* 0x000002e000027945 */ /* 0x000fe20003800000 */
[----:B------:R-:W-:Y:S01]  /*8670*/  FFMA R85, R89, R85, R24 ;  /* 0x0000005559557223 */ /* 0x000fe20000000018 */
[----:B------:R-:W-:Y:S01]  /*8680*/  FFMA R86, R15, R86, R84 ;  /* 0x000000560f567223 */ /* 0x000fe20000000054 */
[----:B------:R-:W-:Y:S01]  /*8690*/  FADD R23, R23, R38 ;  /* 0x0000002617177221 */ /* 0x000fe20000000000 */
[----:B------:R-:W-:Y:S01]  /*86a0*/  FADD R21, R21, R40 ;  /* 0x0000002815157221 */ /* 0x000fe20000000000 */
[----:B------:R-:W-:Y:S01]  /*86b0*/  FFMA R87, R90, R87, R91 ;  /* 0x000000575a577223 */ /* 0x000fe2000000005b */
[----:B------:R-:W-:Y:S01]  /*86c0*/  FFMA R103, R2, R9, RZ ;  /* 0x0000000902677223 */ /* 0x000fe200000000ff */
[----:B------:R-:W-:Y:S01]  /*86d0*/  FFMA R84, R4, R7, RZ ;  /* 0x0000000704547223 */ /* 0x000fe200000000ff */
[----:B------:R-:W-:Y:S01]  /*86e0*/  FFMA R101, R5, R6, RZ ;  /* 0x0000000605657223 */ /* 0x000fe200000000ff */
[----:B------:R-:W-:-:S02]  /*86f0*/  MOV R100, RZ ;  /* 0x000000ff00647202 */ /* 0x000fc40000000f00 */
[----:B------:R-:W-:Y:S02]  /*8700*/  MOV R98, RZ ;  /* 0x000000ff00627202 */ /* 0x000fe40000000f00 */
[----:B--2---:R-:W-:-:S04]  /*8710*/  ISETP.NE.U32.AND P0, PT, R26, RZ, PT ;  /* 0x000000ff1a00720c */ /* 0x004fc80003f05070 */
[----:B------:R-:W-:Y:S02]  /*8720*/  ISETP.NE.AND.EX P0, PT, R27, RZ, PT, P0 ;  /* 0x000000ff1b00720c */ /* 0x000fe40003f05300 */
[----:B---3--:R-:W-:Y:S01]  /*8730*/  ISETP.NE.U32.AND P1, PT, R10, RZ, PT ;  /* 0x000000ff0a00720c */ /* 0x008fe20003f25070 */
[----:B----4-:R-:W-:-:S03]  /*8740*/  IMAD.WIDE R24, R25, 0x4, R12 ;  /* 0x0000000419187825 */ /* 0x010fc600078e020c */
[----:B------:R-:W-:-:S07]  /*8750*/  ISETP.NE.AND.EX P1, PT, R11, RZ, PT, P1 ;  /* 0x000000ff0b00720c */ /* 0x000fce0003f25310 */
[----:B------:R-:W-:Y:S05]  /*8760*/  @!P0 BRA `(.L_x_172) ;  /* 0x000001d000008947 */ /* 0x000fea0003800000 */
[----:B------:R-:W2:Y:S04]  /*8770*/  LD.E R7, [R24.64] ;  /* 0x0000001018077980 */ /* 0x000ea8000c101900 */
[----:B------:R-:W3:Y:S04]  /*8780*/  LD.E R13, [R24.64+0x8] ;  /* 0x00000810180d7980 */ /* 0x000ee8000c101900 */
[----:B------:R-:W4:Y:S01]  /*8790*/  LD.E R9, [R24.64+0x4] ;  /* 0x0000041018097980 */ /* 0x000f22000c101900 */
[----:B--2---:R-:W-:-:S04]  /*87a0*/  IMAD.WIDE R6, R7, 0xc, R26 ;  /* 0x0000000c07067825 */ /* 0x004fc800078e021a */
[--C-:B---3--:R-:W-:Y:S01]  /*87b0*/  IMAD.WIDE R12, R13, 0xc, R26.reuse ;  /* 0x0000000c0d0c7825 */ /* 0x108fe200078e021a */
[----:B------:R-:W2:Y:S03]  /*87c0*/  LD.E R91, [R6.64+0x4] ;  /* 0x00000410065b7980 */ /* 0x000ea6000c101900 */
[----:B----4-:R-:W-:Y:S01]  /*87d0*/  IMAD.WIDE R8, R9, 0xc, R26 ;  /* 0x0000000c09087825 */ /* 0x010fe200078e021a */
[----:B------:R-:W2:Y:S04]  /*87e0*/  LD.E R38, [R12.64+0x4] ;  /* 0x000004100c267980 */ /* 0x000ea8000c101900 */
[----:B------:R-:W3:Y:S04]  /*87f0*/  LD.E R97, [R8.64+0x4] ;  /* 0x0000041008617980 */ /* 0x000ee8000c101900 */
[----:B------:R-:W4:Y:S04]  /*8800*/  LD.E R95, [R8.64] ;  /* 0x00000010085f7980 */ /* 0x000f28000c101900 */
[----:B------:R-:W4:Y:S04]  /*8810*/  LD.E R26, [R12.64] ;  /* 0x000000100c1a7980 */ /* 0x000f28000c101900 */
[----:B------:R-:W5:Y:S04]  /*8820*/  LD.E R27, [R6.64] ;  /* 0x00000010061b7980 */ /* 0x000f68000c101900 */
[----:B------:R-:W5:Y:S04]  /*8830*/  LD.E R99, [R8.64+0x8] ;  /* 0x0000081008637980 */ /* 0x000f68000c101900 */
[----:B------:R-:W5:Y:S04]  /*8840*/  LD.E R40, [R12.64+0x8] ;  /* 0x000008100c287980 */ /* 0x000f68000c101900 */
[----:B------:R-:W5:Y:S01]  /*8850*/  LD.E R93, [R6.64+0x8] ;  /* 0x00000810065d7980 */ /* 0x000f62000c101900 */
[C---:B--2---:R-:W-:Y:S01]  /*8860*/  FADD R91, -R38.reuse, R91 ;  /* 0x0000005b265b7221 */ /* 0x044fe20000000100 */
[----:B---3--:R-:W-:-:S03]  /*8870*/  FADD R97, -R38, R97 ;  /* 0x0000006126617221 */ /* 0x008fc60000000100 */
[C---:B------:R-:W-:Y:S01]  /*8880*/  FMUL R38, R84.reuse, R91 ;  /* 0x0000005b54267220 */ /* 0x040fe20000400000 */
[----:B------:R-:W-:Y:S01]  /*8890*/  FMUL R84, R84, R97 ;  /* 0x0000006154547220 */ /* 0x000fe20000400000 */
[C---:B----4-:R-:W-:Y:S01]  /*88a0*/  FADD R95, -R26.reuse, R95 ;  /* 0x0000005f1a5f7221 */ /* 0x050fe20000000100 */
[----:B-----5:R-:W-:-:S03]  /*88b0*/  FADD R27, -R26, R27 ;  /* 0x0000001b1a1b7221 */ /* 0x020fc60000000100 */
[C---:B------:R-:W-:Y:S01]  /*88c0*/  FFMA R84, R101.reuse, R95, R84 ;  /* 0x0000005f65547223 */ /* 0x040fe20000000054 */
[----:B------:R-:W-:Y:S01]  /*88d0*/  FFMA R27, R101, R27, R38 ;  /* 0x0000001b651b7223 */ /* 0x000fe20000000026 */
[C---:B------:R-:W-:Y:S01]  /*88e0*/  FADD R99, -R40.reuse, R99 ;  /* 0x0000006328637221 */ /* 0x040fe20000000100 */
[----:B------:R-:W-:-:S03]  /*88f0*/  FADD R40, -R40, R93 ;  /* 0x0000005d28287221 */ /* 0x000fc60000000100 */
[C---:B------:R-:W-:Y:S01]  /*8900*/  FFMA R84, R103.reuse, R99, R84 ;  /* 0x0000006367547223 */ /* 0x040fe20000000054 */
[----:B------:R-:W-:-:S03]  /*8910*/  FFMA R27, R103, R40, R27 ;  /* 0x00000028671b7223 */ /* 0x000fc6000000001b */
[----:B------:R-:W-:Y:S01]  /*8920*/  FADD R98, RZ, R84 ;  /* 0x00000054ff627221 */ /* 0x000fe20000000000 */
[----:B------:R-:W-:Y:S02]  /*8930*/  FADD R100, RZ, R27 ;  /* 0x0000001bff647221 */ /* 0x000fe40000000000 */
.L_x_172:
[----:B------:R-:W-:Y:S05]  /*8940*/  BSYNC B2 ;  /* 0x0000000000027941 */ /* 0x000fea0003800000 */
.L_x_171:
[----:B------:R-:W-:Y:S01]  /*8950*/  FFMA R90, R2, R90, RZ ;  /* 0x0000005a025a7223 */ /* 0x000fe200000000ff */
[----:B------:R-:W-:Y:S01]  /*8960*/  FFMA R91, R4, R89, RZ ;  /* 0x00000059045b7223 */ /* 0x000fe200000000ff */
[----:B------:R-:W-:Y:S01]  /*8970*/  FFMA R93, R5, R15, RZ ;  /* 0x0000000f055d7223 */ /* 0x000fe200000000ff */
        /* <DEDUP_REMOVED lines=28> */
[----:B------:R-:W-:Y:S01]  /*8b40*/  FADD R100, R100, R13 ;  /* 0x0000000d64647221 */ /* 0x000fe20000000000 */
[----:B------:R-:W-:Y:S01]  /*8b50*/  FADD R98, R98, R25 ;  /* 0x0000001962627221 */ /* 0x000fe20000000000 */
[----:B------:R-:W-:Y:S05]  /*8b60*/  BRA `(.L_x_173) ;  /* 0x0000004000007947 */ /* 0x000fea0003800000 */
.L_x_154:
[----:B------:R-:W-:Y:S01]  /*8b70*/  CS2R R86, SRZ ;  /* 0x0000000000567805 */ /* 0x000fe2000001ff00 */
[----:B------:R-:W-:Y:S02]  /*8b80*/  MOV R85, RZ ;  /* 0x000000ff00557202 */ /* 0x000fe40000000f00 */
[----:B------:R-:W-:Y:S02]  /*8b90*/  MOV R100, RZ ;  /* 0x000000ff00647202 */ /* 0x000fe40000000f00 */
[----:B------:R-:W-:Y:S02]  /*8ba0*/  MOV R98, RZ ;  /* 0x000000ff00627202 */ /* 0x000fe40000000f00 */
.L_x_173:
[----:B------:R-:W-:Y:S05]  /*8bb0*/  BSYNC B5 ;  /* 0x0000000000057941 */ /* 0x000fea0003800000 */
.L_x_153:
[----:B------:R-:W2:Y:S01]  /*8bc0*/  LD.E.64 R6, [R34.64+0x70] ;  /* 0x0000701022067980 */ /* 0x000ea2000c101b00 */
[----:B------:R-:W-:-:S03]  /*8bd0*/  LEA R9, R16, R16, 0x1 ;  /* 0x0000001010097211 */ /* 0x000fc600078e08ff */
[----:B------:R-:W3:Y:S02]  /*8be0*/  LD.E.64 R26, [R34.64] ;  /* 0x00000010221a7980 */ /* 0x000ee4000c101b00 */
[----:B--2---:R-:W-:-:S05]  /*8bf0*/  IMAD.WIDE R8, R9, 0x4, R6 ;  /* 0x0000000409087825 */ /* 0x004fca00078e0206 */
[----:B------:R-:W3:Y:S04]  /*8c00*/  LD.E R7, [R8.64] ;  /* 0x0000001008077980 */ /* 0x000ee8000c101900 */
[----:B------:R-:W2:Y:S04]  /*8c10*/  LD.E R11, [R8.64+0x4] ;  /* 0x00000410080b7980 */ /* 0x000ea8000c101900 */
[----:B------:R-:W4:Y:S01]  /*8c20*/  LD.E R13, [R8.64+0x8] ;  /* 0x00000810080d7980 */ /* 0x000f22000c101900 */
[----:B---3--:R-:W-:-:S04]  /*8c30*/  IMAD.WIDE R6, R7, 0xc, R26 ;  /* 0x0000000c07067825 */ /* 0x008fc800078e021a */
[--C-:B--2---:R-:W-:Y:S01]  /*8c40*/  IMAD.WIDE R10, R11, 0xc, R26.reuse ;  /* 0x0000000c0b0a7825 */ /* 0x104fe200078e021a */
[----:B------:R-:W2:Y:S03]  /*8c50*/  LD.E R24, [R6.64+0x4] ;  /* 0x0000041006187980 */ /* 0x000ea6000c101900 */
[----:B----4-:R-:W-:Y:S01]  /*8c60*/  IMAD.WIDE R26, R13, 0xc, R26 ;  /* 0x0000000c0d1a7825 */ /* 0x010fe200078e021a */
[----:B------:R0:W3:Y:S04]  /*8c70*/  LD.E R15, [R10.64+0x4] ;  /* 0x000004100a0f7980 */ /* 0x0000e8000c101900 */
[----:B------:R1:W4:Y:S04]  /*8c80*/  LD.E R89, [R26.64+0x4] ;  /* 0x000004101a597980 */ /* 0x000328000c101900 */
[----:B------:R-:W5:Y:S04]  /*8c90*/  LD.E R13, [R6.64] ;  /* 0x00000010060d7980 */ /* 0x000f68000c101900 */
[----:B------:R0:W5:Y:S04]  /*8ca0*/  LD.E R38, [R10.64] ;  /* 0x000000100a267980 */ /* 0x000168000c101900 */
[----:B------:R1:W5:Y:S04]  /*8cb0*/  LD.E R40, [R26.64] ;  /* 0x000000101a287980 */ /* 0x000368000c101900 */
[----:B------:R0:W5:Y:S04]  /*8cc0*/  LD.E R84, [R6.64+0x8] ;  /* 0x0000081006547980 */ /* 0x000168000c101900 */
[----:B------:R0:W5:Y:S04]  /*8cd0*/  LD.E R91, [R10.64+0x8] ;  /* 0x000008100a5b7980 */ /* 0x000168000c101900 */
[----:B------:R1:W5:Y:S01]  /*8ce0*/  LD.E R93, [R26.64+0x8] ;  /* 0x000008101a5d7980 */ /* 0x000362000c101900 */
[----:B------:R-:W-:Y:S01]  /*8cf0*/  BSSY B10, `(.L_x_174) ;  /* 0x00001660000a7945 */ /* 0x000fe20003800000 */
[----:B0-----:R-:W-:Y:S01]  /*8d00*/  MOV R11, RZ ;  /* 0x000000ff000b7202 */ /* 0x001fe20000000f00 */
[----:B-1----:R-:W-:Y:S01]  /*8d10*/  CS2R R26, SRZ ;  /* 0x00000000001a7805 */ /* 0x002fe2000001ff00 */
[C---:B--2---:R-:W-:Y:S01]  /*8d20*/  FADD R90, -R24.reuse, R83 ;  /* 0x00000053185a7221 */ /* 0x044fe20000000100 */
[----:B---3--:R-:W-:Y:S01]  /*8d30*/  FADD R97, R15, -R24 ;  /* 0x800000180f617221 */ /* 0x008fe20000000000 */
[----:B----4-:R-:W-:-:S03]  /*8d40*/  FADD R9, -R24, R89 ;  /* 0x0000005918097221 */ /* 0x010fc60000000100 */
[-C--:B------:R-:W-:Y:S01]  /*8d50*/  FMUL R102, R97, R90.reuse ;  /* 0x0000005a61667220 */ /* 0x080fe20000400000 */
[----:B-----5:R-:W-:Y:S01]  /*8d60*/  FADD R12, -R13, R88 ;  /* 0x000000580d0c7221 */ /* 0x020fe20000000100 */
[----:B------:R-:W-:Y:S01]  /*8d70*/  FMUL R95, R9, R90 ;  /* 0x0000005a095f7220 */ /* 0x000fe20000400000 */
[----:B------:R-:W-:Y:S01]  /*8d80*/  FADD R25, R38, -R13 ;  /* 0x8000000d26197221 */ /* 0x000fe20000000000 */
[----:B------:R-:W-:-:S03]  /*8d90*/  FADD R8, -R13, R40 ;  /* 0x000000280d087221 */ /* 0x000fc60000000100 */
[-C--:B------:R-:W-:Y:S01]  /*8da0*/  FFMA R6, R25, R12.reuse, R102 ;  /* 0x0000000c19067223 */ /* 0x080fe20000000066 */
[----:B------:R-:W-:Y:S01]  /*8db0*/  FADD R7, -R84, R3 ;  /* 0x0000000354077221 */ /* 0x000fe20000000100 */
[----:B------:R-:W-:Y:S01]  /*8dc0*/  FFMA R95, R8, R12, R95 ;  /* 0x0000000c085f7223 */ /* 0x000fe2000000005f */
[----:B------:R-:W-:Y:S01]  /*8dd0*/  FADD R99, R91, -R84 ;  /* 0x800000545b637221 */ /* 0x000fe20000000000 */
[----:B------:R-:W-:-:S03]  /*8de0*/  FADD R10, -R84, R93 ;  /* 0x0000005d540a7221 */ /* 0x000fc60000000100 */
[-C--:B------:R-:W-:Y:S01]  /*8df0*/  FFMA R6, R99, R7.reuse, R6 ;  /* 0x0000000763067223 */ /* 0x080fe20000000006 */
[----:B------:R-:W-:-:S04]  /*8e00*/  FFMA R7, R10, R7, R95 ;  /* 0x000000070a077223 */ /* 0x000fc8000000005f */
[----:B------:R-:W-:Y:S02]  /*8e10*/  FSETP.LE.AND P1, PT, R6, RZ, PT ;  /* 0x000000ff0600720b */ /* 0x000fe40003f23000 */
[----:B------:R-:W-:Y:S02]  /*8e20*/  FSETP.GTU.AND P0, PT, R7, RZ, PT ;  /* 0x000000ff0700720b */ /* 0x000fe40003f0c000 */
[----:B------:R-:W-:Y:S02]  /*8e30*/  MOV R12, RZ ;  /* 0x000000ff000c7202 */ /* 0x000fe40000000f00 */
[----:B------:R-:W-:-:S09]  /*8e40*/  MOV R90, RZ ;  /* 0x000000ff005a7202 */ /* 0x000fd20000000f00 */
[----:B------:R-:W-:Y:S05]  /*8e50*/  @!P0 BRA P1, `(.L_x_175) ;  /* 0x000014f000008947 */ /* 0x000fea0000800000 */
[----:B------:R-:W-:Y:S01]  /*8e60*/  FADD R12, -R15, R83 ;  /* 0x000000530f0c7221 */ /* 0x000fe20000000100 */
[----:B------:R-:W-:Y:S01]  /*8e70*/  FADD R11, -R38, R88 ;  /* 0x00000058260b7221 */ /* 0x000fe20000000100 */
[----:B------:R-:W-:Y:S01]  /*8e80*/  FADD R27, -R91, R3 ;  /* 0x000000035b1b7221 */ /* 0x000fe20000000100 */
[----:B------:R-:W-:Y:S01]  /*8e90*/  BSSY B9, `(.L_x_176) ;  /* 0x000013c000097945 */ /* 0x000fe20003800000 */
[-C--:B------:R-:W-:Y:S01]  /*8ea0*/  FMUL R26, R97, R12.reuse ;  /* 0x0000000c611a7220 */ /* 0x080fe20000400000 */
[----:B------:R-:W-:Y:S01]  /*8eb0*/  FMUL R95, R9, R12 ;  /* 0x0000000c095f7220 */ /* 0x000fe20000400000 */
[----:B------:R-:W-:Y:S01]  /*8ec0*/  MOV R12, RZ ;  /* 0x000000ff000c7202 */ /* 0x000fe20000000f00 */
[----:B------:R-:W-:Y:S01]  /*8ed0*/  CS2R R102, SRZ ;  /* 0x0000000000667805 */ /* 0x000fe2000001ff00 */
[-C--:B------:R-:W-:Y:S01]  /*8ee0*/  FFMA R26, R25, R11.reuse, R26 ;  /* 0x0000000b191a7223 */ /* 0x080fe2000000001a */
[----:B------:R-:W-:Y:S01]  /*8ef0*/  FFMA R11, R8, R11, R95 ;  /* 0x0000000b080b7223 */ /* 0x000fe2000000005f */
[----:B------:R-:W-:-:S02]  /*8f00*/  MOV R104, RZ ;  /* 0x000000ff00687202 */ /* 0x000fc40000000f00 */
[-C--:B------:R-:W-:Y:S01]  /*8f10*/  FFMA R95, R99, R27.reuse, R26 ;  /* 0x0000001b635f7223 */ /* 0x080fe2000000001a */
[----:B------:R-:W-:Y:S01]  /*8f20*/  FFMA R90, R10, R27, R11 ;  /* 0x0000001b0a5a7223 */ /* 0x000fe2000000000b */
[----:B------:R-:W-:Y:S01]  /*8f30*/  MOV R11, RZ ;  /* 0x000000ff000b7202 */ /* 0x000fe20000000f00 */
[----:B------:R-:W-:Y:S02]  /*8f40*/  CS2R R26, SRZ ;  /* 0x00000000001a7805 */ /* 0x000fe4000001ff00 */
[----:B------:R-:W-:Y:S02]  /*8f50*/  FSETP.GE.AND P1, PT, R95, RZ, PT ;  /* 0x000000ff5f00720b */ /* 0x000fe40003f26000 */
[----:B------:R-:W-:-:S13]  /*8f60*/  FSETP.GTU.AND P0, PT, R90, R95, PT ;  /* 0x0000005f5a00720b */ /* 0x000fda0003f0c000 */
[----:B------:R-:W-:Y:S05]  /*8f70*/  @!P0 BRA P1, `(.L_x_177) ;  /* 0x000012d000008947 */ /* 0x000fea0000800000 */
[----:B------:R-:W-:Y:S01]  /*8f80*/  FMUL R11, R7, R95 ;  /* 0x0000005f070b7220 */ /* 0x000fe20000400000 */
[----:B------:R-:W-:Y:S01]  /*8f90*/  FSETP.LE.AND P1, PT, R95, RZ, PT ;  /* 0x000000ff5f00720b */ /* 0x000fe20003f23000 */
[----:B------:R-:W-:Y:S02]  /*8fa0*/  BSSY B8, `(.L_x_178) ;  /* 0x00000f2000087945 */ /* 0x000fe40003800000 */
[----:B------:R-:W-:-:S05]  /*8fb0*/  FFMA R12, R6, R90, -R11 ;  /* 0x0000005a060c7223 */ /* 0x000fca000000080b */
[----:B------:R-:W-:-:S04]  /*8fc0*/  FSETP.GTU.AND P0, PT, R12, RZ, PT ;  /* 0x000000ff0c00720b */ /* 0x000fc80003f0c000 */
[----:B------:R-:W-:-:S13]  /*8fd0*/  FSETP.GE.AND P0, PT, R6, RZ, !P0 ;  /* 0x000000ff0600720b */ /* 0x000fda0004706000 */
[----:B------:R-:W-:Y:S05]  /*8fe0*/  @P0 BRA P1, `(.L_x_179) ;  /* 0x00000e4000000947 */ /* 0x000fea0000800000 */
[----:B------:R-:W-:Y:S01]  /*8ff0*/  FADD R26, -R89, R83 ;  /* 0x00000053591a7221 */ /* 0x000fe20000000100 */
[----:B------:R-:W-:Y:S01]  /*9000*/  FADD R11, -R40, R88 ;  /* 0x00000058280b7221 */ /* 0x000fe20000000100 */
[----:B------:R-:W-:Y:S01]  /*9010*/  BSSY B7, `(.L_x_180) ;  /* 0x00000d1000077945 */ /* 0x000fe20003800000 */
[----:B------:R-:W-:Y:S01]  /*9020*/  MOV R101, RZ ;  /* 0x000000ff00657202 */ /* 0x000fe20000000f00 */
[-C--:B------:R-:W-:Y:S01]  /*9030*/  FMUL R102, R97, R26.reuse ;  /* 0x0000001a61667220 */ /* 0x080fe20000400000 */
[----:B------:R-:W-:Y:S01]  /*9040*/  FMUL R27, R9, R26 ;  /* 0x0000001a091b7220 */ /* 0x000fe20000400000 */
[----:B------:R-:W-:Y:S01]  /*9050*/  FADD R9, -R93, R3 ;  /* 0x000000035d097221 */ /* 0x000fe20000000100 */
[----:B------:R-:W-:Y:S01]  /*9060*/  MOV R97, RZ ;  /* 0x000000ff00617202 */ /* 0x000fe20000000f00 */
[-C--:B------:R-:W-:Y:S01]  /*9070*/  FFMA R102, R25, R11.reuse, R102 ;  /* 0x0000000b19667223 */ /* 0x080fe20000000066 */
[----:B------:R-:W-:Y:S01]  /*9080*/  FFMA R27, R8, R11, R27 ;  /* 0x0000000b081b7223 */ /* 0x000fe2000000001b */
[----:B------:R-:W-:-:S02]  /*9090*/  MOV R25, RZ ;  /* 0x000000ff00197202 */ /* 0x000fc40000000f00 */
[-C--:B------:R-:W-:Y:S01]  /*90a0*/  FFMA R99, R99, R9.reuse, R102 ;  /* 0x0000000963637223 */ /* 0x080fe20000000066 */
[----:B------:R-:W-:Y:S01]  /*90b0*/  FFMA R8, R10, R9, R27 ;  /* 0x000000090a087223 */ /* 0x000fe2000000001b */
[----:B------:R-:W-:Y:S02]  /*90c0*/  MOV R26, RZ ;  /* 0x000000ff001a7202 */ /* 0x000fe40000000f00 */
[----:B------:R-:W-:Y:S02]  /*90d0*/  MOV R105, RZ ;  /* 0x000000ff00697202 */ /* 0x000fe40000000f00 */
[----:B------:R-:W-:Y:S02]  /*90e0*/  FSETP.GTU.AND P0, PT, R99, R8, PT ;  /* 0x000000086300720b */ /* 0x000fe40003f0c000 */
[----:B------:R-:W-:Y:S02]  /*90f0*/  FSETP.GE.AND P1, PT, R8, RZ, PT ;  /* 0x000000ff0800720b */ /* 0x000fe40003f26000 */
[----:B------:R-:W-:-:S02]  /*9100*/  MOV R11, RZ ;  /* 0x000000ff000b7202 */ /* 0x000fc40000000f00 */
[----:B------:R-:W-:Y:S02]  /*9110*/  MOV R108, RZ ;  /* 0x000000ff006c7202 */ /* 0x000fe40000000f00 */
[----:B------:R-:W-:-:S07]  /*9120*/  MOV R110, RZ ;  /* 0x000000ff006e7202 */ /* 0x000fce0000000f00 */
        /* <DEDUP_REMOVED lines=8> */
[----:B------:R-:W-:Y:S01]  /*91b0*/  FMUL R10, R90, R99 ;  /* 0x000000635a0a7220 */ /* 0x000fe20000400000 */
[----:B------:R-:W-:Y:S01]  /*91c0*/  FADD R104, R99, -R8 ;  /* 0x8000000863687221 */ /* 0x000fe20000000000 */
[C---:B------:R-:W-:Y:S01]  /*91d0*/  FADD R11, -R95.reuse, R90 ;  /* 0x0000005a5f0b7221 */ /* 0x040fe20000000100 */
[----:B------:R-:W-:Y:S01]  /*91e0*/  BSSY B5, `(.L_x_184) ;  /* 0x0000039000057945 */ /* 0x000fe20003800000 */
[----:B------:R-:W-:Y:S02]  /*91f0*/  FFMA R9, R95, R8, -R10 ;  /* 0x000000085f097223 */ /* 0x000fe4000000080a */
        /* <DEDUP_REMOVED lines=11> */
[----:B------:R-:W-:Y:S02]  /*92b0*/  MOV R26, R108 ;  /* 0x0000006c001a7202 */ /* 0x000fe40000000f00 */
[----:B------:R-:W-:Y:S02]  /*92c0*/  MOV R111, 0x92e0 ;  /* 0x000092e0006f7802 */ /* 0x000fe40000000f00 */
[----:B------:R-:W-:Y:S05]  /*92d0*/  CALL.REL.NOINC `($__internal_1_$__cuda_sm20_rcp_rn_f32_slowpath) ;  /* 0x0000392000007944 */ /* 0x000fea0003c00000 */
[----:B------:R-:W-:Y:S01]  /*92e0*/  MOV R26, R25 ;  /* 0x00000019001a7202 */ /* 0x000fe20000000f00 */
[----:B------:R-:W-:Y:S05]  /*92f0*/  BRA `(.L_x_188) ;  /* 0x0000004000007947 */ /* 0x000fea0003800000 */
.L_x_187:
[----:B------:R-:W0:Y:S02]  /*9300*/  MUFU.RCP R26, R108 ;  /* 0x0000006c001a7308 */ /* 0x000e240000001000 */
[----:B0-----:R-:W-:-:S04]  /*9310*/  FFMA R9, R108, R26, -1 ;  /* 0xbf8000006c097423 */ /* 0x001fc8000000001a */
[----:B------:R-:W-:-:S04]  /*9320*/  FADD.FTZ R9, -R9, -RZ ;  /* 0x800000ff09097221 */ /* 0x000fc80000010100 */
[----:B------:R-:W-:Y:S02]  /*9330*/  FFMA R26, R26, R9, R26 ;  /* 0x000000091a1a7223 */ /* 0x000fe4000000001a */
.L_x_188:
[----:B------:R-:W-:Y:S05]  /*9340*/  BSYNC B3 ;  /* 0x0000000000037941 */ /* 0x000fea0003800000 */
.L_x_186:
[----:B------:R-:W-:Y:S01]  /*9350*/  FADD R10, RZ, R100 ;  /* 0x00000064ff0a7221 */ /* 0x000fe20000000000 */
[----:B------:R-:W-:Y:S01]  /*9360*/  FADD R25, RZ, R98 ;  /* 0x00000062ff197221 */ /* 0x000fe20000000000 */
[----:B------:R-:W0:Y:S01]  /*9370*/  MUFU.RCP R27, R108 ;  /* 0x0000006c001b7308 */ /* 0x000e220000001000 */
[----:B------:R-:W-:Y:S01]  /*9380*/  BSSY B11, `(.L_x_189) ;  /* 0x00000140000b7945 */ /* 0x000fe20003800000 */
[----:B------:R-:W-:Y:S01]  /*9390*/  FADD R9, RZ, -R10 ;  /* 0x8000000aff097221 */ /* 0x000fe20000000000 */
[----:B------:R-:W-:Y:S01]  /*93a0*/  FADD R10, -R10, R25 ;  /* 0x000000190a0a7221 */ /* 0x000fe20000000100 */
[----:B------:R-:W-:Y:S02]  /*93b0*/  MOV R100, RZ ;  /* 0x000000ff00647202 */ /* 0x000fe40000000f00 */
[----:B------:R-:W-:Y:S01]  /*93c0*/  FFMA R25, R12, R9, RZ ;  /* 0x000000090c197223 */ /* 0x000fe200000000ff */
[-C--:B------:R-:W-:Y:S01]  /*93d0*/  FFMA R9, R9, R26.reuse, RZ ;  /* 0x0000001a09097223 */ /* 0x080fe200000000ff */
[----:B------:R-:W-:-:S02]  /*93e0*/  FFMA R103, R10, R26, RZ ;  /* 0x0000001a0a677223 */ /* 0x000fc400000000ff */
[----:B------:R-:W-:-:S04]  /*93f0*/  FFMA R25, R102, R10, R25 ;  /* 0x0000000a66197223 */ /* 0x000fc80000000019 */
[----:B------:R-:W-:Y:S01]  /*9400*/  FMUL R25, R25, R26 ;  /* 0x0000001a19197220 */ /* 0x000fe20000400000 */
[----:B0-----:R-:W-:-:S03]  /*9410*/  FFMA R12, -R108, R27, 1 ;  /* 0x3f8000006c0c7423 */ /* 0x001fc6000000011b */
[----:B------:R-:W0:Y:S01]  /*9420*/  FCHK P0, R25, R108 ;  /* 0x0000006c19007302 */ /* 0x000e220000000000 */
[----:B------:R-:W-:-:S04]  /*9430*/  FFMA R12, R27, R12, R27 ;  /* 0x0000000c1b0c7223 */ /* 0x000fc8000000001b */
[----:B------:R-:W-:-:S04]  /*9440*/  FFMA R27, R25, R12, RZ ;  /* 0x0000000c191b7223 */ /* 0x000fc800000000ff */
[----:B------:R-:W-:-:S04]  /*9450*/  FFMA R98, -R108, R27, R25 ;  /* 0x0000001b6c627223 */ /* 0x000fc80000000119 */
[----:B------:R-:W-:Y:S01]  /*9460*/  FFMA R12, R12, R98, R27 ;  /* 0x000000620c0c7223 */ /* 0x000fe2000000001b */
[----:B0-----:R-:W-:Y:S05]  /*9470*/  @!P0 BRA `(.L_x_190) ;  /* 0x0000004000008947 */ /* 0x001fea0003800000 */
[----:B------:R-:W-:Y:S02]  /*9480*/  MOV R26, R108 ;  /* 0x0000006c001a7202 */ /* 0x000fe40000000f00 */
[----:B------:R-:W-:Y:S02]  /*9490*/  MOV R109, 0x94b0 ;  /* 0x000094b0006d7802 */ /* 0x000fe40000000f00 */
[----:B------:R-:W-:Y:S05]  /*94a0*/  CALL.REL.NOINC `($__internal_3_$__cuda_sm3x_div_rn_noftz_f32_slowpath) ;  /* 0x00003c2000007944 */ /* 0x000fea0003c00000 */
[----:B0-----:R-:W-:Y:S02]  /*94b0*/  MOV R12, R25 ;  /* 0x00000019000c7202 */ /* 0x001fe40000000f00 */
.L_x_190:
[----:B------:R-:W-:Y:S05]  /*94c0*/  BSYNC B11 ;  /* 0x00000000000b7941 */ /* 0x000fea0003800000 */
.L_x_189:
[----:B------:R-:W-:-:S04]  /*94d0*/  FADD R12, RZ, -R12 ;  /* 0x8000000cff0c7221 */ /* 0x000fc80000000000 */
[--C-:B------:R-:W-:Y:S01]  /*94e0*/  FADD R98, RZ, R12.reuse ;  /* 0x0000000cff627221 */ /* 0x100fe20000000000 */
[----:B------:R-:W-:-:S03]  /*94f0*/  FADD R101, R9, R12 ;  /* 0x0000000c09657221 */ /* 0x000fc60000000000 */
[----:B------:R-:W-:Y:S01]  /*9500*/  FADD R10, R103, R98 ;  /* 0x00000062670a7221 */ /* 0x000fe20000000000 */
[----:B------:R-:W-:Y:S05]  /*9510*/  BRA `(.L_x_191) ;  /* 0x0000005000007947 */ /* 0x000fea0003800000 */
.L_x_185:
[----:B------:R-:W-:Y:S01]  /*9520*/  FADD R100, RZ, R98 ;  /* 0x00000062ff647221 */ /* 0x000fe20000000000 */
[----:B------:R-:W-:Y:S02]  /*9530*/  MOV R98, RZ ;  /* 0x000000ff00627202 */ /* 0x000fe40000000f00 */
[----:B------:R-:W-:Y:S01]  /*9540*/  MOV R10, RZ ;  /* 0x000000ff000a7202 */ /* 0x000fe20000000f00 */
[----:B------:R-:W-:Y:S01]  /*9550*/  FADD R100, RZ, -R100 ;  /* 0x80000064ff647221 */ /* 0x000fe20000000000 */
[----:B------:R-:W-:Y:S02]  /*9560*/  MOV R101, RZ ;  /* 0x000000ff00657202 */ /* 0x000fe40000000f00 */
.L_x_191:
[----:B------:R-:W-:Y:S05]  /*9570*/  BSYNC B5 ;  /* 0x0000000000057941 */ /* 0x000fea0003800000 */
.L_x_184:
        /* <DEDUP_REMOVED lines=15> */
.L_x_193:
[----:B------:R-:W-:Y:S05]  /*9670*/  BSYNC B5 ;  /* 0x0000000000057941 */ /* 0x000fea0003800000 */
.L_x_192:
[----:B------:R-:W0:Y:S01]  /*9680*/  MUFU.RCP R12, R103 ;  /* 0x00000067000c7308 */ /* 0x000e220000001000 */
[----:B------:R-:W-:Y:S01]  /*9690*/  BSSY B5, `(.L_x_194) ;  /* 0x000000e000057945 */ /* 0x000fe20003800000 */
[----:B------:R-:W-:-:S06]  /*96a0*/  FADD R104, RZ, R9 ;  /* 0x00000009ff687221 */ /* 0x000fcc0000000000 */
[----:B------:R-:W1:Y:S01]  /*96b0*/  FCHK P0, R11, R103 ;  /* 0x000000670b007302 */ /* 0x000e620000000000 */
[----:B0-----:R-:W-:-:S04]  /*96c0*/  FFMA R25, -R103, R12, 1 ;  /* 0x3f80000067197423 */ /* 0x001fc8000000010c */
[----:B------:R-:W-:-:S04]  /*96d0*/  FFMA R27, R12, R25, R12 ;  /* 0x000000190c1b7223 */ /* 0x000fc8000000000c */
[----:B------:R-:W-:-:S04]  /*96e0*/  FFMA R12, R11, R27, RZ ;  /* 0x0000001b0b0c7223 */ /* 0x000fc800000000ff */
[----:B------:R-:W-:-:S04]  /*96f0*/  FFMA R25, -R103, R12, R11 ;  /* 0x0000000c67197223 */ /* 0x000fc8000000010b */
[----:B------:R-:W-:Y:S01]  /*9700*/  FFMA R25, R27, R25, R12 ;  /* 0x000000191b197223 */ /* 0x000fe2000000000c */
[----:B------:R-:W-:Y:S01]  /*9710*/  MOV R12, RZ ;  /* 0x000000ff000c7202 */ /* 0x000fe20000000f00 */
[----:B-1----:R-:W-:Y:S05]  /*9720*/  @!P0 BRA `(.L_x_195) ;  /* 0x0000004000008947 */ /* 0x002fea0003800000 */
[----:B------:R-:W-:Y:S02]  /*9730*/  MOV R25, R11 ;  /* 0x0000000b00197202 */ /* 0x000fe40000000f00 */
[----:B------:R-:W-:Y:S02]  /*9740*/  MOV R26, R103 ;  /* 0x00000067001a7202 */ /* 0x000fe40000000f00 */
[----:B------:R-:W-:Y:S02]  /*9750*/  MOV R109, 0x9770 ;  /* 0x00009770006d7802 */ /* 0x000fe40000000f00 */
[----:B------:R-:W-:Y:S05]  /*9760*/  CALL.REL.NOINC `($__internal_3_$__cuda_sm3x_div_rn_noftz_f32_slowpath) ;  /* 0x0000396000007944 */ /* 0x000fea0003c00000 */
.L_x_195:
[----:B------:R-:W-:Y:S05]  /*9770*/  BSYNC B5 ;  /* 0x0000000000057941 */ /* 0x000fea0003800000 */
.L_x_194:
[----:B------:R-:W1:Y:S01]  /*9780*/  MUFU.RCP R26, R103 ;  /* 0x00000067001a7308 */ /* 0x000e620000001000 */
[----:B0-----:R-:W-:Y:S01]  /*9790*/  FMUL R25, R25, R100 ;  /* 0x0000006419197220 */ /* 0x001fe20000400000 */
[----:B------:R-:W-:Y:S06]  /*97a0*/  BSSY B5, `(.L_x_196) ;  /* 0x000000c000057945 */ /* 0x000fec0003800000 */
[----:B------:R-:W0:Y:S01]  /*97b0*/  FCHK P0, R25, R103 ;  /* 0x0000006719007302 */ /* 0x000e220000000000 */
[----:B-1----:R-:W-:-:S04]  /*97c0*/  FFMA R9, -R103, R26, 1 ;  /* 0x3f80000067097423 */ /* 0x002fc8000000011a */
        /* <DEDUP_REMOVED lines=9> */
.L_x_197:
[----:B------:R-:W-:Y:S05]  /*9860*/  BSYNC B5 ;  /* 0x0000000000057941 */ /* 0x000fea0003800000 */
.L_x_196:
[----:B------:R-:W-:Y:S01]  /*9870*/  FADD R9, RZ, -R9 ;  /* 0x80000009ff097221 */ /* 0x000fe20000000000 */
[--C-:B------:R-:W-:Y:S01]  /*9880*/  FADD R105, RZ, -R98.reuse ;  /* 0x80000062ff697221 */ /* 0x100fe20000000000 */
[----:B------:R-:W-:Y:S02]  /*9890*/  FADD R25, RZ, R98 ;  /* 0x00000062ff197221 */ /* 0x000fe40000000000 */
[----:B------:R-:W-:-:S04]  /*98a0*/  FADD R9, RZ, R9 ;  /* 0x00000009ff097221 */ /* 0x000fc80000000000 */
[--C-:B------:R-:W-:Y:S01]  /*98b0*/  FADD R26, RZ, -R9.reuse ;  /* 0x80000009ff1a7221 */ /* 0x100fe20000000000 */
[--C-:B------:R-:W-:Y:S01]  /*98c0*/  FADD R102, R104, R9.reuse ;  /* 0x0000000968667221 */ /* 0x100fe20000000000 */
[-C--:B------:R-:W-:Y:S02]  /*98d0*/  FFMA R100, R90, R105.reuse, R9 ;  /* 0x000000695a647223 */ /* 0x080fe40000000009 */
[----:B------:R-:W-:Y:S01]  /*98e0*/  FADD R11, -R104, R26 ;  /* 0x0000001a680b7221 */ /* 0x000fe20000000100 */
[----:B------:R-:W-:Y:S01]  /*98f0*/  FFMA R105, R99, R105, R102 ;  /* 0x0000006963697223 */ /* 0x000fe20000000066 */
[-C--:B------:R-:W-:Y:S02]  /*9900*/  FFMA R98, R95, R25.reuse, R26 ;  /* 0x000000195f627223 */ /* 0x080fe4000000001a */
[----:B------:R-:W-:Y:S01]  /*9910*/  FFMA R11, R8, R25, R11 ;  /* 0x00000019080b7223 */ /* 0x000fe2000000000b */
[----:B------:R-:W-:Y:S05]  /*9920*/  BRA `(.L_x_198) ;  /* 0x0000006000007947 */ /* 0x000fea0003800000 */
.L_x_183:
[----:B------:R-:W-:Y:S01]  /*9930*/  FADD R12, RZ, R100 ;  /* 0x00000064ff0c7221 */ /* 0x000fe20000000000 */
[----:B------:R-:W-:Y:S01]  /*9940*/  CS2R R10, SRZ ;  /* 0x00000000000a7805 */ /* 0x000fe2000001ff00 */
[----:B------:R-:W-:Y:S01]  /*9950*/  MOV R98, RZ ;  /* 0x000000ff00627202 */ /* 0x000fe20000000f00 */
[----:B------:R-:W-:Y:S01]  /*9960*/  CS2R R100, SRZ ;  /* 0x0000000000647805 */ /* 0x000fe2000001ff00 */
[----:B------:R-:W-:Y:S01]  /*9970*/  MOV R105, RZ ;  /* 0x000000ff00697202 */ /* 0x000fe20000000f00 */
[----:B------:R-:W-:-:S02]  /*9980*/  FADD R12, RZ, -R12 ;  /* 0x8000000cff0c7221 */ /* 0x000fc40000000000 */
.L_x_198:
[----:B------:R-:W-:Y:S05]  /*9990*/  BSYNC B6 ;  /* 0x0000000000067941 */ /* 0x000fea0003800000 */
.L_x_182:
        /* <DEDUP_REMOVED lines=15> */
.L_x_200:
[----:B------:R-:W-:Y:S05]  /*9a90*/  BSYNC B5 ;  /* 0x0000000000057941 */ /* 0x000fea0003800000 */
.L_x_199:
        /* <DEDUP_REMOVED lines=14> */
.L_x_202:
[----:B------:R-:W-:Y:S05]  /*9b80*/  BSYNC B5 ;  /* 0x0000000000057941 */ /* 0x000fea0003800000 */
.L_x_201:
        /* <DEDUP_REMOVED lines=11> */
[----:B------:R-:W-:Y:S02]  /*9c40*/  MOV R26, R102 ;  /* 0x00000066001a7202 */ /* 0x000fe40000000f00 */
[----:B------:R-:W-:Y:S02]  /*9c50*/  MOV R109, 0x9c70 ;  /* 0x00009c70006d7802 */ /* 0x000fe40000000f00 */
[----:B------:R-:W-:Y:S05]  /*9c60*/  CALL.REL.NOINC `($__internal_3_$__cuda_sm3x_div_rn_noftz_f32_slowpath) ;  /* 0x0000346000007944 */ /* 0x000fea0003c00000 */
[----:B0-----:R-:W-:Y:S02]  /*9c70*/  MOV R9, R25 ;  /* 0x0000001900097202 */ /* 0x001fe40000000f00 */
.L_x_204:
[----:B------:R-:W-:Y:S05]  /*9c80*/  BSYNC B5 ;  /* 0x0000000000057941 */ /* 0x000fea0003800000 */
.L_x_203:
[----:B------:R-:W-:Y:S01]  /*9c90*/  FADD R9, RZ, -R9 ;  /* 0x80000009ff097221 */ /* 0x000fe20000000000 */
[--C-:B------:R-:W-:Y:S01]  /*9ca0*/  FADD R25, RZ, -R10.reuse ;  /* 0x8000000aff197221 */ /* 0x100fe20000000000 */
[----:B------:R-:W-:Y:S02]  /*9cb0*/  FADD R12, RZ, R10 ;  /* 0x0000000aff0c7221 */ /* 0x000fe40000000000 */
[----:B------:R-:W-:Y:S01]  /*9cc0*/  FADD R108, R108, R9 ;  /* 0x000000096c6c7221 */ /* 0x000fe20000000000 */
[----:B------:R-:W-:Y:S01]  /*9cd0*/  FADD R9, -R9, R98 ;  /* 0x0000006209097221 */ /* 0x000fe20000000100 */
[-C--:B------:R-:W-:Y:S01]  /*9ce0*/  FFMA R110, R8, R25.reuse, RZ ;  /* 0x00000019086e7223 */ /* 0x080fe200000000ff */
[-C--:B------:R-:W-:Y:S01]  /*9cf0*/  FFMA R26, R7, R12.reuse, R100 ;  /* 0x0000000c071a7223 */ /* 0x080fe20000000064 */
[----:B------:R-:W-:Y:S01]  /*9d00*/  FFMA R108, R99, R12, R108 ;  /* 0x0000000c636c7223 */ /* 0x000fe2000000006c */
[----:B------:R-:W-:-:S02]  /*9d10*/  FFMA R25, R6, R25, R9 ;  /* 0x0000001906197223 */ /* 0x000fc40000000009 */
.L_x_181:
[----:B------:R-:W-:Y:S05]  /*9d20*/  BSYNC B7 ;  /* 0x0000000000077941 */ /* 0x000fea0003800000 */
.L_x_180:
[----:B------:R-:W-:Y:S01]  /*9d30*/  FADD R9, -R13, R40 ;  /* 0x000000280d097221 */ /* 0x000fe20000000100 */
[----:B------:R-:W-:Y:S01]  /*9d40*/  FADD R10, -R24, R89 ;  /* 0x00000059180a7221 */ /* 0x000fe20000000100 */
[----:B------:R-:W-:Y:S01]  /*9d50*/  FADD R8, -R84, R93 ;  /* 0x0000005d54087221 */ /* 0x000fe20000000100 */
[----:B------:R-:W-:Y:S01]  /*9d60*/  FADD R12, R15, -R24 ;  /* 0x800000180f0c7221 */ /* 0x000fe20000000000 */
[-C--:B------:R-:W-:Y:S01]  /*9d70*/  FFMA R9, R9, R25.reuse, RZ ;  /* 0x0000001909097223 */ /* 0x080fe200000000ff */
[-C--:B------:R-:W-:Y:S01]  /*9d80*/  FFMA R27, R10, R25.reuse, RZ ;  /* 0x000000190a1b7223 */ /* 0x080fe200000000ff */
[----:B------:R-:W-:Y:S01]  /*9d90*/  FFMA R25, R8, R25, RZ ;  /* 0x0000001908197223 */ /* 0x000fe200000000ff */
[----:B------:R-:W-:Y:S01]  /*9da0*/  FADD R10, R38, -R13 ;  /* 0x8000000d260a7221 */ /* 0x000fe20000000000 */
[----:B------:R-:W-:Y:S01]  /*9db0*/  FADD R8, R91, -R84 ;  /* 0x800000545b087221 */ /* 0x000fe20000000000 */
[----:B------:R-:W-:-:S02]  /*9dc0*/  FFMA R27, R12, R26, R27 ;  /* 0x0000001a0c1b7223 */ /* 0x000fc4000000001b */
[-C--:B------:R-:W-:Y:S01]  /*9dd0*/  FFMA R9, R10, R26.reuse, R9 ;  /* 0x0000001a0a097223 */ /* 0x080fe20000000009 */
[----:B------:R-:W-:Y:S01]  /*9de0*/  FFMA R25, R8, R26, R25 ;  /* 0x0000001a08197223 */ /* 0x000fe20000000019 */
[----:B------:R-:W-:Y:S02]  /*9df0*/  FADD R103, RZ, R27 ;  /* 0x0000001bff677221 */ /* 0x000fe40000000000 */
[----:B------:R-:W-:Y:S01]  /*9e00*/  FADD R104, RZ, R9 ;  /* 0x00000009ff687221 */ /* 0x000fe20000000000 */
[----:B------:R-:W-:Y:S01]  /*9e10*/  FADD R102, RZ, R25 ;  /* 0x00000019ff667221 */ /* 0x000fe20000000000 */
[----:B------:R-:W-:Y:S05]  /*9e20*/  BRA `(.L_x_205) ;  /* 0x0000009000007947 */ /* 0x000fea0003800000 */
.L_x_179:
[----:B------:R-:W-:Y:S01]  /*9e30*/  FADD R97, RZ, R100 ;  /* 0x00000064ff617221 */ /* 0x000fe20000000000 */
[----:B------:R-:W-:Y:S01]  /*9e40*/  FADD R98, RZ, R98 ;  /* 0x00000062ff627221 */ /* 0x000fe20000000000 */
[----:B------:R-:W-:Y:S01]  /*9e50*/  MOV R101, RZ ;  /* 0x000000ff00657202 */ /* 0x000fe20000000f00 */
[----:B------:R-:W-:Y:S01]  /*9e60*/  CS2R R104, SRZ ;  /* 0x0000000000687805 */ /* 0x000fe2000001ff00 */
[----:B------:R-:W-:Y:S01]  /*9e70*/  MOV R11, RZ ;  /* 0x000000ff000b7202 */ /* 0x000fe20000000f00 */
[----:B------:R-:W-:Y:S01]  /*9e80*/  FADD R97, -R97, R98 ;  /* 0x0000006261617221 */ /* 0x000fe20000000100 */
[----:B------:R-:W-:Y:S01]  /*9e90*/  MOV R108, RZ ;  /* 0x000000ff006c7202 */ /* 0x000fe20000000f00 */
[----:B------:R-:W-:Y:S01]  /*9ea0*/  CS2R R102, SRZ ;  /* 0x0000000000667805 */ /* 0x000fe2000001ff00 */
[----:B------:R-:W-:-:S02]  /*9eb0*/  MOV R110, RZ ;  /* 0x000000ff006e7202 */ /* 0x000fc40000000f00 */
.L_x_205:
[----:B------:R-:W-:Y:S05]  /*9ec0*/  BSYNC B8 ;  /* 0x0000000000087941 */ /* 0x000fea0003800000 */
.L_x_178:
        /* <DEDUP_REMOVED lines=15> */
.L_x_207:
[----:B------:R-:W-:Y:S05]  /*9fc0*/  BSYNC B5 ;  /* 0x0000000000057941 */ /* 0x000fea0003800000 */
.L_x_206:
[----:B------:R-:W0:Y:S01]  /*9fd0*/  MUFU.RCP R25, R12 ;  /* 0x0000000c00197308 */ /* 0x000e220000001000 */
[----:B------:R-:W-:Y:S01]  /*9fe0*/  BSSY B5, `(.L_x_208) ;  /* 0x000000e000057945 */ /* 0x000fe20003800000 */
[----:B------:R-:W-:-:S06]  /*9ff0*/  FADD R99, R9, R110 ;  /* 0x0000006e09637221 */ /* 0x000fcc0000000000 */
        /* <DEDUP_REMOVED lines=12> */
.L_x_209:
[----:B------:R-:W-:Y:S05]  /*a0c0*/  BSYNC B5 ;  /* 0x0000000000057941 */ /* 0x000fea0003800000 */
.L_x_208:
[----:B------:R-:W0:Y:S01]  /*a0d0*/  MUFU.RCP R9, R12 ;  /* 0x0000000c00097308 */ /* 0x000e220000001000 */
[----:B------:R-:W-:Y:S01]  /*a0e0*/  FMUL R25, R8, R97 ;  /* 0x0000006108197220 */ /* 0x000fe20000400000 */
[----:B------:R-:W-:Y:S06]  /*a0f0*/  BSSY B5, `(.L_x_210) ;  /* 0x000000c000057945 */ /* 0x000fec0003800000 */
        /* <DEDUP_REMOVED lines=11> */
.L_x_211:
[----:B------:R-:W-:Y:S05]  /*a1b0*/  BSYNC B5 ;  /* 0x0000000000057941 */ /* 0x000fea0003800000 */
.L_x_210:
[----:B------:R-:W-:Y:S01]  /*a1c0*/  FADD R8, RZ, -R8 ;  /* 0x80000008ff087221 */ /* 0x000fe20000000000 */
[--C-:B------:R-:W-:Y:S01]  /*a1d0*/  FADD R12, RZ, R101.reuse ;  /* 0x00000065ff0c7221 */ /* 0x100fe20000000000 */
[----:B------:R-:W-:Y:S02]  /*a1e0*/  FADD R10, RZ, -R101 ;  /* 0x80000065ff0a7221 */ /* 0x000fe40000000000 */
[----:B------:R-:W-:Y:S01]  /*a1f0*/  FADD R26, -R8, R11 ;  /* 0x0000000b081a7221 */ /* 0x000fe20000000100 */
[----:B------:R-:W-:Y:S01]  /*a200*/  FADD R9, R99, R8 ;  /* 0x0000000863097221 */ /* 0x000fe20000000000 */
[----:B------:R-:W-:Y:S01]  /*a210*/  FFMA R27, R6, R12, R105 ;  /* 0x0000000c061b7223 */ /* 0x000fe20000000069 */
[-C--:B------:R-:W-:Y:S01]  /*a220*/  FFMA R11, R95, R10.reuse, R108 ;  /* 0x0000000a5f0b7223 */ /* 0x080fe2000000006c */
[----:B------:R-:W-:Y:S01]  /*a230*/  FFMA R26, R7, R10, R26 ;  /* 0x0000000a071a7223 */ /* 0x000fe2000000001a */
[----:B------:R-:W-:-:S02]  /*a240*/  FFMA R12, R90, R12, R9 ;  /* 0x0000000c5a0c7223 */ /* 0x000fc40000000009 */
.L_x_177:
[----:B------:R-:W-:Y:S05]  /*a250*/  BSYNC B9 ;  /* 0x0000000000097941 */ /* 0x000fea0003800000 */
.L_x_176:
[----:B------:R-:W-:Y:S01]  /*a260*/  FADD R10, -R84, R93 ;  /* 0x0000005d540a7221 */ /* 0x000fe20000000100 */
[----:B------:R-:W-:Y:S01]  /*a270*/  FADD R8, -R13, R40 ;  /* 0x000000280d087221 */ /* 0x000fe20000000100 */
[----:B------:R-:W-:Y:S01]  /*a280*/  FADD R9, -R24, R89 ;  /* 0x0000005918097221 */ /* 0x000fe20000000100 */
[----:B------:R-:W-:Y:S01]  /*a290*/  FADD R25, R38, -R13 ;  /* 0x8000000d26197221 */ /* 0x000fe20000000000 */
[----:B------:R-:W-:Y:S01]  /*a2a0*/  FADD R97, R15, -R24 ;  /* 0x800000180f617221 */ /* 0x000fe20000000000 */
[----:B------:R-:W-:Y:S01]  /*a2b0*/  FADD R99, R91, -R84 ;  /* 0x800000545b637221 */ /* 0x000fe20000000000 */
[-C--:B------:R-:W-:Y:S01]  /*a2c0*/  FFMA R6, R8, R27.reuse, RZ ;  /* 0x0000001b08067223 */ /* 0x080fe200000000ff */
[-C--:B------:R-:W-:Y:S01]  /*a2d0*/  FFMA R24, R9, R27.reuse, RZ ;  /* 0x0000001b09187223 */ /* 0x080fe200000000ff */
[----:B------:R-:W-:-:S02]  /*a2e0*/  FFMA R38, R10, R27, RZ ;  /* 0x0000001b0a267223 */ /* 0x000fc400000000ff */
[-C--:B------:R-:W-:Y:S01]  /*a2f0*/  FFMA R7, R25, R26.reuse, R6 ;  /* 0x0000001a19077223 */ /* 0x080fe20000000006 */
[-C--:B------:R-:W-:Y:S01]  /*a300*/  FFMA R24, R97, R26.reuse, R24 ;  /* 0x0000001a61187223 */ /* 0x080fe20000000018 */
[----:B------:R-:W-:Y:S02]  /*a310*/  FFMA R13, R99, R26, R38 ;  /* 0x0000001a630d7223 */ /* 0x000fe40000000026 */
[----:B------:R-:W-:Y:S01]  /*a320*/  FADD R90, R7, R104 ;  /* 0x00000068075a7221 */ /* 0x000fe20000000000 */
[----:B------:R-:W-:Y:S01]  /*a330*/  FADD R27, R24, R103 ;  /* 0x00000067181b7221 */ /* 0x000fe20000000000 */
[----:B------:R-:W-:Y:S02]  /*a340*/  FADD R26, R13, R102 ;  /* 0x000000660d1a7221 */ /* 0x000fe40000000000 */
.L_x_175:
[----:B------:R-:W-:Y:S05]  /*a350*/  BSYNC B10 ;  /* 0x00000000000a7941 */ /* 0x000fea0003800000 */
.L_x_174:
[----:B------:R-:W0:Y:S01]  /*a360*/  MUFU.RCP R6, R5 ;  /* 0x0000000500067308 */ /* 0x000e220000001000 */
[-C--:B------:R-:W-:Y:S01]  /*a370*/  FFMA R8, R8, R11.reuse, RZ ;  /* 0x0000000b08087223 */ /* 0x080fe200000000ff */
[-C--:B------:R-:W-:Y:S01]  /*a380*/  FFMA R10, R10, R11.reuse, RZ ;  /* 0x0000000b0a0a7223 */ /* 0x080fe200000000ff */
[----:B------:R-:W-:Y:S02]  /*a390*/  BSSY B5, `(.L_x_212) ;  /* 0x0000014000057945 */ /* 0x000fe40003800000 */
[-C--:B------:R-:W-:Y:S01]  /*a3a0*/  FFMA R25, R25, R12.reuse, R8 ;  /* 0x0000000c19197223 */ /* 0x080fe20000000008 */
[----:B------:R-:W-:Y:S01]  /*a3b0*/  FFMA R8, R9, R11, RZ ;  /* 0x0000000b09087223 */ /* 0x000fe200000000ff */
[----:B------:R-:W-:-:S02]  /*a3c0*/  FFMA R99, R99, R12, R10 ;  /* 0x0000000c63637223 */ /* 0x000fc4000000000a */
[----:B------:R-:W-:Y:S01]  /*a3d0*/  FADD R90, R25, R90 ;  /* 0x0000005a195a7221 */ /* 0x000fe20000000000 */
[----:B------:R-:W-:Y:S01]  /*a3e0*/  FFMA R8, R97, R12, R8 ;  /* 0x0000000c61087223 */ /* 0x000fe20000000008 */
[----:B------:R-:W-:Y:S02]  /*a3f0*/  FADD R99, R99, R26 ;  /* 0x0000001a63637221 */ /* 0x000fe40000000000 */
[----:B------:R-:W1:Y:S01]  /*a400*/  FCHK P0, R90, R5 ;  /* 0x000000055a007302 */ /* 0x000e620000000000 */
[----:B------:R-:W-:Y:S01]  /*a410*/  FADD R11, R8, R27 ;  /* 0x0000001b080b7221 */ /* 0x000fe20000000000 */
        /* <DEDUP_REMOVED lines=11> */
.L_x_213:
[----:B------:R-:W-:Y:S05]  /*a4d0*/  BSYNC B5 ;  /* 0x0000000000057941 */ /* 0x000fea0003800000 */
.L_x_212:
        /* <DEDUP_REMOVED lines=14> */
.L_x_215:
[----:B------:R-:W-:Y:S05]  /*a5c0*/  BSYNC B5 ;  /* 0x0000000000057941 */ /* 0x000fea0003800000 */
.L_x_214:
        /* <DEDUP_REMOVED lines=14> */
.L_x_217:
[----:B------:R-:W-:Y:S05]  /*a6b0*/  BSYNC B5 ;  /* 0x0000000000057941 */ /* 0x000fea0003800000 */
.L_x_216:
        /* <DEDUP_REMOVED lines=14> */
.L_x_219:
[----:B------:R-:W-:Y:S05]  /*a7a0*/  BSYNC B5 ;  /* 0x0000000000057941 */ /* 0x000fea0003800000 */
.L_x_218:
[----:B------:R-:W0:Y:S01]  /*a7b0*/  MUFU.RCP R5, R4 ;  /* 0x0000000400057308 */ /* 0x000e220000001000 */
[----:B------:R-:W-:Y:S01]  /*a7c0*/  BSSY B5, `(.L_x_220) ;  /* 0x000000e000057945 */ /* 0x000fe20003800000 */
[----:B------:R-:W-:-:S06]  /*a7d0*/  FMUL R13, R90, R6 ;  /* 0x000000065a0d7220 */ /* 0x000fcc0000400000 */
        /* <DEDUP_REMOVED lines=12> */
.L_x_221:
[----:B------:R-:W-:Y:S05]  /*a8a0*/  BSYNC B5 ;  /* 0x0000000000057941 */ /* 0x000fea0003800000 */
.L_x_220:
        /* <DEDUP_REMOVED lines=15> */
.L_x_223:
[----:B------:R-:W-:Y:S05]  /*a9a0*/  BSYNC B5 ;  /* 0x0000000000057941 */ /* 0x000fea0003800000 */
.L_x_222:
[----:B------:R-:W-:Y:S01]  /*a9b0*/  FFMA R89, -R99, R4, R87 ;  /* 0x0000000463597223 */ /* 0x000fe20000000157 */
[----:B------:R-:W-:Y:S01]  /*a9c0*/  FADD R22, R7, R22 ;  /* 0x0000001607167221 */ /* 0x000fe20000000000 */
[----:B------:R-:W-:Y:S01]  /*a9d0*/  FADD R21, R8, R21 ;  /* 0x0000001508157221 */ /* 0x000fe20000000000 */
[----:B------:R-:W-:Y:S01]  /*a9e0*/  FADD R23, R10, R23 ;  /* 0x000000170a177221 */ /* 0x000fe20000000000 */
[----:B------:R-:W-:Y:S01]  /*a9f0*/  FADD R98, -R13, R86 ;  /* 0x000000560d627221 */ /* 0x000fe20000000100 */
[----:B------:R-:W-:-:S02]  /*aa00*/  FADD R90, -R90, R85 ;  /* 0x000000555a5a7221 */ /* 0x000fc40000000100 */
.L_x_152:
[----:B------:R-:W-:Y:S05]  /*aa10*/  BSYNC B4 ;  /* 0x0000000000047941 */ /* 0x000fea0003800000 */
.L_x_151:
[----:B------:R-:W-:Y:S01]  /*aa20*/  FADD R3, R81, R81 ;  /* 0x0000005151037221 */ /* 0x000fe20000000000 */
[----:B------:R-:W-:Y:S01]  /*aa30*/  FADD R2, R82, R82 ;  /* 0x0000005252027221 */ /* 0x000fe20000000000 */
[----:B------:R-:W-:Y:S01]  /*aa40*/  FMUL R5, R66, R72 ;  /* 0x0000004842057220 */ /* 0x000fe20000400000 */
[-C--:B------:R-:W-:Y:S01]  /*aa50*/  FMUL R87, R65, R68.reuse ;  /* 0x0000004441577220 */ /* 0x080fe20000400000 */
[C---:B------:R-:W-:Y:S01]  /*aa60*/  FFMA R3, R80.reuse, 2, R3 ;  /* 0x4000000050037823 */ /* 0x040fe20000000003 */
[--C-:B------:R-:W-:Y:S01]  /*aa70*/  FFMA R4, R80, 2, R2.reuse ;  /* 0x4000000050047823 */ /* 0x100fe20000000002 */
[C---:B------:R-:W-:Y:S01]  /*aa80*/  FFMA R83, R81.reuse, 2, R2 ;  /* 0x4000000051537823 */ /* 0x040fe20000000002 */
[-C--:B------:R-:W-:Y:S01]  /*aa90*/  FMUL R2, R70, R69.reuse ;  /* 0x0000004546027220 */ /* 0x080fe20000400000 */
[----:B------:R-:W-:Y:S01]  /*aaa0*/  FFMA R82, R82, 4, R3 ;  /* 0x4080000052527823 */ /* 0x000fe20000000003 */
[----:B------:R-:W-:Y:S01]  /*aab0*/  FFMA R81, R81, 4, R4 ;  /* 0x4080000051517823 */ /* 0x000fe20000000004 */
[-C--:B------:R-:W-:Y:S01]  /*aac0*/  FMUL R3, R72, R69.reuse ;  /* 0x0000004548037220 */ /* 0x080fe20000400000 */
[-C--:B------:R-:W-:Y:S01]  /*aad0*/  FMUL R6, R67, R68.reuse ;  /* 0x0000004443067220 */ /* 0x080fe20000400000 */
[----:B------:R-:W-:Y:S01]  /*aae0*/  FMUL R8, R69, R68 ;  /* 0x0000004445087220 */ /* 0x000fe20000400000 */
[----:B------:R-:W-:Y:S01]  /*aaf0*/  FMUL R10, R67, R72 ;  /* 0x00000048430a7220 */ /* 0x000fe20000400000 */
[C-C-:B------:R-:W-:Y:S01]  /*ab00*/  FADD R93, -R5.reuse, R2.reuse ;  /* 0x00000002055d7221 */ /* 0x140fe20000000100 */
[----:B------:R-:W-:Y:S01]  /*ab10*/  FADD R4, R5, R5 ;  /* 0x0000000505047221 */ /* 0x000fe20000000000 */
[----:B------:R-:W-:Y:S01]  /*ab20*/  FADD R13, R87, R87 ;  /* 0x00000057570d7221 */ /* 0x000fe20000000000 */
[----:B------:R-:W-:Y:S01]  /*ab30*/  FADD R2, R2, R2 ;  /* 0x0000000202027221 */ /* 0x000fe20000000000 */
[-C--:B------:R-:W-:Y:S01]  /*ab40*/  FFMA R5, R72, R69.reuse, R3 ;  /* 0x0000004548057223 */ /* 0x080fe20000000003 */
[-C--:B------:R-:W-:Y:S01]  /*ab50*/  FFMA R6, R67, R68.reuse, R6 ;  /* 0x0000004443067223 */ /* 0x080fe20000000006 */
[----:B------:R-:W-:Y:S01]  /*ab60*/  FFMA R24, R69, R68, R8 ;  /* 0x0000004445187223 */ /* 0x000fe20000000008 */
[-C--:B------:R-:W-:Y:S01]  /*ab70*/  FFMA R7, R67, R72.reuse, R10 ;  /* 0x0000004843077223 */ /* 0x080fe2000000000a */
[C---:B------:R-:W-:Y:S01]  /*ab80*/  FADD R3, -R13.reuse, R4 ;  /* 0x000000040d037221 */ /* 0x040fe20000000100 */
[--C-:B------:R-:W-:Y:S01]  /*ab90*/  FADD R13, R13, R2.reuse ;  /* 0x000000020d0d7221 */ /* 0x100fe20000000000 */
[----:B------:R-:W-:Y:S01]  /*aba0*/  FADD R88, -R4, R2 ;  /* 0x0000000204587221 */ /* 0x000fe20000000100 */
[----:B------:R-:W-:Y:S01]  /*abb0*/  FMUL R9, R72, R72 ;  /* 0x0000004848097220 */ /* 0x000fe20000400000 */
[----:B------:R-:W-:Y:S01]  /*abc0*/  FMUL R2, R69, R69 ;  /* 0x0000004545027220 */ /* 0x000fe20000400000 */
[C---:B------:R-:W-:Y:S01]  /*abd0*/  FMUL R4, R67.reuse, R67 ;  /* 0x0000004343047220 */ /* 0x040fe20000400000 */
[----:B------:R-:W-:Y:S01]  /*abe0*/  FADD R15, R6, R5 ;  /* 0x00000005060f7221 */ /* 0x000fe20000000000 */
[----:B------:R-:W-:Y:S01]  /*abf0*/  FADD R8, R24, R7 ;  /* 0x0000000718087221 */ /* 0x000fe20000000000 */
[----:B------:R-:W-:Y:S01]  /*ac00*/  FADD R5, R6, -R5 ;  /* 0x8000000506057221 */ /* 0x000fe20000000000 */
[----:B------:R-:W-:Y:S01]  /*ac10*/  FADD R24, R24, -R7 ;  /* 0x8000000718187221 */ /* 0x000fe20000000000 */
[-C--:B------:R-:W-:Y:S01]  /*ac20*/  FMUL R26, R68, R68.reuse ;  /* 0x00000044441a7220 */ /* 0x080fe20000400000 */
[C---:B------:R-:W-:Y:S01]  /*ac30*/  FMUL R7, R72.reuse, R68 ;  /* 0x0000004448077220 */ /* 0x040fe20000400000 */
[-C--:B------:R-:W-:Y:S01]  /*ac40*/  FMUL R6, R67, R69.reuse ;  /* 0x0000004543067220 */ /* 0x080fe20000400000 */
[-C--:B------:R-:W-:Y:S01]  /*ac50*/  FFMA R9, R72, R72.reuse, R9 ;  /* 0x0000004848097223 */ /* 0x080fe20000000009 */
[----:B------:R-:W-:Y:S01]  /*ac60*/  FFMA R25, R69, R69, R2 ;  /* 0x0000004545197223 */ /* 0x000fe20000000002 */
[-C--:B------:R-:W-:Y:S01]  /*ac70*/  FFMA R11, R67, R67.reuse, R4 ;  /* 0x00000043430b7223 */ /* 0x080fe20000000004 */
[----:B------:R-:W-:Y:S01]  /*ac80*/  FMUL R10, R65, R67 ;  /* 0x00000043410a7220 */ /* 0x000fe20000400000 */
[----:B------:R-:W-:Y:S01]  /*ac90*/  FMUL R85, R70, R72 ;  /* 0x0000004846557220 */ /* 0x000fe20000400000 */
[----:B------:R-:W-:Y:S01]  /*aca0*/  FFMA R4, R72, R68, R7 ;  /* 0x0000004448047223 */ /* 0x000fe20000000007 */
[-C--:B------:R-:W-:Y:S01]  /*acb0*/  FFMA R27, R67, R69.reuse, R6 ;  /* 0x00000045431b7223 */ /* 0x080fe20000000006 */
[C---:B------:R-:W-:Y:S01]  /*acc0*/  FFMA R2, R26.reuse, 2, R9 ;  /* 0x400000001a027823 */ /* 0x040fe20000000009 */
[C---:B------:R-:W-:Y:S01]  /*acd0*/  FFMA R25, R26.reuse, 2, R25 ;  /* 0x400000001a197823 */ /* 0x040fe20000000019 */
[----:B------:R-:W-:Y:S01]  /*ace0*/  FFMA R26, R26, 2, R11 ;  /* 0x400000001a1a7823 */ /* 0x000fe2000000000b */
[----:B------:R-:W-:Y:S01]  /*acf0*/  FADD R9, R85, R85 ;  /* 0x0000005555097221 */ /* 0x000fe20000000000 */
[----:B------:R-:W-:Y:S01]  /*ad00*/  FADD R11, R10, R10 ;  /* 0x0000000a0a0b7221 */ /* 0x000fe20000000000 */
[C-C-:B------:R-:W-:Y:S01]  /*ad10*/  FADD R7, R4.reuse, -R27.reuse ;  /* 0x8000001b04077221 */ /* 0x140fe20000000000 */
[----:B------:R-:W-:Y:S01]  /*ad20*/  FADD R4, R4, R27 ;  /* 0x0000001b04047221 */ /* 0x000fe20000000000 */
[----:B------:R-:W-:Y:S01]  /*ad30*/  FMUL R6, R66, R69 ;  /* 0x0000004542067220 */ /* 0x000fe20000400000 */
[--C-:B------:R-:W-:Y:S01]  /*ad40*/  FADD R27, R9, R11.reuse ;  /* 0x0000000b091b7221 */ /* 0x100fe20000000000 */
[----:B------:R-:W-:Y:S01]  /*ad50*/  FMUL R12, R65, R72 ;  /* 0x00000048410c7220 */ /* 0x000fe20000400000 */
[----:B------:R-:W-:Y:S01]  /*ad60*/  ISETP.NE.U32.AND P0, PT, RZ, c[0x0][0x3b8], PT ;  /* 0x0000ee00ff007a0c */ /* 0x000fe20003f05070 */
[C---:B------:R-:W-:Y:S01]  /*ad70*/  FFMA R38, R6.reuse, 2, R11 ;  /* 0x4000000006267823 */ /* 0x040fe2000000000b */
[----:B------:R-:W-:Y:S01]  /*ad80*/  FFMA R97, R6, 2, R9 ;  /* 0x4000000006617823 */ /* 0x000fe20000000009 */
[----:B------:R-:W-:Y:S01]  /*ad90*/  FMUL R99, R70, R67 ;  /* 0x0000004346637220 */ /* 0x000fe20000400000 */
[----:B------:R-:W-:Y:S01]  /*ada0*/  FFMA R9, R6, 4, R27 ;  /* 0x4080000006097823 */ /* 0x000fe2000000001b */
[----:B------:R-:W-:Y:S01]  /*adb0*/  FADD R11, R85, R6 ;  /* 0x00000006550b7221 */ /* 0x000fe20000000000 */
[-C--:B------:R-:W-:Y:S01]  /*adc0*/  FMUL R6, R66, R68.reuse ;  /* 0x0000004442067220 */ /* 0x080fe20000400000 */
[--C-:B------:R-:W-:Y:S01]  /*add0*/  FADD R91, R12, R12.reuse ;  /* 0x0000000c0c5b7221 */ /* 0x100fe20000000000 */
[----:B------:R-:W-:Y:S01]  /*ade0*/  ISETP.NE.AND.EX P0, PT, RZ, c[0x0][0x3bc], PT, P0 ;  /* 0x0000ef00ff007a0c */ /* 0x000fe20003f05300 */
[----:B------:R-:W-:Y:S01]  /*adf0*/  FFMA R83, R80, 4, R83 ;  /* 0x4080000050537823 */ /* 0x000fe20000000053 */
[----:B------:R-:W-:Y:S01]  /*ae00*/  FADD R95, -R99, R12 ;  /* 0x0000000c635f7221 */ /* 0x000fe20000000100 */
[C---:B------:R-:W-:Y:S01]  /*ae10*/  FADD R12, R6.reuse, R6 ;  /* 0x00000006060c7221 */ /* 0x040fe20000000000 */
[----:B------:R-:W-:Y:S01]  /*ae20*/  FFMA R80, R6, 4, R91 ;  /* 0x4080000006507823 */ /* 0x000fe2000000005b */
[-C--:B------:R-:W-:Y:S01]  /*ae30*/  FMUL R6, R70, R68.reuse ;  /* 0x0000004446067220 */ /* 0x080fe20000400000 */
[----:B------:R-:W-:Y:S01]  /*ae40*/  FFMA R38, R85, 4, R38 ;  /* 0x4080000055267823 */ /* 0x000fe20000000026 */
[----:B------:R-:W-:Y:S01]  /*ae50*/  FADD R85, R99, R99 ;  /* 0x0000006363557221 */ /* 0x000fe20000000000 */
[----:B------:R-:W-:Y:S01]  /*ae60*/  FADD R27, R10, R11 ;  /* 0x0000000b0a1b7221 */ /* 0x000fe20000000000 */
[----:B------:R-:W-:Y:S01]  /*ae70*/  FADD R11, R12, R91 ;  /* 0x0000005b0c0b7221 */ /* 0x000fe20000000000 */
[----:B------:R-:W-:Y:S01]  /*ae80*/  FMUL R99, R65, R69 ;  /* 0x0000004541637220 */ /* 0x000fe20000400000 */
[----:B------:R-:W-:Y:S01]  /*ae90*/  FMUL R40, R66, R67 ;  /* 0x0000004342287220 */ /* 0x000fe20000400000 */
[----:B------:R-:W-:Y:S01]  /*aea0*/  FMUL R91, R6, 4 ;  /* 0x40800000065b7820 */ /* 0x000fe20000400000 */
[----:B------:R-:W-:Y:S01]  /*aeb0*/  FFMA R10, R10, 4, R97 ;  /* 0x408000000a0a7823 */ /* 0x000fe20000000061 */
[----:B------:R-:W-:Y:S01]  /*aec0*/  FADD R12, R12, -R85 ;  /* 0x800000550c0c7221 */ /* 0x000fe20000000000 */
[----:B------:R-:W-:Y:S01]  /*aed0*/  FADD R80, -R85, R80 ;  /* 0x0000005055507221 */ /* 0x000fe20000000100 */
[----:B------:R-:W-:Y:S01]  /*aee0*/  FADD R97, R68, R68 ;  /* 0x0000004444617221 */ /* 0x000fe20000000000 */
[----:B------:R-:W-:Y:S01]  /*aef0*/  FADD R85, R6, R6 ;  /* 0x0000000606557221 */ /* 0x000fe20000000000 */
[----:B------:R-:W-:Y:S01]  /*af00*/  FADD R84, R99, R99 ;  /* 0x0000006363547221 */ /* 0x000fe20000000000 */
[C---:B------:R-:W-:Y:S01]  /*af10*/  FFMA R91, R40.reuse, 2, R91 ;  /* 0x40000000285b7823 */ /* 0x040fe2000000005b */
[----:B------:R-:W-:Y:S01]  /*af20*/  FADD R86, R27, R27 ;  /* 0x0000001b1b567221 */ /* 0x000fe20000000000 */
[----:B------:R-:W-:Y:S01]  /*af30*/  FADD R99, -R99, R40 ;  /* 0x0000002863637221 */ /* 0x000fe20000000100 */
[----:B------:R-:W-:Y:S01]  /*af40*/  FADD R6, R85, -R84 ;  /* 0x8000005455067221 */ /* 0x000fe20000000000 */
[----:B------:R-:W-:Y:S01]  /*af50*/  FFMA R27, R87, 4, R88 ;  /* 0x40800000571b7823 */ /* 0x000fe20000000058 */
[----:B------:R-:W-:Y:S01]  /*af60*/  FFMA R100, R97, R68, -1 ;  /* 0xbf80000061647423 */ /* 0x000fe20000000044 */
[----:B------:R-:W-:Y:S01]  /*af70*/  FFMA R40, R40, 2, R85 ;  /* 0x4000000028287823 */ /* 0x000fe20000000055 */
[----:B------:R-:W-:Y:S01]  /*af80*/  FADD R84, -R84, R91 ;  /* 0x0000005b54547221 */ /* 0x000fe20000000100 */
[C---:B------:R-:W-:Y:S01]  /*af90*/  FMUL R97, R86.reuse, R69 ;  /* 0x0000004556617220 */ /* 0x040fe20000400000 */
[C---:B------:R-:W-:Y:S01]  /*afa0*/  FMUL R88, R86.reuse, R67 ;  /* 0x0000004356587220 */ /* 0x040fe20000400000 */
[----:B------:R-:W-:Y:S01]  /*afb0*/  FMUL R101, R86, R72 ;  /* 0x0000004856657220 */ /* 0x000fe20000400000 */
[----:B------:R-:W-:Y:S05]  /*afc0*/  @!P0 BRA `(.L_x_224) ;  /* 0x000000d000008947 */ /* 0x000fea0003800000 */
[----:B------:R-:W-:Y:S01]  /*afd0*/  SHF.R.S32.HI R86, RZ, 0x1f, R76 ;  /* 0x0000001fff567819 */ /* 0x000fe2000001144c */
[----:B------:R-:W-:Y:S01]  /*afe0*/  FADD R89, RZ, R89 ;  /* 0x00000059ff597221 */ /* 0x000fe20000000000 */
[----:B------:R-:W-:-:S03]  /*aff0*/  MOV R87, c[0x0][0x3d0] ;  /* 0x0000f40000577a02 */ /* 0x000fc60000000f00 */
[----:B------:R-:W-:Y:S01]  /*b000*/  IMAD R91, R86, c[0x0][0x3d0], RZ ;  /* 0x0000f400565b7a24 */ /* 0x000fe200078e02ff */
[----:B------:R-:W-:Y:S01]  /*b010*/  SHF.R.S32.HI R85, RZ, 0x1f, R87 ;  /* 0x0000001fff557819 */ /* 0x000fe20000011457 */
[----:B------:R-:W-:-:S04]  /*b020*/  IMAD.WIDE.U32 R86, R76, R87, c[0x0][0x3b8] ;  /* 0x0000ee004c567625 */ /* 0x000fc800078e0057 */
[----:B------:R-:W-:Y:S01]  /*b030*/  IMAD R85, R85, R76, R91 ;  /* 0x0000004c55557224 */ /* 0x000fe200078e025b */
[----:B------:R-:W-:-:S04]  /*b040*/  FADD R91, RZ, R90 ;  /* 0x0000005aff5b7221 */ /* 0x000fc80000000000 */
[----:B------:R-:W-:Y:S01]  /*b050*/  IADD3 R87, R85, R87, RZ ;  /* 0x0000005755577210 */ /* 0x000fe20007ffe0ff */
[----:B------:R-:W-:-:S05]  /*b060*/  FADD R85, RZ, R98 ;  /* 0x00000062ff557221 */ /* 0x000fca0000000000 */
[----:B------:R0:W-:Y:S04]  /*b070*/  RED.E.ADD.F32.FTZ.RN.STRONG.GPU [R86.64], R85 ;  /* 0x000000555600798e */ /* 0x0001e8000c10e790 */
[----:B------:R0:W-:Y:S04]  /*b080*/  RED.E.ADD.F32.FTZ.RN.STRONG.GPU [R86.64+0x4], R91 ;  /* 0x0000045b5600798e */ /* 0x0001e8000c10e790 */
[----:B------:R0:W-:Y:S02]  /*b090*/  RED.E.ADD.F32.FTZ.RN.STRONG.GPU [R86.64+0x8], R89 ;  /* 0x000008595600798e */ /* 0x0001e4000c10e790 */
.L_x_224:
[----:B------:R-:W-:Y:S01]  /*b0a0*/  FFMA R97, R100, R66, R97 ;  /* 0x0000004264617223 */ /* 0x000fe20000000061 */
[----:B------:R-:W-:Y:S01]  /*b0b0*/  FMUL R66, R64, R69 ;  /* 0x0000004540427220 */ /* 0x000fe20000400000 */
[----:B------:R-:W-:Y:S01]  /*b0c0*/  FFMA R101, R100, R70, R101 ;  /* 0x0000004664657223 */ /* 0x000fe20000000065 */
[C---:B0-----:R-:W-:Y:S01]  /*b0d0*/  FMUL R85, R64.reuse, R72 ;  /* 0x0000004840557220 */ /* 0x041fe20000400000 */
[----:B------:R-:W-:Y:S01]  /*b0e0*/  FMUL R70, R64, R67 ;  /* 0x0000004340467220 */ /* 0x000fe20000400000 */
[-C--:B------:R-:W-:Y:S01]  /*b0f0*/  FFMA R87, R63, R68.reuse, R66 ;  /* 0x000000443f577223 */ /* 0x080fe20000000042 */
[----:B------:R-:W-:Y:S01]  /*b100*/  FFMA R88, R100, R65, R88 ;  /* 0x0000004164587223 */ /* 0x000fe20000000058 */
[CC--:B------:R-:W-:Y:S01]  /*b110*/  FFMA R66, R62.reuse, R68.reuse, R85 ;  /* 0x000000443e427223 */ /* 0x0c0fe20000000055 */
[C---:B------:R-:W-:Y:S01]  /*b120*/  FFMA R85, R61.reuse, R68, R70 ;  /* 0x000000443d557223 */ /* 0x040fe20000000046 */
[----:B------:R-:W-:Y:S01]  /*b130*/  FFMA R87, R61, R72, R87 ;  /* 0x000000483d577223 */ /* 0x000fe20000000057 */
[----:B------:R-:W-:Y:S01]  /*b140*/  FMUL R65, R57, R52 ;  /* 0x0000003439417220 */ /* 0x000fe20000400000 */
[----:B------:R-:W-:Y:S01]  /*b150*/  FFMA R66, R63, R67, R66 ;  /* 0x000000433f427223 */ /* 0x000fe20000000042 */
[C---:B------:R-:W-:Y:S01]  /*b160*/  FFMA R86, R62.reuse, R69, R85 ;  /* 0x000000453e567223 */ /* 0x040fe20000000055 */
[----:B------:R-:W-:Y:S01]  /*b170*/  FFMA R102, R62, -R67, R87 ;  /* 0x800000433e667223 */ /* 0x000fe20000000057 */
[----:B------:R-:W-:Y:S01]  /*b180*/  FADD R90, R65, R65 ;  /* 0x00000041415a7221 */ /* 0x000fe20000000000 */
[----:B------:R-:W-:Y:S01]  /*b190*/  FFMA R100, R61, -R69, R66 ;  /* 0x800000453d647223 */ /* 0x000fe20000000042 */
[----:B------:R-:W-:Y:S01]  /*b1a0*/  FFMA R108, R63, -R72, R86 ;  /* 0x800000483f6c7223 */ /* 0x000fe20000000056 */
[----:B------:R-:W-:Y:S01]  /*b1b0*/  FMUL R85, R57, -R102 ;  /* 0x8000006639557220 */ /* 0x000fe20000400000 */
[----:B------:R-:W-:Y:S01]  /*b1c0*/  FMUL R98, R65, 4 ;  /* 0x4080000041627820 */ /* 0x000fe20000400000 */
[C---:B------:R-:W-:Y:S01]  /*b1d0*/  FMUL R103, R57.reuse, -R100 ;  /* 0x8000006439677220 */ /* 0x040fe20000400000 */
[-C--:B------:R-:W-:Y:S01]  /*b1e0*/  FMUL R66, R57, -R108.reuse ;  /* 0x8000006c39427220 */ /* 0x080fe20000400000 */
[-C--:B------:R-:W-:Y:S01]  /*b1f0*/  FMUL R57, R52, -R108.reuse ;  /* 0x8000006c34397220 */ /* 0x080fe20000400000 */
[-C--:B------:R-:W-:Y:S01]  /*b200*/  FMUL R87, R102, R108.reuse ;  /* 0x0000006c66577220 */ /* 0x080fe20000400000 */
[-C--:B------:R-:W-:Y:S01]  /*b210*/  FMUL R89, R108, R108.reuse ;  /* 0x0000006c6c597220 */ /* 0x080fe20000400000 */
[-C--:B------:R-:W-:Y:S01]  /*b220*/  FMUL R65, R100, R108.reuse ;  /* 0x0000006c64417220 */ /* 0x080fe20000400000 */
[----:B------:R-:W-:Y:S01]  /*b230*/  FFMA R104, R52, -R108, R57 ;  /* 0x8000006c34687223 */ /* 0x000fe20000000039 */
[----:B------:R-:W-:Y:S01]  /*b240*/  FMUL R57, R100, -R52 ;  /* 0x8000003464397220 */ /* 0x000fe20000400000 */
[-C--:B------:R-:W-:Y:S01]  /*b250*/  FFMA R110, R102, R108.reuse, R87 ;  /* 0x0000006c666e7223 */ /* 0x080fe20000000057 */
[-C--:B------:R-:W-:Y:S01]  /*b260*/  FFMA R111, R108, R108.reuse, R89 ;  /* 0x0000006c6c6f7223 */ /* 0x080fe20000000059 */
[----:B------:R-:W-:Y:S01]  /*b270*/  FFMA R109, R100, R108, R65 ;  /* 0x0000006c646d7223 */ /* 0x000fe20000000041 */
[C---:B------:R-:W-:Y:S01]  /*b280*/  FMUL R89, R102.reuse, R100 ;  /* 0x0000006466597220 */ /* 0x040fe20000400000 */
[----:B------:R-:W-:Y:S01]  /*b290*/  FMUL R87, R102, -R52 ;  /* 0x8000003466577220 */ /* 0x000fe20000400000 */
[C---:B------:R-:W-:Y:S01]  /*b2a0*/  FMUL R115, R100.reuse, R100 ;  /* 0x0000006464737220 */ /* 0x040fe20000400000 */
[----:B------:R-:W-:Y:S01]  /*b2b0*/  FFMA R105, -R100, R52, R57 ;  /* 0x0000003464697223 */ /* 0x000fe20000000139 */
[----:B------:R-:W-:Y:S01]  /*b2c0*/  FMUL R65, R59, -R108 ;  /* 0x8000006c3b417220 */ /* 0x000fe20000400000 */
[C---:B------:R-:W-:Y:S01]  /*b2d0*/  FMUL R57, R55.reuse, -R100 ;  /* 0x8000006437397220 */ /* 0x040fe20000400000 */
[----:B------:R-:W-:Y:S01]  /*b2e0*/  FMUL R86, R55, -R108 ;  /* 0x8000006c37567220 */ /* 0x000fe20000400000 */
[----:B------:R-:W-:Y:S01]  /*b2f0*/  FMUL R112, R59, -R100 ;  /* 0x800000643b707220 */ /* 0x000fe20000400000 */
[C---:B------:R-:W-:Y:S01]  /*b300*/  FMUL R91, R102.reuse, R102 ;  /* 0x00000066665b7220 */ /* 0x040fe20000400000 */
[-C--:B------:R-:W-:Y:S01]  /*b310*/  FFMA R113, R102, R100.reuse, R89 ;  /* 0x0000006466717223 */ /* 0x080fe20000000059 */
[----:B------:R-:W-:Y:S01]  /*b320*/  FFMA R117, R100, R100, R115 ;  /* 0x0000006464757223 */ /* 0x000fe20000000073 */
[CC--:B------:R-:W-:Y:S01]  /*b330*/  FFMA R108, -R102.reuse, R52.reuse, R87 ;  /* 0x00000034666c7223 */ /* 0x0c0fe20000000157 */
[----:B------:R-:W-:Y:S01]  /*b340*/  FADD R87, R65, R65 ;  /* 0x0000004141577221 */ /* 0x000fe20000000000 */
[----:B------:R-:W-:Y:S01]  /*b350*/  FFMA R100, R57, 2, R98 ;  /* 0x4000000039647823 */ /* 0x000fe20000000062 */
[C---:B------:R-:W-:Y:S01]  /*b360*/  FMUL R70, R59.reuse, R52 ;  /* 0x000000343b467220 */ /* 0x040fe20000400000 */
[-C--:B------:R-:W-:Y:S01]  /*b370*/  FFMA R115, R102, R102.reuse, R91 ;  /* 0x0000006666737223 */ /* 0x080fe2000000005b */
[-C--:B------:R-:W-:Y:S01]  /*b380*/  FMUL R59, R59, -R102.reuse ;  /* 0x800000663b3b7220 */ /* 0x080fe20000400000 */
[----:B------:R-:W-:Y:S01]  /*b390*/  FADD R89, R90, -R87 ;  /* 0x800000575a597221 */ /* 0x000fe20000000000 */
[----:B------:R-:W-:Y:S01]  /*b3a0*/  FADD R91, -R87, R100 ;  /* 0x00000064575b7221 */ /* 0x000fe20000000100 */
[C---:B------:R-:W-:Y:S01]  /*b3b0*/  FMUL R102, R55.reuse, -R102 ;  /* 0x8000006637667220 */ /* 0x040fe20000400000 */
[C---:B------:R-:W-:Y:S01]  /*b3c0*/  FMUL R87, R70.reuse, 4 ;  /* 0x4080000046577820 */ /* 0x040fe20000400000 */
[----:B------:R-:W-:Y:S01]  /*b3d0*/  FMUL R65, R55, R52 ;  /* 0x0000003437417220 */ /* 0x000fe20000400000 */
[----:B------:R-:W-:Y:S01]  /*b3e0*/  FFMA R98, R57, 2, R90 ;  /* 0x4000000039627823 */ /* 0x000fe2000000005a */
[----:B------:R-:W-:Y:S01]  /*b3f0*/  FADD R55, R70, R70 ;  /* 0x0000004646377221 */ /* 0x000fe20000000000 */
[----:B------:R-:W-:Y:S01]  /*b400*/  FADD R100, R102, R102 ;  /* 0x0000006666647221 */ /* 0x000fe20000000000 */
[C---:B------:R-:W-:Y:S01]  /*b410*/  FFMA R87, R66.reuse, 2, R87 ;  /* 0x4000000042577823 */ /* 0x040fe20000000057 */
[----:B------:R-:W-:Y:S01]  /*b420*/  FADD R57, R65, R65 ;  /* 0x0000004141397221 */ /* 0x000fe20000000000 */
[----:B------:R-:W-:Y:S01]  /*b430*/  FADD R70, R103, R103 ;  /* 0x0000006767467221 */ /* 0x000fe20000000000 */
[----:B------:R-:W-:Y:S01]  /*b440*/  FADD R59, R59, R59 ;  /* 0x0000003b3b3b7221 */ /* 0x000fe20000000000 */
[----:B------:R-:W-:Y:S01]  /*b450*/  FFMA R90, R66, 2, R55 ;  /* 0x40000000425a7823 */ /* 0x000fe20000000037 */
[----:B------:R-:W-:Y:S01]  /*b460*/  FADD R102, R55, -R100 ;  /* 0x8000006437667221 */ /* 0x000fe20000000000 */
[----:B------:R-:W-:Y:S01]  /*b470*/  FADD R103, -R100, R87 ;  /* 0x0000005764677221 */ /* 0x000fe20000000100 */
[----:B------:R-:W-:Y:S01]  /*b480*/  FADD R55, -R57, R70 ;  /* 0x0000004639377221 */ /* 0x000fe20000000100 */
[--C-:B------:R-:W-:Y:S01]  /*b490*/  FADD R100, -R70, R59.reuse ;  /* 0x0000003b46647221 */ /* 0x100fe20000000100 */
[-C--:B------:R-:W-:Y:S01]  /*b4a0*/  FMUL R66, R95, R68.reuse ;  /* 0x000000445f427220 */ /* 0x080fe20000400000 */
[-C--:B------:R-:W-:Y:S01]  /*b4b0*/  FMUL R93, R93, R68.reuse ;  /* 0x000000445d5d7220 */ /* 0x080fe20000400000 */
[----:B------:R-:W-:Y:S01]  /*b4c0*/  FMUL R70, R99, R68 ;  /* 0x0000004463467220 */ /* 0x000fe20000400000 */
[----:B------:R-:W-:Y:S01]  /*b4d0*/  FADD R87, R57, R59 ;  /* 0x0000003b39577221 */ /* 0x000fe20000000000 */
[----:B------:R-:W-:Y:S01]  /*b4e0*/  FADD R57, R85, R85 ;  /* 0x0000005555397221 */ /* 0x000fe20000000000 */
[----:B------:R-:W-:Y:S01]  /*b4f0*/  FFMA R97, R66, 2, R97 ;  /* 0x4000000042617823 */ /* 0x000fe20000000061 */
[----:B------:R-:W-:Y:S01]  /*b500*/  FFMA R93, R93, 2, R88 ;  /* 0x400000005d5d7823 */ /* 0x000fe20000000058 */
[----:B------:R-:W-:Y:S01]  /*b510*/  FFMA R101, R70, 2, R101 ;  /* 0x4000000046657823 */ /* 0x000fe20000000065 */
[----:B------:R-:W-:Y:S01]  /*b520*/  FMUL R114, R52, R52 ;  /* 0x0000003434727220 */ /* 0x000fe20000400000 */
[----:B------:R-:W-:Y:S01]  /*b530*/  FADD R66, R112, R112 ;  /* 0x0000007070427221 */ /* 0x000fe20000000000 */
[C-C-:B------:R-:W-:Y:S01]  /*b540*/  FADD R88, R113.reuse, R104.reuse ;  /* 0x0000006871587221 */ /* 0x140fe20000000000 */
[----:B------:R-:W-:Y:S01]  /*b550*/  FADD R99, -R113, R104 ;  /* 0x0000006871637221 */ /* 0x000fe20000000100 */
[----:B------:R-:W-:Y:S01]  /*b560*/  FFMA R57, R86, 2, R57 ;  /* 0x4000000056397823 */ /* 0x000fe20000000039 */
[----:B------:R-:W-:Y:S01]  /*b570*/  FADD R104, R108, R109 ;  /* 0x0000006d6c687221 */ /* 0x000fe20000000000 */
[----:B------:R-:W-:Y:S01]  /*b580*/  FADD R97, R97, R60 ;  /* 0x0000003c61617221 */ /* 0x000fe20000000000 */
[----:B------:R-:W-:Y:S01]  /*b590*/  FADD R93, R93, R56 ;  /* 0x000000385d5d7221 */ /* 0x000fe20000000000 */
[----:B------:R-:W-:Y:S01]  /*b5a0*/  FADD R101, R101, R58 ;  /* 0x0000003a65657221 */ /* 0x000fe20000000000 */
[----:B------:R-:W-:Y:S01]  /*b5b0*/  FFMA R111, R114, 2, R111 ;  /* 0x40000000726f7823 */ /* 0x000fe2000000006f */
[----:B------:R-:W-:Y:S01]  /*b5c0*/  FADD R108, R108, -R109 ;  /* 0x8000006d6c6c7221 */ /* 0x000fe20000000000 */
[--C-:B------:R-:W-:Y:S01]  /*b5d0*/  FFMA R70, R86, 2, R66.reuse ;  /* 0x4000000056467823 */ /* 0x100fe20000000042 */
[----:B------:R-:W-:Y:S01]  /*b5e0*/  FFMA R59, R85, 2, R66 ;  /* 0x40000000553b7823 */ /* 0x000fe20000000042 */
[----:B------:R-:W-:Y:S01]  /*b5f0*/  FFMA R66, R112, 4, R57 ;  /* 0x4080000070427823 */ /* 0x000fe20000000039 */
[----:B------:R-:W-:Y:S01]  /*b600*/  FADD R60, RZ, R23 ;  /* 0x00000017ff3c7221 */ /* 0x000fe20000000000 */
[-C--:B------:R-:W-:Y:S01]  /*b610*/  FMUL R57, R99, R22.reuse ;  /* 0x0000001663397220 */ /* 0x080fe20000400000 */
[C---:B------:R-:W-:Y:S01]  /*b620*/  FMUL R97, R52.reuse, R97 ;  /* 0x0000006134617220 */ /* 0x040fe20000400000 */
[C---:B------:R-:W-:Y:S01]  /*b630*/  FMUL R101, R52.reuse, R101 ;  /* 0x0000006534657220 */ /* 0x040fe20000400000 */
[----:B------:R-:W-:Y:S01]  /*b640*/  FMUL R93, R52, R93 ;  /* 0x0000005d345d7220 */ /* 0x000fe20000400000 */
[----:B------:R-:W-:Y:S01]  /*b650*/  FADD R111, R111, -1 ;  /* 0xbf8000006f6f7421 */ /* 0x000fe20000000000 */
[----:B------:R-:W-:Y:S01]  /*b660*/  FMUL R52, R108, R21 ;  /* 0x000000156c347220 */ /* 0x000fe20000400000 */
[----:B------:R-:W-:Y:S01]  /*b670*/  FFMA R115, R114, 2, R115 ;  /* 0x4000000072737823 */ /* 0x000fe20000000073 */
[----:B------:R-:W-:Y:S01]  /*b680*/  FFMA R85, R85, 4, R70 ;  /* 0x4080000055557823 */ /* 0x000fe20000000046 */
[----:B------:R-:W-:Y:S01]  /*b690*/  FMUL R56, R91, R22 ;  /* 0x000000165b387220 */ /* 0x000fe20000400000 */
[C---:B------:R-:W-:Y:S01]  /*b6a0*/  FMUL R70, R104.reuse, R60 ;  /* 0x0000003c68467220 */ /* 0x040fe20000400000 */
[C-C-:B------:R-:W-:Y:S01]  /*b6b0*/  FADD R95, R105.reuse, -R110.reuse ;  /* 0x8000006e695f7221 */ /* 0x140fe20000000000 */
[----:B------:R-:W-:Y:S01]  /*b6c0*/  FFMA R104, R104, R23, -R57 ;  /* 0x0000001768687223 */ /* 0x000fe20000000839 */
[----:B------:R-:W-:Y:S01]  /*b6d0*/  FADD R110, R105, R110 ;  /* 0x0000006e696e7221 */ /* 0x000fe20000000000 */
[----:B------:R-:W-:Y:S01]  /*b6e0*/  FFMA R59, R86, 4, R59 ;  /* 0x40800000563b7823 */ /* 0x000fe2000000003b */
[----:B------:R-:W-:Y:S01]  /*b6f0*/  FMUL R98, R98, R21 ;  /* 0x0000001562627220 */ /* 0x000fe20000400000 */
[----:B------:R-:W-:Y:S01]  /*b700*/  FFMA R57, R111, R23, -R52 ;  /* 0x000000176f397223 */ /* 0x000fe20000000834 */
[----:B------:R-:W-:Y:S01]  /*b710*/  FFMA R65, R65, 4, R100 ;  /* 0x4080000041417823 */ /* 0x000fe20000000064 */
[----:B------:R-:W-:Y:S01]  /*b720*/  FFMA R56, R103, R21, R56 ;  /* 0x0000001567387223 */ /* 0x000fe20000000038 */
[----:B------:R-:W-:Y:S01]  /*b730*/  FADD R58, RZ, R22 ;  /* 0x00000016ff3a7221 */ /* 0x000fe20000000000 */
[----:B------:R-:W-:Y:S01]  /*b740*/  FADD R115, R115, -1 ;  /* 0xbf80000073737421 */ /* 0x000fe20000000000 */
[----:B------:R-:W-:Y:S01]  /*b750*/  FADD R52, R46, R46 ;  /* 0x0000002e2e347221 */ /* 0x000fe20000000000 */
[-C--:B------:R-:W-:Y:S01]  /*b760*/  FFMA R59, R59, R23.reuse, R98 ;  /* 0x000000173b3b7223 */ /* 0x080fe20000000062 */
[----:B------:R-:W-:Y:S01]  /*b770*/  FFMA R46, R110, R22, R57 ;  /* 0x000000166e2e7223 */ /* 0x000fe20000000039 */
[----:B------:R-:W-:Y:S01]  /*b780*/  FFMA R86, R99, R58, -R70 ;  /* 0x0000003a63567223 */ /* 0x000fe20000000846 */
[----:B------:R-:W-:Y:S01]  /*b790*/  FFMA R56, R65, R23, R56 ;  /* 0x0000001741387223 */ /* 0x000fe20000000038 */
[C---:B------:R-:W-:Y:S01]  /*b7a0*/  FMUL R57, R115.reuse, R22 ;  /* 0x0000001673397220 */ /* 0x040fe20000400000 */
[----:B------:R-:W-:Y:S01]  /*b7b0*/  FADD R65, RZ, R21 ;  /* 0x00000015ff417221 */ /* 0x000fe20000000000 */
[----:B------:R-:W-:Y:S01]  /*b7c0*/  FMUL R70, R115, R58 ;  /* 0x0000003a73467220 */ /* 0x000fe20000400000 */
[----:B------:R-:W-:Y:S01]  /*b7d0*/  FFMA R117, R114, 2, R117 ;  /* 0x4000000072757823 */ /* 0x000fe20000000075 */
[-C--:B------:R-:W-:Y:S01]  /*b7e0*/  FMUL R85, R85, R22.reuse ;  /* 0x0000001655557220 */ /* 0x080fe20000400000 */
[----:B------:R-:W-:Y:S01]  /*b7f0*/  FADD R51, R51, R51 ;  /* 0x0000003333337221 */ /* 0x000fe20000000000 */
[-C--:B------:R-:W-:Y:S01]  /*b800*/  FMUL R87, R87, R22.reuse ;  /* 0x0000001657577220 */ /* 0x080fe20000400000 */
[----:B------:R-:W-:Y:S01]  /*b810*/  FFMA R59, -R102, R22, R59 ;  /* 0x00000016663b7223 */ /* 0x000fe2000000013b */
[C---:B------:R-:W-:Y:S01]  /*b820*/  FFMA R22, R88.reuse, R21, R57 ;  /* 0x0000001558167223 */ /* 0x040fe20000000039 */
[----:B------:R-:W-:Y:S01]  /*b830*/  FFMA R57, R88, -R65, -R70 ;  /* 0x8000004158397223 */ /* 0x000fe20000000846 */
[----:B------:R-:W-:Y:S01]  /*b840*/  FFMA R90, R90, R23, R85 ;  /* 0x000000175a5a7223 */ /* 0x000fe20000000055 */
[----:B------:R-:W-:Y:S01]  /*b850*/  FADD R117, R117, -1 ;  /* 0xbf80000075757421 */ /* 0x000fe20000000000 */
[----:B------:R-:W-:Y:S01]  /*b860*/  FADD R70, -R52, R51 ;  /* 0x0000003334467221 */ /* 0x000fe20000000100 */
[-C--:B------:R-:W-:Y:S01]  /*b870*/  FFMA R66, R66, R21.reuse, R87 ;  /* 0x0000001542427223 */ /* 0x080fe20000000057 */
[-C--:B------:R-:W-:Y:S01]  /*b880*/  FFMA R55, R55, R21.reuse, R90 ;  /* 0x0000001537377223 */ /* 0x080fe2000000005a */
[----:B------:R-:W-:Y:S01]  /*b890*/  FFMA R104, R117, R21, R104 ;  /* 0x0000001575687223 */ /* 0x000fe20000000068 */
[C---:B------:R-:W-:Y:S01]  /*b8a0*/  FFMA R85, R93.reuse, 4, R70 ;  /* 0x408000005d557823 */ /* 0x040fe20000000046 */
[----:B------:R-:W-:Y:S01]  /*b8b0*/  FADD R93, R93, R93 ;  /* 0x0000005d5d5d7221 */ /* 0x000fe20000000000 */
[C---:B------:R-:W-:Y:S01]  /*b8c0*/  FMUL R21, R101.reuse, 4 ;  /* 0x4080000065157820 */ /* 0x040fe20000400000 */
[----:B------:R-:W-:Y:S01]  /*b8d0*/  FADD R101, R101, R101 ;  /* 0x0000006565657221 */ /* 0x000fe20000000000 */
[-C--:B------:R-:W-:Y:S01]  /*b8e0*/  FFMA R22, -R95, R23.reuse, R22 ;  /* 0x000000175f167223 */ /* 0x080fe20000000116 */
[----:B------:R-:W-:Y:S01]  /*b8f0*/  FFMA R66, -R89, R23, R66 ;  /* 0x0000001759427223 */ /* 0x000fe20000000142 */
[-C--:B------:R-:W-:Y:S01]  /*b900*/  FFMA R95, R95, R60.reuse, R57 ;  /* 0x0000003c5f5f7223 */ /* 0x080fe20000000039 */
[----:B------:R-:W-:Y:S01]  /*b910*/  FADD R23, -R93, R52 ;  /* 0x000000345d177221 */ /* 0x000fe20000000100 */
[----:B------:R-:W-:Y:S01]  /*b920*/  FMUL R70, R97, 4 ;  /* 0x4080000061467820 */ /* 0x000fe20000400000 */
[----:B------:R-:W-:Y:S01]  /*b930*/  FFMA R57, R48, 2, R21 ;  /* 0x4000000030397823 */ /* 0x000fe20000000015 */
[----:B------:R-:W-:Y:S01]  /*b940*/  FADD R51, R93, R51 ;  /* 0x000000335d337221 */ /* 0x000fe20000000000 */
[----:B------:R-:W-:Y:S01]  /*b950*/  FMUL R81, R58, R81 ;  /* 0x000000513a517220 */ /* 0x000fe20000400000 */
[----:B------:R-:W-:Y:S01]  /*b960*/  FADD R52, R97, R97 ;  /* 0x0000006161347221 */ /* 0x000fe20000000000 */
[----:B------:R-:W-:Y:S01]  /*b970*/  FFMA R21, R48, 2, R101 ;  /* 0x4000000030157823 */ /* 0x000fe20000000065 */
[----:B------:R-:W-:Y:S01]  /*b980*/  FADD R88, R47, R47 ;  /* 0x0000002f2f587221 */ /* 0x000fe20000000000 */
[----:B------:R-:W-:Y:S01]  /*b990*/  FFMA R87, -R117, R65, R86 ;  /* 0x0000004175577223 */ /* 0x000fe20000000156 */
[----:B------:R-:W-:Y:S01]  /*b9a0*/  FFMA R90, R49, 2, R70 ;  /* 0x40000000315a7823 */ /* 0x000fe20000000046 */
[----:B------:R-:W-:Y:S01]  /*b9b0*/  FMUL R111, R111, R60 ;  /* 0x0000003c6f6f7220 */ /* 0x000fe20000400000 */
[----:B------:R-:W-:Y:S01]  /*b9c0*/  FMUL R86, R60, R83 ;  /* 0x000000533c567220 */ /* 0x000fe20000400000 */
[----:B------:R-:W-:Y:S01]  /*b9d0*/  FFMA R70, R49, 2, R52 ;  /* 0x4000000031467823 */ /* 0x000fe20000000034 */
[----:B------:R-:W-:Y:S01]  /*b9e0*/  FADD R47, R50, R50 ;  /* 0x00000032322f7221 */ /* 0x000fe20000000000 */
[----:B------:R-:W-:Y:S01]  /*b9f0*/  FFMA R48, -R60, R21, -R81 ;  /* 0x000000153c307223 */ /* 0x000fe20000000951 */
[----:B------:R-:W-:Y:S01]  /*ba00*/  FADD R101, R101, -R88 ;  /* 0x8000005865657221 */ /* 0x000fe20000000000 */
[----:B------:R-:W-:Y:S01]  /*ba10*/  FMUL R51, R58, R51 ;  /* 0x000000333a337220 */ /* 0x000fe20000400000 */
[----:B------:R-:W-:Y:S01]  /*ba20*/  FADD R88, -R88, R57 ;  /* 0x0000003958587221 */ /* 0x000fe20000000100 */
[----:B------:R-:W-:Y:S01]  /*ba30*/  FFMA R111, R108, R65, -R111 ;  /* 0x000000416c6f7223 */ /* 0x000fe2000000086f */
[C---:B------:R-:W-:Y:S01]  /*ba40*/  FFMA R21, -R65.reuse, R70, -R86 ;  /* 0x0000004641157223 */ /* 0x040fe20000000956 */
[----:B------:R-:W-:Y:S01]  /*ba50*/  FADD R52, R52, -R47 ;  /* 0x8000002f34347221 */ /* 0x000fe20000000000 */
[C---:B------:R-:W-:Y:S01]  /*ba60*/  FFMA R48, R65.reuse, -R23, R48 ;  /* 0x8000001741307223 */ /* 0x040fe20000000030 */
[----:B------:R-:W-:Y:S01]  /*ba70*/  FFMA R51, -R65, R82, -R51 ;  /* 0x0000005241337223 */ /* 0x000fe20000000933 */
[----:B------:R-:W-:Y:S01]  /*ba80*/  FADD R47, -R47, R90 ;  /* 0x0000005a2f2f7221 */ /* 0x000fe20000000100 */
[----:B------:R-:W-:Y:S01]  /*ba90*/  FMUL R65, R65, R88 ;  /* 0x0000005841417220 */ /* 0x000fe20000400000 */
[----:B------:R-:W-:Y:S01]  /*baa0*/  FADD R87, RZ, R87 ;  /* 0x00000057ff577221 */ /* 0x000fe20000000000 */
[----:B------:R-:W-:Y:S01]  /*bab0*/  FFMA R111, -R110, R58, R111 ;  /* 0x0000003a6e6f7223 */ /* 0x000fe2000000016f */
[C---:B------:R-:W-:Y:S01]  /*bac0*/  FFMA R50, R58.reuse, R101, R21 ;  /* 0x000000653a327223 */ /* 0x040fe20000000015 */
[----:B------:R-:W-:Y:S01]  /*bad0*/  FFMA R47, -R58, R47, -R65 ;  /* 0x0000002f3a2f7223 */ /* 0x000fe20000000941 */
[----:B------:R-:W-:Y:S01]  /*bae0*/  FADD R70, RZ, R95 ;  /* 0x0000005fff467221 */ /* 0x000fe20000000000 */
[----:B------:R-:W-:Y:S01]  /*baf0*/  FADD R59, RZ, R59 ;  /* 0x0000003bff3b7221 */ /* 0x000fe20000000000 */
[----:B------:R-:W-:Y:S01]  /*bb00*/  FMUL R38, R87, R38 ;  /* 0x0000002657267220 */ /* 0x000fe20000400000 */
[----:B------:R-:W-:Y:S01]  /*bb10*/  FADD R111, RZ, R111 ;  /* 0x0000006fff6f7221 */ /* 0x000fe20000000000 */
[C---:B------:R-:W-:Y:S01]  /*bb20*/  FFMA R47, R60.reuse, -R85, R47 ;  /* 0x800000553c2f7223 */ /* 0x040fe2000000002f */
[----:B------:R-:W-:Y:S01]  /*bb30*/  FADD R56, RZ, R56 ;  /* 0x00000038ff387221 */ /* 0x000fe20000000000 */
[----:B------:R-:W-:Y:S01]  /*bb40*/  FADD R59, R59, R50 ;  /* 0x000000323b3b7221 */ /* 0x000fe20000000000 */
[----:B------:R-:W-:Y:S01]  /*bb50*/  FFMA R51, R60, R52, R51 ;  /* 0x000000343c337223 */ /* 0x000fe20000000033 */
[C---:B------:R-:W-:Y:S01]  /*bb60*/  FMUL R5, R70.reuse, R5 ;  /* 0x0000000546057220 */ /* 0x040fe20000400000 */
[----:B------:R-:W-:Y:S01]  /*bb70*/  FADD R66, RZ, R66 ;  /* 0x00000042ff427221 */ /* 0x000fe20000000000 */
[----:B------:R-:W-:Y:S01]  /*bb80*/  FFMA R13, R70, R13, R38 ;  /* 0x0000000d460d7223 */ /* 0x000fe20000000026 */
[----:B------:R-:W-:Y:S01]  /*bb90*/  FADD R38, R25, -1 ;  /* 0xbf80000019267421 */ /* 0x000fe20000000000 */
[----:B------:R-:W-:Y:S01]  /*bba0*/  FMUL R15, R87, R15 ;  /* 0x0000000f570f7220 */ /* 0x000fe20000400000 */
[C---:B------:R-:W-:Y:S01]  /*bbb0*/  FMUL R10, R111.reuse, R10 ;  /* 0x0000000a6f0a7220 */ /* 0x040fe20000400000 */
[----:B------:R-:W-:Y:S01]  /*bbc0*/  FADD R47, R56, R47 ;  /* 0x0000002f382f7221 */ /* 0x000fe20000000000 */
[----:B------:R-:W-:Y:S01]  /*bbd0*/  FADD R55, RZ, R55 ;  /* 0x00000037ff377221 */ /* 0x000fe20000000000 */
[----:B------:R-:W-:Y:S01]  /*bbe0*/  FFMA R5, R111, R8, -R5 ;  /* 0x000000086f057223 */ /* 0x000fe20000000805 */
[----:B------:R-:W-:Y:S01]  /*bbf0*/  FADD R59, -R59, R92 ;  /* 0x0000005c3b3b7221 */ /* 0x000fe20000000100 */
[----:B------:R-:W-:Y:S01]  /*bc00*/  FADD R66, R66, R51 ;  /* 0x0000003342427221 */ /* 0x000fe20000000000 */
[----:B------:R-:W-:Y:S01]  /*bc10*/  FADD R2, R2, -1 ;  /* 0xbf80000002027421 */ /* 0x000fe20000000000 */
[----:B------:R-:W-:Y:S01]  /*bc20*/  FFMA R38, R70, R38, R15 ;  /* 0x0000002646267223 */ /* 0x000fe2000000000f */
[----:B------:R-:W-:Y:S01]  /*bc30*/  FMUL R40, R111, R40 ;  /* 0x000000286f287220 */ /* 0x000fe20000400000 */
[----:B------:R-:W-:Y:S01]  /*bc40*/  FFMA R11, R87, R11, R10 ;  /* 0x0000000b570b7223 */ /* 0x000fe2000000000a */
[----:B------:R-:W-:Y:S01]  /*bc50*/  FADD R47, R47, R94 ;  /* 0x0000005e2f2f7221 */ /* 0x000fe20000000000 */
[----:B------:R-:W-:Y:S01]  /*bc60*/  FADD R55, R55, R48 ;  /* 0x0000003037377221 */ /* 0x000fe20000000000 */
[----:B------:R-:W-:Y:S01]  /*bc70*/  FFMA R5, R87, R2, R5 ;  /* 0x0000000257057223 */ /* 0x000fe20000000005 */
[----:B------:R-:W-:Y:S01]  /*bc80*/  FADD R39, -R66, R39 ;  /* 0x0000002742277221 */ /* 0x000fe20000000100 */
[----:B------:R-:W-:Y:S01]  /*bc90*/  FMUL R10, R64, R59 ;  /* 0x0000003b400a7220 */ /* 0x000fe20000400000 */
[----:B------:R-:W-:Y:S01]  /*bca0*/  FFMA R38, R111, -R7, R38 ;  /* 0x800000076f267223 */ /* 0x000fe20000000026 */
[----:B------:R-:W-:Y:S01]  /*bcb0*/  FFMA R40, R70, R9, R40 ;  /* 0x0000000946287223 */ /* 0x000fe20000000028 */
[-C--:B------:R-:W-:Y:S01]  /*bcc0*/  FMUL R7, R62, R47.reuse ;  /* 0x0000002f3e077220 */ /* 0x080fe20000400000 */
[----:B------:R-:W-:Y:S01]  /*bcd0*/  FADD R23, R26, -1 ;  /* 0xbf8000001a177421 */ /* 0x000fe20000000000 */
[----:B------:R-:W-:Y:S01]  /*bce0*/  FMUL R24, R87, R24 ;  /* 0x0000001857187220 */ /* 0x000fe20000400000 */
[----:B------:R-:W-:Y:S01]  /*bcf0*/  FADD R55, -R55, R96 ;  /* 0x0000006037377221 */ /* 0x000fe20000000100 */
[----:B------:R-:W-:Y:S01]  /*bd00*/  FADD R5, R5, R36 ;  /* 0x0000002405057221 */ /* 0x000fe20000000000 */
[C---:B------:R-:W-:Y:S01]  /*bd10*/  FMUL R2, R63.reuse, R47 ;  /* 0x0000002f3f027220 */ /* 0x040fe20000400000 */
[----:B------:R-:W-:Y:S01]  /*bd20*/  FFMA R9, R63, R39, R10 ;  /* 0x000000273f097223 */ /* 0x000fe2000000000a */
[-C--:B------:R-:W-:Y:S01]  /*bd30*/  FMUL R36, R39, R69.reuse ;  /* 0x0000004527247220 */ /* 0x080fe20000400000 */
[C---:B------:R-:W-:Y:S01]  /*bd40*/  FMUL R10, R47.reuse, R69 ;  /* 0x000000452f0a7220 */ /* 0x040fe20000400000 */
[----:B------:R-:W-:Y:S01]  /*bd50*/  FMUL R26, R47, R72 ;  /* 0x000000482f1a7220 */ /* 0x000fe20000400000 */
[----:B------:R-:W-:Y:S01]  /*bd60*/  FFMA R8, R64, R39, -R7 ;  /* 0x0000002740087223 */ /* 0x000fe20000000807 */
[----:B------:R-:W-:Y:S01]  /*bd70*/  FFMA R23, R111, R23, -R24 ;  /* 0x000000176f177223 */ /* 0x000fe20000000818 */
[----:B------:R-:W-:Y:S01]  /*bd80*/  FFMA R6, R70, -R6, R11 ;  /* 0x8000000646067223 */ /* 0x000fe2000000000b */
[C---:B------:R-:W-:Y:S01]  /*bd90*/  FFMA R7, R64.reuse, R55, -R2 ;  /* 0x0000003740077223 */ /* 0x040fe20000000802 */
[----:B------:R-:W-:Y:S01]  /*bda0*/  FMUL R24, R64, R47 ;  /* 0x0000002f40187220 */ /* 0x000fe20000400000 */
[CC--:B------:R-:W-:Y:S01]  /*bdb0*/  FFMA R2, -R62.reuse, R55.reuse, R9 ;  /* 0x000000373e027223 */ /* 0x0c0fe20000000109 */
[-C--:B------:R-:W-:Y:S01]  /*bdc0*/  FFMA R36, R59, R68.reuse, -R36 ;  /* 0x000000443b247223 */ /* 0x080fe20000000824 */
[-C--:B------:R-:W-:Y:S01]  /*bdd0*/  FFMA R11, R55, R68.reuse, -R10 ;  /* 0x00000044370b7223 */ /* 0x080fe2000000080a */
[-C--:B------:R-:W-:Y:S01]  /*bde0*/  FFMA R26, R39, R68.reuse, -R26 ;  /* 0x00000044271a7223 */ /* 0x080fe2000000081a */
[----:B------:R-:W-:Y:S01]  /*bdf0*/  FMUL R68, R47, R68 ;  /* 0x000000442f447220 */ /* 0x000fe20000400000 */
[----:B------:R-:W-:Y:S01]  /*be00*/  ISETP.NE.U32.AND P0, PT, RZ, c[0x0][0x628], PT ;  /* 0x00018a00ff007a0c */ /* 0x000fe20003f05070 */
[----:B------:R-:W-:Y:S01]  /*be10*/  FFMA R24, R63, R55, R24 ;  /* 0x000000373f187223 */ /* 0x000fe20000000018 */
[----:B------:R-:W-:Y:S01]  /*be20*/  FADD R6, RZ, R6 ;  /* 0x00000006ff067221 */ /* 0x000fe20000000000 */
[----:B------:R-:W-:Y:S01]  /*be30*/  FFMA R9, -R61, R47, R2 ;  /* 0x0000002f3d097223 */ /* 0x000fe20000000102 */
[----:B------:R-:W-:Y:S01]  /*be40*/  FMUL R21, R87, R84 ;  /* 0x0000005457157220 */ /* 0x000fe20000400000 */
[C---:B------:R-:W-:Y:S01]  /*be50*/  FFMA R68, R55.reuse, R69, R68 ;  /* 0x0000004537447223 */ /* 0x040fe20000000044 */
[----:B------:R-:W-:Y:S01]  /*be60*/  ISETP.NE.AND.EX P0, PT, RZ, c[0x0][0x62c], PT, P0 ;  /* 0x00018b00ff007a0c */ /* 0x000fe20003f05300 */
[----:B------:R-:W-:Y:S01]  /*be70*/  FFMA R24, R62, R39, R24 ;  /* 0x000000273e187223 */ /* 0x000fe20000000018 */
[----:B------:R-:W-:Y:S01]  /*be80*/  FADD R10, R6, R9 ;  /* 0x00000009060a7221 */ /* 0x000fe20000000000 */
[----:B------:R-:W-:Y:S01]  /*be90*/  FFMA R80, R70, R80, R21 ;  /* 0x0000005046507223 */ /* 0x000fe20000000015 */
[-C--:B------:R-:W-:Y:S01]  /*bea0*/  FFMA R36, R55, R72.reuse, R36 ;  /* 0x0000004837247223 */ /* 0x080fe20000000024 */
[C---:B------:R-:W-:Y:S01]  /*beb0*/  FFMA R26, R59.reuse, R69, R26 ;  /* 0x000000453b1a7223 */ /* 0x040fe2000000001a */
[-C--:B------:R-:W-:Y:S01]  /*bec0*/  FFMA R6, R59, -R72.reuse, R11 ;  /* 0x800000483b067223 */ /* 0x080fe2000000000b */
[----:B------:R-:W-:Y:S01]  /*bed0*/  FFMA R68, R39, R72, R68 ;  /* 0x0000004827447223 */ /* 0x000fe20000000044 */
[----:B------:R-:W-:Y:S01]  /*bee0*/  FFMA R12, R111, -R12, R13 ;  /* 0x8000000c6f0c7223 */ /* 0x000fe2000000000d */
[-C--:B------:R-:W-:Y:S01]  /*bef0*/  FFMA R8, -R63, R59.reuse, R8 ;  /* 0x0000003b3f087223 */ /* 0x080fe20000000108 */
[-C--:B------:R-:W-:Y:S01]  /*bf00*/  FFMA R2, R62, R59.reuse, R7 ;  /* 0x0000003b3e027223 */ /* 0x080fe20000000007 */
[----:B------:R-:W-:Y:S01]  /*bf10*/  FFMA R24, R61, R59, R24 ;  /* 0x0000003b3d187223 */ /* 0x000fe20000000018 */
[----:B------:R-:W-:Y:S01]  /*bf20*/  FFMA R27, R111, R27, R80 ;  /* 0x0000001b6f1b7223 */ /* 0x000fe20000000050 */
[----:B------:R-:W-:Y:S01]  /*bf30*/  FFMA R4, R70, R4, R23 ;  /* 0x0000000446047223 */ /* 0x000fe20000000017 */
[----:B------:R-:W-:Y:S01]  /*bf40*/  FFMA R3, R87, R3, R40 ;  /* 0x0000000357037223 */ /* 0x000fe20000000028 */
[-C--:B------:R-:W-:Y:S01]  /*bf50*/  FFMA R47, R47, -R67.reuse, R36 ;  /* 0x800000432f2f7223 */ /* 0x080fe20000000024 */
[-C--:B------:R-:W-:Y:S01]  /*bf60*/  FFMA R6, R39, R67.reuse, R6 ;  /* 0x0000004327067223 */ /* 0x080fe20000000006 */
[-C--:B------:R-:W-:Y:S01]  /*bf70*/  FFMA R26, R55, -R67.reuse, R26 ;  /* 0x80000043371a7223 */ /* 0x080fe2000000001a */
[----:B------:R-:W-:Y:S01]  /*bf80*/  FFMA R59, R59, R67, R68 ;  /* 0x000000433b3b7223 */ /* 0x000fe20000000044 */
[C---:B------:R-:W-:Y:S01]  /*bf90*/  FFMA R7, R61.reuse, R55, R8 ;  /* 0x000000373d077223 */ /* 0x040fe20000000008 */
[----:B------:R-:W-:Y:S01]  /*bfa0*/  FADD R12, RZ, R12 ;  /* 0x0000000cff0c7221 */ /* 0x000fe20000000000 */
[----:B------:R-:W-:Y:S01]  /*bfb0*/  FADD R37, R38, R37 ;  /* 0x0000002526257221 */ /* 0x000fe20000000000 */
[----:B------:R-:W-:Y:S01]  /*bfc0*/  FADD R4, R4, R41 ;  /* 0x0000002904047221 */ /* 0x000fe20000000000 */
[----:B------:R-:W-:Y:S01]  /*bfd0*/  FFMA R2, -R61, R39, R2 ;  /* 0x000000273d027223 */ /* 0x000fe20000000102 */
[----:B------:R-:W-:Y:S01]  /*bfe0*/  FADD R3, RZ, R3 ;  /* 0x00000003ff037221 */ /* 0x000fe20000000000 */
[----:B------:R-:W-:Y:S01]  /*bff0*/  FADD R27, RZ, R27 ;  /* 0x0000001bff1b7221 */ /* 0x000fe20000000000 */
[----:B------:R-:W-:Y:S01]  /*c000*/  FADD R18, R47, R18 ;  /* 0x000000122f127221 */ /* 0x000fe20000000000 */
[----:B------:R-:W-:Y:S01]  /*c010*/  FADD R6, R6, R19 ;  /* 0x0000001306067221 */ /* 0x000fe20000000000 */
[----:B------:R-:W-:Y:S01]  /*c020*/  FADD R17, R26, R17 ;  /* 0x000000111a117221 */ /* 0x000fe20000000000 */
[----:B------:R-:W-:Y:S01]  /*c030*/  FADD R20, R59, R20 ;  /* 0x000000143b147221 */ /* 0x000fe20000000000 */
[----:B------:R-:W-:Y:S01]  /*c040*/  FADD R12, R12, R7 ;  /* 0x000000070c0c7221 */ /* 0x000fe20000000000 */
[----:B------:R-:W-:Y:S01]  /*c050*/  FADD R8, R3, R2 ;  /* 0x0000000203087221 */ /* 0x000fe20000000000 */
[----:B------:R-:W-:Y:S01]  /*c060*/  FADD R24, R27, R24 ;  /* 0x000000181b187221 */ /* 0x000fe20000000000 */
        /* <DEDUP_REMOVED lines=10> */
[----:B------:R-:W-:Y:S05]  /*c110*/  @!P0 BRA `(.L_x_225) ;  /* 0x000000e000008947 */ /* 0x000fea0003800000 */
[----:B------:R-:W-:Y:S02]  /*c120*/  SHF.R.S32.HI R5, RZ, 0x1f, R76 ;  /* 0x0000001fff057819 */ /* 0x000fe4000001144c */
[----:B------:R-:W-:-:S03]  /*c130*/  MOV R3, c[0x0][0x648] ;  /* 0x0001920000037a02 */ /* 0x000fc60000000f00 */
[----:B------:R-:W-:Y:S02]  /*c140*/  IMAD R5, R5, c[0x0][0x648], RZ ;  /* 0x0001920005057a24 */ /* 0x000fe400078e02ff */
[----:B------:R-:W-:-:S04]  /*c150*/  IMAD.WIDE.U32 R2, R76, R3, c[0x0][0x628] ;  /* 0x00018a004c027625 */ /* 0x000fc800078e0003 */
[----:B------:R-:W-:-:S05]  /*c160*/  IMAD R5, R76, UR12, R5 ;  /* 0x0000000c4c057c24 */ /* 0x000fca000f8e0205 */
[----:B------:R-:W-:-:S05]  /*c170*/  IADD3 R3, R3, R5, RZ ;  /* 0x0000000503037210 */ /* 0x000fca0007ffe0ff */
[----:B------:R0:W-:Y:S04]  /*c180*/  RED.E.ADD.F32.FTZ.RN.STRONG.GPU [R2.64], R37 ;  /* 0x000000250200798e */ /* 0x0001e8000c10e790 */
[----:B------:R0:W-:Y:S04]  /*c190*/  RED.E.ADD.F32.FTZ.RN.STRONG.GPU [R2.64+0x4], R13 ;  /* 0x0000040d0200798e */ /* 0x0001e8000c10e790 */
[----:B------:R0:W-:Y:S04]  /*c1a0*/  RED.E.ADD.F32.FTZ.RN.STRONG.GPU [R2.64+0x8], R15 ;  /* 0x0000080f0200798e */ /* 0x0001e8000c10e790 */
[----:B------:R0:W-:Y:S04]  /*c1b0*/  RED.E.ADD.F32.FTZ.RN.STRONG.GPU [R2.64+0xc], R19 ;  /* 0x00000c130200798e */ /* 0x0001e8000c10e790 */
[----:B------:R0:W-:Y:S04]  /*c1c0*/  RED.E.ADD.F32.FTZ.RN.STRONG.GPU [R2.64+0x10], R17 ;  /* 0x000010110200798e */ /* 0x0001e8000c10e790 */
[----:B------:R0:W-:Y:S04]  /*c1d0*/  RED.E.ADD.F32.FTZ.RN.STRONG.GPU [R2.64+0x14], R21 ;  /* 0x000014150200798e */ /* 0x0001e8000c10e790 */
[----:B------:R0:W-:Y:S01]  /*c1e0*/  RED.E.ADD.F32.FTZ.RN.STRONG.GPU [R2.64+0x18], R23 ;  /* 0x000018170200798e */ /* 0x0001e2000c10e790 */
[----:B------:R-:W-:Y:S05]  /*c1f0*/  BRA `(.L_x_226) ;  /* 0x000000c000007947 */ /* 0x000fea0003800000 */
.L_x_225:
[----:B------:R-:W-:-:S04]  /*c200*/  ISETP.NE.U32.AND P0, PT, RZ, c[0x0][0x268], PT ;  /* 0x00009a00ff007a0c */ /* 0x000fc80003f05070 */
[----:B------:R-:W-:-:S13]  /*c210*/  ISETP.NE.AND.EX P0, PT, RZ, c[0x0][0x26c], PT, P0 ;  /* 0x00009b00ff007a0c */ /* 0x000fda0003f05300 */
[----:B------:R-:W-:Y:S05]  /*c220*/  @!P0 BRA `(.L_x_226) ;  /* 0x0000009000008947 */ /* 0x000fea0003800000 */
[----:B------:R-:W-:-:S04]  /*c230*/  IADD3 R28, P0, R28, c[0x0][0x268], RZ ;  /* 0x00009a001c1c7a10 */ /* 0x000fc80007f1e0ff */
[----:B------:R-:W-:-:S05]  /*c240*/  IADD3.X R29, R71, c[0x0][0x26c], RZ, P0, !PT ;  /* 0x00009b00471d7a10 */ /* 0x000fca00007fe4ff */
[----:B------:R0:W-:Y:S04]  /*c250*/  RED.E.ADD.F32.FTZ.RN.STRONG.GPU [R28.64], R37 ;  /* 0x000000251c00798e */ /* 0x0001e8000c10e790 */
[----:B------:R0:W-:Y:S04]  /*c260*/  RED.E.ADD.F32.FTZ.RN.STRONG.GPU [R28.64+0x4], R13 ;  /* 0x0000040d1c00798e */ /* 0x0001e8000c10e790 */
[----:B------:R0:W-:Y:S04]  /*c270*/  RED.E.ADD.F32.FTZ.RN.STRONG.GPU [R28.64+0x8], R15 ;  /* 0x0000080f1c00798e */ /* 0x0001e8000c10e790 */
[----:B------:R0:W-:Y:S04]  /*c280*/  RED.E.ADD.F32.FTZ.RN.STRONG.GPU [R28.64+0xc], R19 ;  /* 0x00000c131c00798e */ /* 0x0001e8000c10e790 */
[----:B------:R0:W-:Y:S04]  /*c290*/  RED.E.ADD.F32.FTZ.RN.STRONG.GPU [R28.64+0x10], R17 ;  /* 0x000010111c00798e */ /* 0x0001e8000c10e790 */
[----:B------:R0:W-:Y:S04]  /*c2a0*/  RED.E.ADD.F32.FTZ.RN.STRONG.GPU [R28.64+0x14], R21 ;  /* 0x000014151c00798e */ /* 0x0001e8000c10e790 */
[----:B------:R0:W-:Y:S02]  /*c2b0*/  RED.E.ADD.F32.FTZ.RN.STRONG.GPU [R28.64+0x18], R23 ;  /* 0x000018171c00798e */ /* 0x0001e4000c10e790 */
.L_x_226:
[----:B------:R-:W-:Y:S01]  /*c2c0*/  ISETP.GE.AND P0, PT, R74, RZ, PT ;  /* 0x000000ff4a00720c */ /* 0x000fe20003f06270 */
[----:B------:R-:W-:-:S12]  /*c2d0*/  BSSY B2, `(.L_x_227) ;  /* 0x0000025000027945 */ /* 0x000fd80003800000 */
[----:B------:R-:W-:Y:S05]  /*c2e0*/  @!P0 BRA `(.L_x_228) ;  /* 0x0000023000008947 */ /* 0x000fea0003800000 */
[----:B------:R-:W-:Y:S01]  /*c2f0*/  ISETP.NE.U32.AND P0, PT, RZ, c[0x0][0x5f0], PT ;  /* 0x00017c00ff007a0c */ /* 0x000fe20003f05070 */
[----:B------:R-:W-:Y:S01]  /*c300*/  FADD R5, RZ, R8 ;  /* 0x00000008ff057221 */ /* 0x000fe20000000000 */
[----:B0-----:R-:W-:Y:S01]  /*c310*/  FADD R13, RZ, R12 ;  /* 0x0000000cff0d7221 */ /* 0x001fe20000000000 */
[----:B------:R-:W-:Y:S01]  /*c320*/  FADD R15, RZ, R10 ;  /* 0x0000000aff0f7221 */ /* 0x000fe20000000000 */
[----:B------:R-:W-:Y:S01]  /*c330*/  ISETP.NE.AND.EX P0, PT, RZ, c[0x0][0x5f4], PT, P0 ;  /* 0x00017d00ff007a0c */ /* 0x000fe20003f05300 */
[----:B------:R-:W-:-:S12]  /*c340*/  FADD R17, RZ, R24 ;  /* 0x00000018ff117221 */ /* 0x000fd80000000000 */
[----:B------:R-:W-:Y:S05]  /*c350*/  @!P0 BRA `(.L_x_229) ;  /* 0x000000d000008947 */ /* 0x000fea0003800000 */
[----:B------:R-:W-:Y:S01]  /*c360*/  MOV R3, c[0x0][0x610] ;  /* 0x0001840000037a02 */ /* 0x000fe20000000f00 */
[----:B------:R-:W-:-:S04]  /*c370*/  IMAD R73, R73, c[0x0][0x610], RZ ;  /* 0x0001840049497a24 */ /* 0x000fc800078e02ff */
[C---:B------:R-:W-:Y:S02]  /*c380*/  IMAD R73, R74.reuse, UR14, R73 ;  /* 0x0000000e4a497c24 */ /* 0x040fe4000f8e0249 */
[----:B------:R-:W-:-:S05]  /*c390*/  IMAD.WIDE.U32 R2, R74, R3, c[0x0][0x5f0] ;  /* 0x00017c004a027625 */ /* 0x000fca00078e0003 */
        /* <DEDUP_REMOVED lines=9> */
.L_x_229:
[----:B------:R-:W-:-:S04]  /*c430*/  ISETP.NE.U32.AND P0, PT, RZ, c[0x0][0x230], PT ;  /* 0x00008c00ff007a0c */ /* 0x000fc80003f05070 */
[----:B------:R-:W-:-:S13]  /*c440*/  ISETP.NE.AND.EX P0, PT, RZ, c[0x0][0x234], PT, P0 ;  /* 0x00008d00ff007a0c */ /* 0x000fda0003f05300 */
        /* <DEDUP_REMOVED lines=12> */
[----:B------:R0:W-:Y:S02]  /*c510*/  RED.E.ADD.F32.FTZ.RN.STRONG.GPU [R2.64+0x18], R17 ;  /* 0x000018110200798e */ /* 0x0001e4000c10e790 */
.L_x_228:
[----:B------:R-:W-:Y:S05]  /*c520*/  BSYNC B2 ;  /* 0x0000000000027941 */ /* 0x000fea0003800000 */
.L_x_227:
[----:B------:R-:W-:-:S04]  /*c530*/  ISETP.NE.U32.AND P0, PT, RZ, c[0x0][0x580], PT ;  /* 0x00016000ff007a0c */ /* 0x000fc80003f05070 */
[----:B------:R-:W-:-:S13]  /*c540*/  ISETP.NE.AND.EX P0, PT, RZ, c[0x0][0x584], PT, P0 ;  /* 0x00016100ff007a0c */ /* 0x000fda0003f05300 */
[----:B------:R-:W-:Y:S05]  /*c550*/  @!P0 BRA `(.L_x_230) ;  /* 0x0000007000008947 */ /* 0x000fea0003800000 */
[----:B0-----:R-:W-:Y:S01]  /*c560*/  IMAD R2, R75, c[0x0][0x5a0], RZ ;  /* 0x000168004b027a24 */ /* 0x001fe200078e02ff */
[----:B------:R-:W-:-:S03]  /*c570*/  MOV R4, c[0x0][0x5a0] ;  /* 0x0001680000047a02 */ /* 0x000fc60000000f00 */
[C---:B------:R-:W-:Y:S02]  /*c580*/  IMAD R5, R77.reuse, UR13, R2 ;  /* 0x0000000d4d057c24 */ /* 0x040fe4000f8e0202 */
[----:B------:R-:W-:-:S05]  /*c590*/  IMAD.WIDE.U32 R2, R77, R4, c[0x0][0x580] ;  /* 0x000160004d027625 */ /* 0x000fca00078e0004 */
[----:B------:R-:W-:-:S05]  /*c5a0*/  IADD3 R3, R3, R5, RZ ;  /* 0x0000000503037210 */ /* 0x000fca0007ffe0ff */
[----:B------:R0:W-:Y:S01]  /*c5b0*/  RED.E.ADD.F32.FTZ.RN.STRONG.GPU [R2.64], RZ ;  /* 0x000000ff0200798e */ /* 0x0001e2000c10e790 */
[----:B------:R-:W-:Y:S05]  /*c5c0*/  BRA `(.L_x_231) ;  /* 0x0000006000007947 */ /* 0x000fea0003800000 */
.L_x_230:
[----:B------:R-:W-:-:S04]  /*c5d0*/  ISETP.NE.U32.AND P0, PT, RZ, c[0x0][0x1c0], PT ;  /* 0x00007000ff007a0c */ /* 0x000fc80003f05070 */
[----:B------:R-:W-:-:S13]  /*c5e0*/  ISETP.NE.AND.EX P0, PT, RZ, c[0x0][0x1c4], PT, P0 ;  /* 0x00007100ff007a0c */ /* 0x000fda0003f05300 */
[----:B------:R-:W-:Y:S05]  /*c5f0*/  @!P0 BRA `(.L_x_231) ;  /* 0x0000003000008947 */ /* 0x000fea0003800000 */
[----:B------:R-:W-:-:S04]  /*c600*/  IADD3 R32, P0, R32, c[0x0][0x1c0], RZ ;  /* 0x0000700020207a10 */ /* 0x000fc80007f1e0ff */
[----:B------:R-:W-:-:S05]  /*c610*/  IADD3.X R33, R53, c[0x0][0x1c4], RZ, P0, !PT ;  /* 0x0000710035217a10 */ /* 0x000fca00007fe4ff */
[----:B------:R1:W-:Y:S04]  /*c620*/  RED.E.ADD.F32.FTZ.RN.STRONG.GPU [R32.64], RZ ;  /* 0x000000ff2000798e */ /* 0x0003e8000c10e790 */
.L_x_231:
        /* <DEDUP_REMOVED lines=8> */
[----:B------:R0:W-:Y:S04]  /*c6b0*/  RED.E.ADD.F32.FTZ.RN.STRONG.GPU [R2.64], R9 ;  /* 0x000000090200798e */ /* 0x0001e8000c10e790 */
[----:B------:R0:W-:Y:S04]  /*c6c0*/  RED.E.ADD.F32.FTZ.RN.STRONG.GPU [R2.64+0x4], R11 ;  /* 0x0000040b0200798e */ /* 0x0001e8000c10e790 */
[----:B------:R0:W-:Y:S01]  /*c6d0*/  RED.E.ADD.F32.FTZ.RN.STRONG.GPU [R2.64+0x8], R7 ;  /* 0x000008070200798e */ /* 0x0001e2000c10e790 */
[----:B------:R-:W-:Y:S05]  /*c6e0*/  BRA `(.L_x_5) ;  /* 0x0000008000007947 */ /* 0x000fea0003800000 */
.L_x_232:
[----:B------:R-:W-:-:S04]  /*c6f0*/  ISETP.NE.U32.AND P0, PT, RZ, c[0x0][0x188], PT ;  /* 0x00006200ff007a0c */ /* 0x000fc80003f05070 */
[----:B------:R-:W-:-:S13]  /*c700*/  ISETP.NE.AND.EX P0, PT, RZ, c[0x0][0x18c], PT, P0 ;  /* 0x00006300ff007a0c */ /* 0x000fda0003f05300 */
[----:B------:R-:W-:Y:S05]  /*c710*/  @!P0 BRA `(.L_x_5) ;  /* 0x0000005000008947 */ /* 0x000fea0003800000 */
[----:B------:R-:W-:-:S04]  /*c720*/  IADD3 R30, P0, R30, c[0x0][0x188], RZ ;  /* 0x000062001e1e7a10 */ /* 0x000fc80007f1e0ff */
[----:B------:R-:W-:-:S05]  /*c730*/  IADD3.X R31, R54, c[0x0][0x18c], RZ, P0, !PT ;  /* 0x00006300361f7a10 */ /* 0x000fca00007fe4ff */
[----:B------:R2:W-:Y:S04]  /*c740*/  RED.E.ADD.F32.FTZ.RN.STRONG.GPU [R30.64], R9 ;  /* 0x000000091e00798e */ /* 0x0005e8000c10e790 */
[----:B------:R2:W-:Y:S04]  /*c750*/  RED.E.ADD.F32.FTZ.RN.STRONG.GPU [R30.64+0x4], R11 ;  /* 0x0000040b1e00798e */ /* 0x0005e8000c10e790 */
[----:B------:R2:W-:Y:S02]  /*c760*/  RED.E.ADD.F32.FTZ.RN.STRONG.GPU [R30.64+0x8], R7 ;  /* 0x000008071e00798e */ /* 0x0005e4000c10e790 */
.L_x_5:
[----:B------:R-:W-:Y:S05]  /*c770*/  BSYNC B0 ;  /* 0x0000000000007941 */ /* 0x000fea0003800000 */
.L_x_4:
[----:B0-----:R-:W-:-:S05]  /*c780*/  MOV R3, c[0x0][0x0] ;  /* 0x0000000000037a02 */ /* 0x001fca0000000f00 */
[----:B------:R-:W-:-:S05]  /*c790*/  IMAD.WIDE.U32 R78, R3, c[0x0][0xc], R78 ;  /* 0x00000300034e7a25 */ /* 0x000fca00078e004e */
[----:B------:R-:W-:-:S04]  /*c7a0*/  ISETP.GE.U32.AND P0, PT, R78, c[0x0][0x178], PT ;  /* 0x00005e004e007a0c */ /* 0x000fc80003f06070 */
[----:B------:R-:W-:-:S13]  /*c7b0*/  ISETP.GE.U32.AND.EX P0, PT, R79, c[0x0][0x17c], PT, P0 ;  /* 0x00005f004f007a0c */ /* 0x000fda0003f06100 */
[----:B------:R-:W-:Y:S01]  /*c7c0*/  @P0 CALL.REL.NOINC `(.L_x_233) ;  /* 0x0000001000000944 */ /* 0x000fe20003c00000 */
[----:B------:R-:W-:Y:S05]  /*c7d0*/  BRA `(.L_x_234) ;  /* 0xffff3a3000007947 */ /* 0x000fea000383ffff */
.L_x_233:
[----:B------:R-:W-:Y:S05]  /*c7e0*/  BSYNC B1 ;  /* 0x0000000000017941 */ /* 0x000fea0003800000 */
.L_x_0:
[----:B------:R-:W-:Y:S05]  /*c7f0*/  EXIT ;  /* 0x000000000000794d */ /* 0x000fea0003800000 */
        .weak           $__internal_0_$__cuda_sm20_div_u64
        .type           $__internal_0_$__cuda_sm20_div_u64,@function
        .size           $__internal_0_$__cuda_sm20_div_u64,($__internal_1_$__cuda_sm20_rcp_rn_f32_slowpath - $__internal_0_$__cuda_sm20_div_u64)
$__internal_0_$__cuda_sm20_div_u64:
[----:B------:R-:W-:Y:S02]  /*c800*/  ULDC UR4, c[0x0][0x164] ;  /* 0x0000590000047ab9 */ /* 0x000fe40000000800 */
[----:B------:R-:W0:Y:S08]  /*c810*/  I2F.U64.RP R6, UR4 ;  /* 0x0000000400067d12 */ /* 0x000e300008309000 */
[----:B0-----:R-:W0:Y:S02]  /*c820*/  MUFU.RCP R6, R6 ;  /* 0x0000000600067308 */ /* 0x001e240000001000 */
[----:B0-----:R-:W-:-:S06]  /*c830*/  IADD3 R2, R6, 0x1ffffffe, RZ ;  /* 0x1ffffffe06027810 */ /* 0x001fcc0007ffe0ff */
[----:B------:R-:W0:Y:S02]  /*c840*/  F2I.U64.TRUNC R2, R2 ;  /* 0x0000000200027311 */ /* 0x000e24000020d800 */
[----:B0-----:R-:W-:-:S04]  /*c850*/  IMAD.WIDE.U32 R4, R2, c[0x0][0x164], RZ ;  /* 0x0000590002047a25 */ /* 0x001fc800078e00ff */
[----:B------:R-:W-:Y:S01]  /*c860*/  IMAD R5, R2, UR5, R5 ;  /* 0x0000000502057c24 */ /* 0x000fe2000f8e0205 */
[----:B------:R-:W-:-:S03]  /*c870*/  IADD3 R7, P0, RZ, -R4, RZ ;  /* 0x80000004ff077210 */ /* 0x000fc60007f1e0ff */
[----:B------:R-:W-:Y:S02]  /*c880*/  IMAD R5, R3, c[0x0][0x164], R5 ;  /* 0x0000590003057a24 */ /* 0x000fe400078e0205 */
[----:B------:R-:W-:-:S03]  /*c890*/  IMAD.HI.U32 R4, R2, R7, RZ ;  /* 0x0000000702047227 */ /* 0x000fc600078e00ff */
[----:B------:R-:W-:Y:S02]  /*c8a0*/  IADD3.X R9, RZ, ~R5, RZ, P0, !PT ;  /* 0x80000005ff097210 */ /* 0x000fe400007fe4ff */
[----:B------:R-:W-:-:S03]  /*c8b0*/  MOV R5, R2 ;  /* 0x0000000200057202 */ /* 0x000fc60000000f00 */
[-C--:B------:R-:W-:Y:S02]  /*c8c0*/  IMAD R11, R3, R9.reuse, RZ ;  /* 0x00000009030b7224 */ /* 0x080fe400078e02ff */
[----:B------:R-:W-:-:S04]  /*c8d0*/  IMAD.WIDE.U32 R4, P0, R2, R9, R4 ;  /* 0x0000000902047225 */ /* 0x000fc80007800004 */
[----:B------:R-:W-:-:S04]  /*c8e0*/  IMAD.HI.U32 R9, R3, R9, RZ ;  /* 0x0000000903097227 */ /* 0x000fc800078e00ff */
[----:B------:R-:W-:-:S05]  /*c8f0*/  IMAD.HI.U32 R4, P1, R3, R7, R4 ;  /* 0x0000000703047227 */ /* 0x000fca0007820004 */
[----:B------:R-:W-:Y:S02]  /*c900*/  IADD3 R5, P2, R11, R4, RZ ;  /* 0x000000040b057210 */ /* 0x000fe40007f5e0ff */
[----:B------:R-:W-:-:S03]  /*c910*/  IADD3.X R4, R9, R3, RZ, P0, !PT ;  /* 0x0000000309047210 */ /* 0x000fc600007fe4ff */
[----:B------:R-:W-:Y:S01]  /*c920*/  IMAD.WIDE.U32 R2, R5, c[0x0][0x164], RZ ;  /* 0x0000590005027a25 */ /* 0x000fe200078e00ff */
[----:B------:R-:W-:-:S03]  /*c930*/  IADD3.X R7, RZ, RZ, R4, P2, P1 ;  /* 0x000000ffff077210 */ /* 0x000fc600017e2404 */
[----:B------:R-:W-:Y:S01]  /*c940*/  IMAD R4, R5, UR5, R3 ;  /* 0x0000000505047c24 */ /* 0x000fe2000f8e0203 */
[----:B------:R-:W-:-:S03]  /*c950*/  IADD3 R3, P0, RZ, -R2, RZ ;  /* 0x80000002ff037210 */ /* 0x000fc60007f1e0ff */
[----:B------:R-:W-:Y:S02]  /*c960*/  IMAD R2, R7, c[0x0][0x164], R4 ;  /* 0x0000590007027a24 */ /* 0x000fe400078e0204 */
[----:B------:R-:W-:-:S03]  /*c970*/  IMAD.HI.U32 R4, R5, R3, RZ ;  /* 0x0000000305047227 */ /* 0x000fc600078e00ff */
[----:B------:R-:W-:-:S05]  /*c980*/  IADD3.X R2, RZ, ~R2, RZ, P0, !PT ;  /* 0x80000002ff027210 */ /* 0x000fca00007fe4ff */
[----:B------:R-:W-:-:S04]  /*c990*/  IMAD.WIDE.U32 R4, P0, R5, R2, R4 ;  /* 0x0000000205047225 */ /* 0x000fc80007800004 */
[C---:B------:R-:W-:Y:S02]  /*c9a0*/  IMAD R6, R7.reuse, R2, RZ ;  /* 0x0000000207067224 */ /* 0x040fe400078e02ff */
[----:B------:R-:W-:Y:S01]  /*c9b0*/  IMAD.HI.U32 R5, P1, R7, R3, R4 ;  /* 0x0000000307057227 */ /* 0x000fe20007820004 */
[----:B------:R-:W-:-:S03]  /*c9c0*/  MOV R3, RZ ;  /* 0x000000ff00037202 */ /* 0x000fc60000000f00 */
[----:B------:R-:W-:Y:S01]  /*c9d0*/  IMAD.HI.U32 R2, R7, R2, RZ ;  /* 0x0000000207027227 */ /* 0x000fe200078e00ff */
[----:B------:R-:W-:-:S04]  /*c9e0*/  IADD3 R5, P2, R6, R5, RZ ;  /* 0x0000000506057210 */ /* 0x000fc80007f5e0ff */
[----:B------:R-:W-:Y:S01]  /*c9f0*/  IADD3.X R7, R2, R7, RZ, P0, !PT ;  /* 0x0000000702077210 */ /* 0x000fe200007fe4ff */
[----:B------:R-:W-:-:S03]  /*ca00*/  IMAD.HI.U32 R2, R5, R78, RZ ;  /* 0x0000004e05027227 */ /* 0x000fc600078e00ff */
[----:B------:R-:W-:-:S03]  /*ca10*/  IADD3.X R7, RZ, RZ, R7, P2, P1 ;  /* 0x000000ffff077210 */ /* 0x000fc600017e2407 */
[----:B------:R-:W-:-:S04]  /*ca20*/  IMAD.WIDE.U32 R2, R5, R79, R2 ;  /* 0x0000004f05027225 */ /* 0x000fc800078e0002 */
[C---:B------:R-:W-:Y:S02]  /*ca30*/  IMAD R5, R7.reuse, R79, RZ ;  /* 0x0000004f07057224 */ /* 0x040fe400078e02ff */
[----:B------:R-:W-:-:S04]  /*ca40*/  IMAD.HI.U32 R2, P0, R7, R78, R2 ;  /* 0x0000004e07027227 */ /* 0x000fc80007800002 */
[----:B------:R-:W-:Y:S01]  /*ca50*/  IMAD.HI.U32 R4, R7, R79, RZ ;  /* 0x0000004f07047227 */ /* 0x000fe200078e00ff */
[----:B------:R-:W-:-:S04]  /*ca60*/  IADD3 R5, P1, R5, R2, RZ ;  /* 0x0000000205057210 */ /* 0x000fc80007f3e0ff */
[----:B------:R-:W-:Y:S01]  /*ca70*/  IADD3.X R4, R4, RZ, RZ, P0, !PT ;  /* 0x000000ff04047210 */ /* 0x000fe200007fe4ff */
[----:B------:R-:W-:-:S03]  /*ca80*/  IMAD.WIDE.U32 R2, R5, c[0x0][0x164], RZ ;  /* 0x0000590005027a25 */ /* 0x000fc600078e00ff */
[----:B------:R-:W-:Y:S01]  /*ca90*/  IADD3.X R4, RZ, R4, RZ, P1, !PT ;  /* 0x00000004ff047210 */ /* 0x000fe20000ffe4ff */
[C---:B------:R-:W-:Y:S01]  /*caa0*/  IMAD R3, R5.reuse, UR5, R3 ;  /* 0x0000000505037c24 */ /* 0x040fe2000f8e0203 */
[----:B------:R-:W-:Y:S02]  /*cab0*/  IADD3 R6, P1, -R2, R78, RZ ;  /* 0x0000004e02067210 */ /* 0x000fe40007f3e1ff */
[----:B------:R-:W-:Y:S01]  /*cac0*/  IADD3 R2, R5, 0x1, RZ ;  /* 0x0000000105027810 */ /* 0x000fe20007ffe0ff */
[----:B------:R-:W-:Y:S01]  /*cad0*/  IMAD R3, R4, c[0x0][0x164], R3 ;  /* 0x0000590004037a24 */ /* 0x000fe200078e0203 */
[----:B------:R-:W-:-:S04]  /*cae0*/  ISETP.GE.U32.AND P0, PT, R6, c[0x0][0x164], PT ;  /* 0x0000590006007a0c */ /* 0x000fc80003f06070 */
[----:B------:R-:W-:Y:S02]  /*caf0*/  IADD3.X R7, ~R3, R79, RZ, P1, !PT ;  /* 0x0000004f03077210 */ /* 0x000fe40000ffe5ff */
[----:B------:R-:W-:Y:S02]  /*cb00*/  IADD3 R3, P1, R6, -c[0x0][0x164], RZ ;  /* 0x8000590006037a10 */ /* 0x000fe40007f3e0ff */
[C---:B------:R-:W-:Y:S02]  /*cb10*/  ISETP.GE.U32.AND.EX P0, PT, R7.reuse, UR5, PT, P0 ;  /* 0x0000000507007c0c */ /* 0x040fe4000bf06100 */
[----:B------:R-:W-:Y:S02]  /*cb20*/  IADD3.X R4, R7, ~UR5, RZ, P1, !PT ;  /* 0x8000000507047c10 */ /* 0x000fe40008ffe4ff */
[----:B------:R-:W-:Y:S02]  /*cb30*/  SEL R3, R3, R6, P0 ;  /* 0x0000000603037207 */ /* 0x000fe40000000000 */
[----:B------:R-:W-:-:S02]  /*cb40*/  SEL R4, R4, R7, P0 ;  /* 0x0000000704047207 */ /* 0x000fc40000000000 */
[----:B------:R-:W-:Y:S02]  /*cb50*/  SEL R2, R2, R5, P0 ;  /* 0x0000000502027207 */ /* 0x000fe40000000000 */
[----:B------:R-:W-:Y:S02]  /*cb60*/  ISETP.GE.U32.AND P0, PT, R3, c[0x0][0x164], PT ;  /* 0x0000590003007a0c */ /* 0x000fe40003f06070 */
[----:B------:R-:W-:Y:S02]  /*cb70*/  IADD3 R77, R2, 0x1, RZ ;  /* 0x00000001024d7810 */ /* 0x000fe40007ffe0ff */
[----:B------:R-:W-:Y:S02]  /*cb80*/  ISETP.GE.U32.AND.EX P0, PT, R4, UR5, PT, P0 ;  /* 0x0000000504007c0c */ /* 0x000fe4000bf06100 */
[----:B------:R-:W-:Y:S02]  /*cb90*/  ISETP.NE.U32.AND P1, PT, RZ, c[0x0][0x164], PT ;  /* 0x00005900ff007a0c */ /* 0x000fe40003f25070 */
[----:B------:R-:W-:-:S02]  /*cba0*/  SEL R77, R77, R2, P0 ;  /* 0x000000024d4d7207 */ /* 0x000fc40000000000 */
[----:B------:R-:W-:Y:S02]  /*cbb0*/  MOV R2, R8 ;  /* 0x0000000800027202 */ /* 0x000fe40000000f00 */
[----:B------:R-:W-:Y:S02]  /*cbc0*/  MOV R3, 0x0 ;  /* 0x0000000000037802 */ /* 0x000fe40000000f00 */
[----:B------:R-:W-:-:S04]  /*cbd0*/  ISETP.NE.AND.EX P1, PT, RZ, UR5, PT, P1 ;  /* 0x00000005ff007c0c */ /* 0x000fc8000bf25310 */
[----:B------:R-:W-:Y:S01]  /*cbe0*/  SEL R77, R77, 0xffffffff, P1 ;  /* 0xffffffff4d4d7807 */ /* 0x000fe20000800000 */
[----:B------:R-:W-:Y:S08]  /*cbf0*/  RET.REL.NODEC R2 `(my_create_soft_contacts_cuda_kernel_backward) ;  /* 0xffff340002007950 */ /* 0x000ff00003c3ffff */
        .weak           $__internal_1_$__cuda_sm20_rcp_rn_f32_slowpath
        .type           $__internal_1_$__cuda_sm20_rcp_rn_f32_slowpath,@function
        .size           $__internal_1_$__cuda_sm20_rcp_rn_f32_slowpath,($__internal_2_$__cuda_sm20_sqrt_rn_f32_slowpath - $__internal_1_$__cuda_sm20_rcp_rn_f32_slowpath)
$__internal_1_$__cuda_sm20_rcp_rn_f32_slowpath:
[----:B------:R-:W-:Y:S01]  /*cc00*/  SHF.L.U32 R25, R26, 0x1, RZ ;  /* 0x000000011a197819 */ /* 0x000fe200000006ff */
[----:B------:R-:W-:Y:S03]  /*cc10*/  BSSY B2, `(.L_x_235) ;  /* 0x0000030000027945 */ /* 0x000fe60003800000 */
[----:B------:R-:W-:-:S04]  /*cc20*/  SHF.R.U32.HI R113, RZ, 0x18, R25 ;  /* 0x00000018ff717819 */ /* 0x000fc80000011619 */
[----:B------:R-:W-:-:S13]  /*cc30*/  ISETP.NE.U32.AND P0, PT, R113, RZ, PT ;  /* 0x000000ff7100720c */ /* 0x000fda0003f05070 */
[----:B------:R-:W-:Y:S05]  /*cc40*/  @P0 BRA `(.L_x_236) ;  /* 0x000000a000000947 */ /* 0x000fea0003800000 */
[----:B------:R-:W-:-:S04]  /*cc50*/  SHF.L.U32 R25, R26, 0x1, RZ ;  /* 0x000000011a197819 */ /* 0x000fc800000006ff */
[----:B------:R-:W-:-:S13]  /*cc60*/  ISETP.NE.AND P0, PT, R25, RZ, PT ;  /* 0x000000ff1900720c */ /* 0x000fda0003f05270 */
[----:B------:R-:W-:Y:S01]  /*cc70*/  @P0 FFMA R109, R26, 1.84467440737095516160e+19, RZ ;  /* 0x5f8000001a6d0823 */ /* 0x000fe200000000ff */
[----:B------:R-:W-:Y:S08]  /*cc80*/  @!P0 MUFU.RCP R27, R26 ;  /* 0x0000001a001b8308 */ /* 0x000ff00000001000 */
[----:B------:R-:W0:Y:S02]  /*cc90*/  @P0 MUFU.RCP R112, R109 ;  /* 0x0000006d00700308 */ /* 0x000e240000001000 */
[----:B0-----:R-:W-:-:S04]  /*cca0*/  @P0 FFMA R25, R109, R112, -1 ;  /* 0xbf8000006d190423 */ /* 0x001fc80000000070 */
[----:B------:R-:W-:-:S04]  /*ccb0*/  @P0 FADD.FTZ R25, -R25, -RZ ;  /* 0x800000ff19190221 */ /* 0x000fc80000010100 */
[----:B------:R-:W-:-:S04]  /*ccc0*/  @P0 FFMA R25, R112, R25, R112 ;  /* 0x0000001970190223 */ /* 0x000fc80000000070 */
[----:B------:R-:W-:Y:S01]  /*ccd0*/  @P0 FFMA R27, R25, 1.84467440737095516160e+19, RZ ;  /* 0x5f800000191b0823 */ /* 0x000fe200000000ff */
[----:B------:R-:W-:Y:S05]  /*cce0*/  BRA `(.L_x_237) ;  /* 0x0000022000007947 */ /* 0x000fea0003800000 */
.L_x_236:
[----:B------:R-:W-:-:S04]  /*ccf0*/  IADD3 R115, R113, -0xfd, RZ ;  /* 0xffffff0371737810 */ /* 0x000fc80007ffe0ff */
[----:B------:R-:W-:-:S13]  /*cd00*/  ISETP.GT.U32.AND P0, PT, R115, 0x1, PT ;  /* 0x000000017300780c */ /* 0x000fda0003f04070 */
[----:B------:R-:W-:Y:S05]  /*cd10*/  @P0 BRA `(.L_x_238) ;  /* 0x000001e000000947 */ /* 0x000fea0003800000 */
[----:B------:R-:W-:Y:S02]  /*cd20*/  LOP3.LUT R25, R26, 0x7fffff, RZ, 0xc0, !PT ;  /* 0x007fffff1a197812 */ /* 0x000fe400078ec0ff */
[----:B------:R-:W-:Y:S02]  /*cd30*/  MOV R114, 0x3 ;  /* 0x0000000300727802 */ /* 0x000fe40000000f00 */
[----:B------:R-:W-:Y:S02]  /*cd40*/  LOP3.LUT R25, R25, 0x3f800000, RZ, 0xfc, !PT ;  /* 0x3f80000019197812 */ /* 0x000fe400078efcff */
[----:B------:R-:W-:Y:S02]  /*cd50*/  SHF.L.U32 R114, R114, R115, RZ ;  /* 0x0000007372727219 */ /* 0x000fe400000006ff */
[----:B------:R-:W0:Y:S02]  /*cd60*/  MUFU.RCP R112, R25 ;  /* 0x0000001900707308 */ /* 0x000e240000001000 */
[----:B0-----:R-:W-:-:S04]  /*cd70*/  FFMA R27, R25, R112, -1 ;  /* 0xbf800000191b7423 */ /* 0x001fc80000000070 */
[----:B------:R-:W-:-:S04]  /*cd80*/  FADD.FTZ R27, -R27, -RZ ;  /* 0x800000ff1b1b7221 */ /* 0x000fc80000010100 */
[CCC-:B------:R-:W-:Y:S01]  /*cd90*/  FFMA.RM R109, R112.reuse, R27.reuse, R112.reuse ;  /* 0x0000001b706d7223 */ /* 0x1c0fe20000004070 */
[----:B------:R-:W-:-:S04]  /*cda0*/  FFMA.RP R112, R112, R27, R112 ;  /* 0x0000001b70707223 */ /* 0x000fc80000008070 */
[C---:B------:R-:W-:Y:S02]  /*cdb0*/  LOP3.LUT R27, R109.reuse, 0x7fffff, RZ, 0xc0, !PT ;  /* 0x007fffff6d1b7812 */ /* 0x040fe400078ec0ff */
[----:B------:R-:W-:Y:S02]  /*cdc0*/  FSETP.NEU.FTZ.AND P0, PT, R109, R112, PT ;  /* 0x000000706d00720b */ /* 0x000fe40003f1d000 */
[----:B------:R-:W-:Y:S02]  /*cdd0*/  LOP3.LUT R27, R27, 0x800000, RZ, 0xfc, !PT ;  /* 0x008000001b1b7812 */ /* 0x000fe400078efcff */
[----:B------:R-:W-:Y:S02]  /*cde0*/  SEL R109, RZ, 0xffffffff, !P0 ;  /* 0xffffffffff6d7807 */ /* 0x000fe40004000000 */
[----:B------:R-:W-:Y:S02]  /*cdf0*/  LOP3.LUT R114, R114, R27, RZ, 0xc0, !PT ;  /* 0x0000001b72727212 */ /* 0x000fe400078ec0ff */
[----:B------:R-:W-:-:S02]  /*ce00*/  IADD3 R112, -R109, RZ, RZ ;  /* 0x000000ff6d707210 */ /* 0x000fc40007ffe1ff */
[-C--:B------:R-:W-:Y:S02]  /*ce10*/  SHF.R.U32.HI R114, RZ, R115.reuse, R114 ;  /* 0x00000073ff727219 */ /* 0x080fe40000011672 */
[----:B------:R-:W-:Y:S02]  /*ce20*/  LOP3.LUT P1, RZ, R112, R115, R27, 0xf8, !PT ;  /* 0x0000007370ff7212 */ /* 0x000fe4000782f81b */
[C---:B------:R-:W-:Y:S02]  /*ce30*/  LOP3.LUT P0, RZ, R114.reuse, 0x1, RZ, 0xc0, !PT ;  /* 0x0000000172ff7812 */ /* 0x040fe4000780c0ff */
[----:B------:R-:W-:Y:S02]  /*ce40*/  LOP3.LUT P2, RZ, R114, 0x2, RZ, 0xc0, !PT ;  /* 0x0000000272ff7812 */ /* 0x000fe4000784c0ff */
[----:B------:R-:W-:Y:S02]  /*ce50*/  IADD3 R112, R113, -0xfc, RZ ;  /* 0xffffff0471707810 */ /* 0x000fe40007ffe0ff */
[----:B------:R-:W-:-:S02]  /*ce60*/  PLOP3.LUT P0, PT, P0, P1, P2, 0xe0, 0x0 ;  /* 0x000000000000781c */ /* 0x000fc40000703c20 */
[----:B------:R-:W-:Y:S02]  /*ce70*/  LOP3.LUT P1, RZ, R26, 0x7fffff, RZ, 0xc0, !PT ;  /* 0x007fffff1aff7812 */ /* 0x000fe4000782c0ff */
[----:B------:R-:W-:Y:S02]  /*ce80*/  SEL R25, RZ, 0x1, !P0 ;  /* 0x00000001ff197807 */ /* 0x000fe40004000000 */
[----:B------:R-:W-:Y:S02]  /*ce90*/  SHF.R.U32.HI R27, RZ, R112, R27 ;  /* 0x00000070ff1b7219 */ /* 0x000fe4000001161b */
[----:B------:R-:W-:-:S04]  /*cea0*/  IADD3 R25, -R25, RZ, RZ ;  /* 0x000000ff19197210 */ /* 0x000fc80007ffe1ff */
[----:B------:R-:W-:-:S13]  /*ceb0*/  ISETP.GE.AND P0, PT, R25, RZ, PT ;  /* 0x000000ff1900720c */ /* 0x000fda0003f06270 */
[----:B------:R-:W-:-:S04]  /*cec0*/  @!P0 IADD3 R27, R27, 0x1, RZ ;  /* 0x000000011b1b8810 */ /* 0x000fc80007ffe0ff */
[----:B------:R-:W-:-:S04]  /*ced0*/  @!P1 SHF.L.U32 R27, R27, 0x1, RZ ;  /* 0x000000011b1b9819 */ /* 0x000fc800000006ff */
[----:B------:R-:W-:Y:S01]  /*cee0*/  LOP3.LUT R27, R27, 0x80000000, R26, 0xf8, !PT ;  /* 0x800000001b1b7812 */ /* 0x000fe200078ef81a */
[----:B------:R-:W-:Y:S05]  /*cef0*/  BRA `(.L_x_237) ;  /* 0x0000001000007947 */ /* 0x000fea0003800000 */
.L_x_238:
[----:B------:R0:W1:Y:S02]  /*cf00*/  MUFU.RCP R27, R26 ;  /* 0x0000001a001b7308 */ /* 0x0000640000001000 */
.L_x_237:
[----:B------:R-:W-:Y:S05]  /*cf10*/  BSYNC B2 ;  /* 0x0000000000027941 */ /* 0x000fea0003800000 */
.L_x_235:
[----:B-1----:R-:W-:Y:S02]  /*cf20*/  MOV R25, R27 ;  /* 0x0000001b00197202 */ /* 0x002fe40000000f00 */
[----:B0-----:R-:W-:Y:S02]  /*cf30*/  MOV R26, R111 ;  /* 0x0000006f001a7202 */ /* 0x001fe40000000f00 */
[----:B------:R-:W-:-:S04]  /*cf40*/  MOV R27, 0x0 ;  /* 0x00000000001b7802 */ /* 0x000fc80000000f00 */
[----:B------:R-:W-:Y:S05]  /*cf50*/  RET.REL.NODEC R26 `(my_create_soft_contacts_cuda_kernel_backward) ;  /* 0xffff30a01a007950 */ /* 0x000fea0003c3ffff */
        .weak           $__internal_2_$__cuda_sm20_sqrt_rn_f32_slowpath
        .type           $__internal_2_$__cuda_sm20_sqrt_rn_f32_slowpath,@function
        .size           $__internal_2_$__cuda_sm20_sqrt_rn_f32_slowpath,($__internal_3_$__cuda_sm3x_div_rn_noftz_f32_slowpath - $__internal_2_$__cuda_sm20_sqrt_rn_f32_slowpath)
$__internal_2_$__cuda_sm20_sqrt_rn_f32_slowpath:
[----:B------:R-:W-:-:S13]  /*cf60*/  LOP3.LUT P0, RZ, R25, 0x7fffffff, RZ, 0xc0, !PT ;  /* 0x7fffffff19ff7812 */ /* 0x000fda000780c0ff */
[----:B------:R-:W-:Y:S01]  /*cf70*/  @!P0 MOV R26, R25 ;  /* 0x00000019001a8202 */ /* 0x000fe20000000f00 */
[----:B------:R-:W-:Y:S05]  /*cf80*/  @!P0 BRA `(.L_x_239) ;  /* 0x0000010000008947 */ /* 0x000fea0003800000 */
[----:B------:R-:W-:-:S13]  /*cf90*/  FSETP.GEU.FTZ.AND P0, PT, R25, RZ, PT ;  /* 0x000000ff1900720b */ /* 0x000fda0003f1e000 */
[----:B------:R-:W-:Y:S01]  /*cfa0*/  @!P0 MOV R26, 0x7fffffff ;  /* 0x7fffffff001a8802 */ /* 0x000fe20000000f00 */
[----:B------:R-:W-:Y:S05]  /*cfb0*/  @!P0 BRA `(.L_x_239) ;  /* 0x000000d000008947 */ /* 0x000fea0003800000 */
[----:B------:R-:W-:-:S13]  /*cfc0*/  FSETP.GTU.FTZ.AND P0, PT, |R25|, +INF , PT ;  /* 0x7f8000001900780b */ /* 0x000fda0003f1c200 */
[----:B------:R-:W-:Y:S01]  /*cfd0*/  @P0 FADD.FTZ R26, R25, 1 ;  /* 0x3f800000191a0421 */ /* 0x000fe20000010000 */
[----:B------:R-:W-:Y:S05]  /*cfe0*/  @P0 BRA `(.L_x_239) ;  /* 0x000000a000000947 */ /* 0x000fea0003800000 */
[----:B------:R-:W-:-:S13]  /*cff0*/  FSETP.NEU.FTZ.AND P0, PT, |R25|, +INF , PT ;  /* 0x7f8000001900780b */ /* 0x000fda0003f1d200 */
[----:B------:R-:W-:-:S04]  /*d000*/  @P0 FFMA R27, R25, 1.84467440737095516160e+19, RZ ;  /* 0x5f800000191b0823 */ /* 0x000fc800000000ff */
[----:B------:R-:W0:Y:S02]  /*d010*/  @P0 MUFU.RSQ R26, R27 ;  /* 0x0000001b001a0308 */ /* 0x000e240000001400 */
[----:B0-----:R-:W-:Y:S01]  /*d020*/  @P0 FMUL.FTZ R112, R27, R26 ;  /* 0x0000001a1b700220 */ /* 0x001fe20000410000 */
[----:B------:R-:W-:-:S03]  /*d030*/  @P0 FMUL.FTZ R26, R26, 0.5 ;  /* 0x3f0000001a1a0820 */ /* 0x000fc60000410000 */
[----:B------:R-:W-:-:S04]  /*d040*/  @P0 FADD.FTZ R109, -R112, -RZ ;  /* 0x800000ff706d0221 */ /* 0x000fc80000010100 */
[----:B------:R-:W-:-:S04]  /*d050*/  @P0 FFMA R109, R112, R109, R27 ;  /* 0x0000006d706d0223 */ /* 0x000fc8000000001b */
[----:B------:R-:W-:Y:S01]  /*d060*/  @P0 FFMA R109, R109, R26, R112 ;  /* 0x0000001a6d6d0223 */ /* 0x000fe20000000070 */
[----:B------:R-:W-:-:S03]  /*d070*/  @!P0 MOV R26, R25 ;  /* 0x00000019001a8202 */ /* 0x000fc60000000f00 */
[----:B------:R-:W-:-:S05]  /*d080*/  @P0 FMUL.FTZ R26, R109, 2.3283064365386962891e-10 ;  /* 0x2f8000006d1a0820 */ /* 0x000fca0000410000 */
.L_x_239:
[----:B------:R-:W-:Y:S02]  /*d090*/  MOV R25, R26 ;  /* 0x0000001a00197202 */ /* 0x000fe40000000f00 */
[----:B------:R-:W-:Y:S02]  /*d0a0*/  MOV R26, R111 ;  /* 0x0000006f001a7202 */ /* 0x000fe40000000f00 */
[----:B------:R-:W-:-:S04]  /*d0b0*/  MOV R27, 0x0 ;  /* 0x00000000001b7802 */ /* 0x000fc80000000f00 */
[----:B------:R-:W-:Y:S05]  /*d0c0*/  RET.REL.NODEC R26 `(my_create_soft_contacts_cuda_kernel_backward) ;  /* 0xffff2f301a007950 */ /* 0x000fea0003c3ffff */
        .weak           $__internal_3_$__cuda_sm3x_div_rn_noftz_f32_slowpath
        .type           $__internal_3_$__cuda_sm3x_div_rn_noftz_f32_slowpath,@function
        .size           $__internal_3_$__cuda_sm3x_div_rn_noftz_f32_slowpath,(.L_x_1237 - $__internal_3_$__cuda_sm3x_div_rn_noftz_f32_slowpath)
$__internal_3_$__cuda_sm3x_div_rn_noftz_f32_slowpath:
[----:B------:R-:W-:Y:S01]  /*d0d0*/  SHF.R.U32.HI R111, RZ, 0x17, R26 ;  /* 0x00000017ff6f7819 */ /* 0x000fe2000001161a */
[----:B------:R-:W-:Y:S01]  /*d0e0*/  BSSY B2, `(.L_x_240) ;  /* 0x0000062000027945 */ /* 0x000fe20003800000 */
[----:B------:R-:W-:Y:S02]  /*d0f0*/  SHF.R.U32.HI R27, RZ, 0x17, R25 ;  /* 0x00000017ff1b7819 */ /* 0x000fe40000011619 */
[----:B------:R-:W-:Y:S02]  /*d100*/  LOP3.LUT R111, R111, 0xff, RZ, 0xc0, !PT ;  /* 0x000000ff6f6f7812 */ /* 0x000fe400078ec0ff */
[----:B------:R-:W-:Y:S02]  /*d110*/  LOP3.LUT R115, R27, 0xff, RZ, 0xc0, !PT ;  /* 0x000000ff1b737812 */ /* 0x000fe400078ec0ff */
[----:B------:R-:W-:Y:S02]  /*d120*/  IADD3 R113, R111, -0x1, RZ ;  /* 0xffffffff6f717810 */ /* 0x000fe40007ffe0ff */
[----:B------:R-:W-:-:S02]  /*d130*/  IADD3 R112, R115, -0x1, RZ ;  /* 0xffffffff73707810 */ /* 0x000fc40007ffe0ff */
[----:B------:R-:W-:-:S04]  /*d140*/  ISETP.GT.U32.AND P0, PT, R113, 0xfd, PT ;  /* 0x000000fd7100780c */ /* 0x000fc80003f04070 */
[----:B------:R-:W-:-:S13]  /*d150*/  ISETP.GT.U32.OR P0, PT, R112, 0xfd, P0 ;  /* 0x000000fd7000780c */ /* 0x000fda0000704470 */
[----:B------:R-:W-:Y:S01]  /*d160*/  @!P0 MOV R27, RZ ;  /* 0x000000ff001b8202 */ /* 0x000fe20000000f00 */
[----:B------:R-:W-:Y:S05]  /*d170*/  @!P0 BRA `(.L_x_241) ;  /* 0x0000017000008947 */ /* 0x000fea0003800000 */
[----:B------:R-:W-:Y:S02]  /*d180*/  FSETP.GTU.FTZ.AND P0, PT, |R25|, +INF , PT ;  /* 0x7f8000001900780b */ /* 0x000fe40003f1c200 */
[----:B------:R-:W-:-:S04]  /*d190*/  FSETP.GTU.FTZ.AND P1, PT, |R26|, +INF , PT ;  /* 0x7f8000001a00780b */ /* 0x000fc80003f3c200 */
[----:B------:R-:W-:-:S13]  /*d1a0*/  PLOP3.LUT P0, PT, P0, P1, PT, 0xa8, 0x0 ;  /* 0x000000000000781c */ /* 0x000fda0000703570 */
[----:B------:R-:W-:Y:S05]  /*d1b0*/  @P0 BRA `(.L_x_242) ;  /* 0x0000053000000947 */ /* 0x000fea0003800000 */
[----:B------:R-:W-:-:S13]  /*d1c0*/  LOP3.LUT P0, RZ, R26, 0x7fffffff, R25, 0xc8, !PT ;  /* 0x7fffffff1aff7812 */ /* 0x000fda000780c819 */
[----:B------:R-:W-:Y:S05]  /*d1d0*/  @!P0 BRA `(.L_x_243) ;  /* 0x000004f000008947 */ /* 0x000fea0003800000 */
[C---:B------:R-:W-:Y:S02]  /*d1e0*/  FSETP.NEU.FTZ.AND P3, PT, |R25|.reuse, +INF , PT ;  /* 0x7f8000001900780b */ /* 0x040fe40003f7d200 */
[----:B------:R-:W-:Y:S02]  /*d1f0*/  FSETP.NEU.FTZ.AND P1, PT, |R26|, +INF , PT ;  /* 0x7f8000001a00780b */ /* 0x000fe40003f3d200 */
[----:B------:R-:W-:-:S11]  /*d200*/  FSETP.NEU.FTZ.AND P0, PT, |R25|, +INF , PT ;  /* 0x7f8000001900780b */ /* 0x000fd60003f1d200 */
[----:B------:R-:W-:Y:S05]  /*d210*/  @!P1 BRA !P3, `(.L_x_243) ;  /* 0x000004b000009947 */ /* 0x000fea0005800000 */
[----:B------:R-:W-:-:S04]  /*d220*/  LOP3.LUT P3, RZ, R25, 0x7fffffff, RZ, 0xc0, !PT ;  /* 0x7fffffff19ff7812 */ /* 0x000fc8000786c0ff */
[----:B------:R-:W-:-:S13]  /*d230*/  PLOP3.LUT P1, PT, P1, P3, PT, 0x2a, 0x0 ;  /* 0x000000000000781c */ /* 0x000fda0000f26572 */
[----:B------:R-:W-:Y:S05]  /*d240*/  @P1 BRA `(.L_x_244) ;  /* 0x0000046000001947 */ /* 0x000fea0003800000 */
[----:B------:R-:W-:-:S04]  /*d250*/  LOP3.LUT P1, RZ, R26, 0x7fffffff, RZ, 0xc0, !PT ;  /* 0x7fffffff1aff7812 */ /* 0x000fc8000782c0ff */
[----:B------:R-:W-:-:S13]  /*d260*/  PLOP3.LUT P0, PT, P0, P1, PT, 0x2a, 0x0 ;  /* 0x000000000000781c */ /* 0x000fda0000702572 */
[----:B------:R-:W-:Y:S05]  /*d270*/  @P0 BRA `(.L_x_245) ;  /* 0x0000040000000947 */ /* 0x000fea0003800000 */
[----:B------:R-:W-:Y:S02]  /*d280*/  ISETP.GE.AND P0, PT, R112, RZ, PT ;  /* 0x000000ff7000720c */ /* 0x000fe40003f06270 */
[----:B------:R-:W-:-:S11]  /*d290*/  ISETP.GE.AND P1, PT, R113, RZ, PT ;  /* 0x000000ff7100720c */ /* 0x000fd60003f26270 */
[----:B------:R-:W-:Y:S01]  /*d2a0*/  @P0 MOV R27, RZ ;  /* 0x000000ff001b0202 */ /* 0x000fe20000000f00 */
[----:B------:R-:W-:Y:S01]  /*d2b0*/  @!P0 FFMA R25, R25, 1.84467440737095516160e+19, RZ ;  /* 0x5f80000019198823 */ /* 0x000fe200000000ff */
[----:B------:R-:W-:Y:S01]  /*d2c0*/  @!P0 MOV R27, 0xffffffc0 ;  /* 0xffffffc0001b8802 */ /* 0x000fe20000000f00 */
[----:B------:R-:W-:-:S03]  /*d2d0*/  @!P1 FFMA R26, R26, 1.84467440737095516160e+19, RZ ;  /* 0x5f8000001a1a9823 */ /* 0x000fc600000000ff */
[----:B------:R-:W-:Y:S02]  /*d2e0*/  @!P1 IADD3 R27, R27, 0x40, RZ ;  /* 0x000000401b1b9810 */ /* 0x000fe40007ffe0ff */
.L_x_241:
[----:B------:R-:W-:Y:S01]  /*d2f0*/  LEA R113, R111, 0xc0800000, 0x17 ;  /* 0xc08000006f717811 */ /* 0x000fe200078eb8ff */
[----:B------:R-:W-:Y:S03]  /*d300*/  BSSY B3, `(.L_x_246) ;  /* 0x0000036000037945 */ /* 0x000fe60003800000 */
[----:B------:R-:W-:Y:S02]  /*d310*/  IADD3 R113, -R113, R26, RZ ;  /* 0x0000001a71717210 */ /* 0x000fe40007ffe1ff */
[----:B------:R-:W-:Y:S02]  /*d320*/  IADD3 R26, R115, -0x7f, RZ ;  /* 0xffffff81731a7810 */ /* 0x000fe40007ffe0ff */
[----:B------:R-:W0:Y:S01]  /*d330*/  MUFU.RCP R112, R113 ;  /* 0x0000007100707308 */ /* 0x000e220000001000 */
[----:B------:R-:W-:Y:S02]  /*d340*/  FADD.FTZ R114, -R113, -RZ ;  /* 0x800000ff71727221 */ /* 0x000fe40000010100 */
[----:B------:R-:W-:-:S02]  /*d350*/  IMAD R25, R26, -0x800000, R25 ;  /* 0xff8000001a197824 */ /* 0x000fc400078e0219 */
[----:B0-----:R-:W-:-:S04]  /*d360*/  FFMA R115, R112, R114, 1 ;  /* 0x3f80000070737423 */ /* 0x001fc80000000072 */
[----:B------:R-:W-:-:S04]  /*d370*/  FFMA R117, R112, R115, R112 ;  /* 0x0000007370757223 */ /* 0x000fc80000000070 */
[----:B------:R-:W-:-:S04]  /*d380*/  FFMA R112, R25, R117, RZ ;  /* 0x0000007519707223 */ /* 0x000fc800000000ff */
[----:B------:R-:W-:-:S04]  /*d390*/  FFMA R115, R114, R112, R25 ;  /* 0x0000007072737223 */ /* 0x000fc80000000019 */
[----:B------:R-:W-:Y:S01]  /*d3a0*/  FFMA R116, R117, R115, R112 ;  /* 0x0000007375747223 */ /* 0x000fe20000000070 */
[----:B------:R-:W-:-:S03]  /*d3b0*/  IADD3 R112, R26, 0x7f, -R111 ;  /* 0x0000007f1a707810 */ /* 0x000fc60007ffe86f */
[----:B------:R-:W-:Y:S01]  /*d3c0*/  FFMA R115, R114, R116, R25 ;  /* 0x0000007472737223 */ /* 0x000fe20000000019 */
[----:B------:R-:W-:-:S03]  /*d3d0*/  IADD3 R112, R112, R27, RZ ;  /* 0x0000001b70707210 */ /* 0x000fc60007ffe0ff */
[----:B------:R-:W-:-:S05]  /*d3e0*/  FFMA R25, R117, R115, R116 ;  /* 0x0000007375197223 */ /* 0x000fca0000000074 */
[----:B------:R-:W-:-:S04]  /*d3f0*/  SHF.R.U32.HI R26, RZ, 0x17, R25 ;  /* 0x00000017ff1a7819 */ /* 0x000fc80000011619 */
[----:B------:R-:W-:-:S04]  /*d400*/  LOP3.LUT R26, R26, 0xff, RZ, 0xc0, !PT ;  /* 0x000000ff1a1a7812 */ /* 0x000fc800078ec0ff */
[----:B------:R-:W-:-:S04]  /*d410*/  IADD3 R113, R26, R112, RZ ;  /* 0x000000701a717210 */ /* 0x000fc80007ffe0ff */
[----:B------:R-:W-:-:S04]  /*d420*/  IADD3 R26, R113, -0x1, RZ ;  /* 0xffffffff711a7810 */ /* 0x000fc80007ffe0ff */
[----:B------:R-:W-:-:S13]  /*d430*/  ISETP.GE.U32.AND P0, PT, R26, 0xfe, PT ;  /* 0x000000fe1a00780c */ /* 0x000fda0003f06070 */
[----:B------:R-:W-:Y:S05]  /*d440*/  @!P0 BRA `(.L_x_247) ;  /* 0x0000020000008947 */ /* 0x000fea0003800000 */
[----:B------:R-:W-:-:S13]  /*d450*/  ISETP.GT.AND P0, PT, R113, 0xfe, PT ;  /* 0x000000fe7100780c */ /* 0x000fda0003f04270 */
[----:B------:R-:W-:Y:S05]  /*d460*/  @P0 BRA `(.L_x_248) ;  /* 0x000001b000000947 */ /* 0x000fea0003800000 */
[----:B------:R-:W-:-:S13]  /*d470*/  ISETP.GE.AND P0, PT, R113, 0x1, PT ;  /* 0x000000017100780c */ /* 0x000fda0003f06270 */
[----:B------:R-:W-:Y:S05]  /*d480*/  @P0 BRA `(.L_x_249) ;  /* 0x000001d000000947 */ /* 0x000fea0003800000 */
[----:B------:R-:W-:Y:S02]  /*d490*/  ISETP.GE.AND P0, PT, R113, -0x18, PT ;  /* 0xffffffe87100780c */ /* 0x000fe40003f06270 */
[----:B------:R-:W-:-:S11]  /*d4a0*/  LOP3.LUT R25, R25, 0x80000000, RZ, 0xc0, !PT ;  /* 0x8000000019197812 */ /* 0x000fd600078ec0ff */
[----:B------:R-:W-:Y:S05]  /*d4b0*/  @!P0 BRA `(.L_x_249) ;  /* 0x000001a000008947 */ /* 0x000fea0003800000 */
[-CC-:B------:R-:W-:Y:S01]  /*d4c0*/  FFMA.RZ R26, R117, R115.reuse, R116.reuse ;  /* 0x00000073751a7223 */ /* 0x180fe2000000c074 */
[----:B------:R-:W-:Y:S01]  /*d4d0*/  IADD3 R112, R113, 0x20, RZ ;  /* 0x0000002071707810 */ /* 0x000fe20007ffe0ff */
[-CC-:B------:R-:W-:Y:S01]  /*d4e0*/  FFMA.RM R27, R117, R115.reuse, R116.reuse ;  /* 0x00000073751b7223 */ /* 0x180fe20000004074 */
[----:B------:R-:W-:Y:S02]  /*d4f0*/  ISETP.NE.AND P3, PT, R113, RZ, PT ;  /* 0x000000ff7100720c */ /* 0x000fe40003f65270 */
[----:B------:R-:W-:Y:S01]  /*d500*/  LOP3.LUT R111, R26, 0x7fffff, RZ, 0xc0, !PT ;  /* 0x007fffff1a6f7812 */ /* 0x000fe200078ec0ff */
[----:B------:R-:W-:Y:S01]  /*d510*/  FFMA.RP R26, R117, R115, R116 ;  /* 0x00000073751a7223 */ /* 0x000fe20000008074 */
[----:B------:R-:W-:Y:S02]  /*d520*/  ISETP.NE.AND P1, PT, R113, RZ, PT ;  /* 0x000000ff7100720c */ /* 0x000fe40003f25270 */
[----:B------:R-:W-:Y:S02]  /*d530*/  LOP3.LUT R111, R111, 0x800000, RZ, 0xfc, !PT ;  /* 0x008000006f6f7812 */ /* 0x000fe400078efcff */
[----:B------:R-:W-:-:S02]  /*d540*/  IADD3 R113, -R113, RZ, RZ ;  /* 0x000000ff71717210 */ /* 0x000fc40007ffe1ff */
[----:B------:R-:W-:Y:S02]  /*d550*/  SHF.L.U32 R112, R111, R112, RZ ;  /* 0x000000706f707219 */ /* 0x000fe400000006ff */
[----:B------:R-:W-:Y:S02]  /*d560*/  FSETP.NEU.FTZ.AND P0, PT, R26, R27, PT ;  /* 0x0000001b1a00720b */ /* 0x000fe40003f1d000 */
[----:B------:R-:W-:Y:S02]  /*d570*/  SEL R26, R113, RZ, P3 ;  /* 0x000000ff711a7207 */ /* 0x000fe40001800000 */
[----:B------:R-:W-:Y:S02]  /*d580*/  ISETP.NE.AND P1, PT, R112, RZ, P1 ;  /* 0x000000ff7000720c */ /* 0x000fe40000f25270 */
[----:B------:R-:W-:Y:S02]  /*d590*/  SHF.R.U32.HI R26, RZ, R26, R111 ;  /* 0x0000001aff1a7219 */ /* 0x000fe4000001166f */
[----:B------:R-:W-:-:S02]  /*d5a0*/  PLOP3.LUT P0, PT, P0, P1, PT, 0xa8, 0x0 ;  /* 0x000000000000781c */ /* 0x000fc40000703570 */
[----:B------:R-:W-:Y:S02]  /*d5b0*/  SHF.R.U32.HI R112, RZ, 0x1, R26 ;  /* 0x00000001ff707819 */ /* 0x000fe4000001161a */
[----:B------:R-:W-:-:S04]  /*d5c0*/  SEL R27, RZ, 0x1, !P0 ;  /* 0x00000001ff1b7807 */ /* 0x000fc80004000000 */
[----:B------:R-:W-:-:S04]  /*d5d0*/  LOP3.LUT R27, R27, 0x1, R112, 0xf8, !PT ;  /* 0x000000011b1b7812 */ /* 0x000fc800078ef870 */
[----:B------:R-:W-:-:S04]  /*d5e0*/  LOP3.LUT R27, R27, R26, RZ, 0xc0, !PT ;  /* 0x0000001a1b1b7212 */ /* 0x000fc800078ec0ff */
[----:B------:R-:W-:-:S04]  /*d5f0*/  IADD3 R112, R112, R27, RZ ;  /* 0x0000001b70707210 */ /* 0x000fc80007ffe0ff */
[----:B------:R-:W-:Y:S01]  /*d600*/  LOP3.LUT R25, R112, R25, RZ, 0xfc, !PT ;  /* 0x0000001970197212 */ /* 0x000fe200078efcff */
[----:B------:R-:W-:Y:S05]  /*d610*/  BRA `(.L_x_249) ;  /* 0x0000004000007947 */ /* 0x000fea0003800000 */
.L_x_248:
[----:B------:R-:W-:-:S04]  /*d620*/  LOP3.LUT R25, R25, 0x80000000, RZ, 0xc0, !PT ;  /* 0x8000000019197812 */ /* 0x000fc800078ec0ff */
[----:B------:R-:W-:Y:S01]  /*d630*/  LOP3.LUT R25, R25, 0x7f800000, RZ, 0xfc, !PT ;  /* 0x7f80000019197812 */ /* 0x000fe200078efcff */
[----:B------:R-:W-:Y:S05]  /*d640*/  BRA `(.L_x_249) ;  /* 0x0000001000007947 */ /* 0x000fea0003800000 */
.L_x_247:
[----:B------:R-:W-:Y:S02]  /*d650*/  LEA R25, R112, R25, 0x17 ;  /* 0x0000001970197211 */ /* 0x000fe400078eb8ff */
.L_x_249:
[----:B------:R-:W-:Y:S05]  /*d660*/  BSYNC B3 ;  /* 0x0000000000037941 */ /* 0x000fea0003800000 */
.L_x_246:
[----:B------:R-:W-:Y:S05]  /*d670*/  BRA `(.L_x_250) ;  /* 0x0000008000007947 */ /* 0x000fea0003800000 */
.L_x_245:
[----:B------:R-:W-:-:S04]  /*d680*/  LOP3.LUT R25, R26, 0x80000000, R25, 0x48, !PT ;  /* 0x800000001a197812 */ /* 0x000fc800078e4819 */
[----:B------:R-:W-:Y:S01]  /*d690*/  LOP3.LUT R25, R25, 0x7f800000, RZ, 0xfc, !PT ;  /* 0x7f80000019197812 */ /* 0x000fe200078efcff */
[----:B------:R-:W-:Y:S05]  /*d6a0*/  BRA `(.L_x_250) ;  /* 0x0000005000007947 */ /* 0x000fea0003800000 */
.L_x_244:
[----:B------:R-:W-:Y:S01]  /*d6b0*/  LOP3.LUT R25, R26, 0x80000000, R25, 0x48, !PT ;  /* 0x800000001a197812 */ /* 0x000fe200078e4819 */
[----:B------:R-:W-:Y:S05]  /*d6c0*/  BRA `(.L_x_250) ;  /* 0x0000003000007947 */ /* 0x000fea0003800000 */
.L_x_243:
[----:B------:R-:W0:Y:S01]  /*d6d0*/  MUFU.RSQ R25, -QNAN ;  /* 0xffc0000000197908 */ /* 0x000e220000001400 */
[----:B------:R-:W-:Y:S05]  /*d6e0*/  BRA `(.L_x_250) ;  /* 0x0000001000007947 */ /* 0x000fea0003800000 */
.L_x_242:
[----:B------:R-:W-:Y:S02]  /*d6f0*/  FADD.FTZ R25, R25, R26 ;  /* 0x0000001a19197221 */ /* 0x000fe40000010000 */
.L_x_250:
[----:B------:R-:W-:Y:S05]  /*d700*/  BSYNC B2 ;  /* 0x0000000000027941 */ /* 0x000fea0003800000 */
.L_x_240:
[----:B------:R-:W-:Y:S02]  /*d710*/  MOV R26, R109 ;  /* 0x0000006d001a7202 */ /* 0x000fe40000000f00 */
[----:B------:R-:W-:-:S04]  /*d720*/  MOV R27, 0x0 ;  /* 0x00000000001b7802 */ /* 0x000fc80000000f00 */
[----:B------:R-:W-:Y:S05]  /*d730*/  RET.REL.NODEC R26 `(my_create_soft_contacts_cuda_kernel_backward) ;  /* 0xffff28c01a007950 */ /* 0x000fea0003c3ffff */
.L_x_251:
[----:B------:R-:W-:-:S00]  /*d740*/  BRA `(.L_x_251) ;  /* 0xfffffff000007947 */ /* 0x000fc0000383ffff */
[----:B------:R-:W-:-:S00]  /*d750*/  NOP ;  /* 0x0000000000007918 */ /* 0x000fc00000000000 */
        /* <DEDUP_REMOVED lines=10> */
.L_x_1237:


//--------------------- .text.my_create_soft_contacts_cuda_kernel_forward --------------------------
	.section	.text.my_create_soft_contacts_cuda_kernel_forward,"ax",@progbits
	.sectioninfo	@"SHI_REGISTERS=88"
	.align	128
        .global         my_create_soft_contacts_cuda_kernel_forward
        .type           my_create_soft_contacts_cuda_kernel_forward,@function
        .size           my_create_soft_contacts_cuda_kernel_forward,(.L_x_1241 - my_create_soft_contacts_cuda_kernel_forward)
        .other          my_create_soft_contacts_cuda_kernel_forward,@"STO_CUDA_ENTRY STV_DEFAULT"
my_create_soft_contacts_cuda_kernel_forward:
.text.my_create_soft_contacts_cuda_kernel_forward:
        /* <DEDUP_REMOVED lines=9> */
[----:B------:R-:W-:Y:S01]  /*0090*/  ULDC UR6, c[0x0][0x0] ;  /* 0x0000000000067ab9 */ /* 0x000fe20000000800 */
[----:B------:R-:W-:Y:S01]  /*00a0*/  BSSY B0, `(.L_x_252) ;  /* 0x00006b9000007945 */ /* 0x000fe20003800000 */
[----:B------:R-:W-:Y:S01]  /*00b0*/  ULDC UR7, c[0x0][0xc] ;  /* 0x0000030000077ab9 */ /* 0x000fe20000000800 */
[----:B------:R-:W-:Y:S01]  /*00c0*/  MOV R34, R20 ;  /* 0x0000001400227202 */ /* 0x000fe20000000f00 */
[----:B------:R-:W-:Y:S02]  /*00d0*/  UIMAD.WIDE.U32 UR6, UR6, UR7, URZ ;  /* 0x00000007060672a5 */ /* 0x000fe4000f8e003f */
        /* <DEDUP_REMOVED lines=11> */
[----:B------:R-:W-:Y:S02]  /*0190*/  UMOV UR4, URZ ;  /* 0x0000003f00047c82 */ /* 0x000fe40008000000 */
[----:B------:R-:W-:Y:S02]  /*01a0*/  ULDC UR5, c[0x0][0x164] ;  /* 0x0000590000057ab9 */ /* 0x000fe40000000800 */
[----:B------:R-:W-:Y:S02]  /*01b0*/  USHF.R.S32.HI UR8, URZ, 0x1f, UR8 ;  /* 0x0000001f3f087899 */ /* 0x000fe40008011408 */
        /* <DEDUP_REMOVED lines=11> */
[----:B------:R-:W-:Y:S02]  /*0270*/  UIADD3 UR19, UR7, UR4, URZ ;  /* 0x0000000407137290 */ /* 0x000fe4000fffe03f */
[----:B------:R-:W-:-:S02]  /*0280*/  ULDC.64 UR20, c[0x0][0x118] ;  /* 0x0000460000147ab9 */ /* 0x000fc40000000a00 */
.L_x_395:
[----:B------:R-:W-:Y:S01]  /*0290*/  LOP3.LUT R0, R21, UR5, RZ, 0xfc, !PT ;  /* 0x0000000515007c12 */ /* 0x000fe2000f8efcff */
[----:B------:R-:W-:Y:S01]  /*02a0*/  YIELD ;  /* 0x0000000000007946 */ /* 0x000fe20003800000 */
[----:B------:R-:W-:Y:S02]  /*02b0*/  BSSY B1, `(.L_x_253) ;  /* 0x000001c000017945 */ /* 0x000fe40003800000 */
[----:B------:R-:W-:-:S13]  /*02c0*/  ISETP.NE.U32.AND P0, PT, R0, RZ, PT ;  /* 0x000000ff0000720c */ /* 0x000fda0003f05070 */
[----:B01----:R-:W-:Y:S05]  /*02d0*/  @!P0 BRA `(.L_x_254) ;  /* 0x0000005000008947 */ /* 0x003fea0003800000 */
[----:B------:R-:W-:Y:S02]  /*02e0*/  MOV R6, 0x300 ;  /* 0x0000030000067802 */ /* 0x000fe40000000f00 */
[----:B------:R-:W-:Y:S05]  /*02f0*/  CALL.REL.NOINC `($__internal_4_$__cuda_sm20_div_u64) ;  /* 0x0000695000007944 */ /* 0x000fea0003c00000 */
[----:B------:R-:W-:-:S05]  /*0300*/  IADD3 R39, -R38, RZ, RZ ;  /* 0x000000ff26277210 */ /* 0x000fca0007ffe1ff */
[----:B------:R-:W-:Y:S01]  /*0310*/  IMAD R39, R39, c[0x0][0x164], R34 ;  /* 0x0000590027277a24 */ /* 0x000fe200078e0222 */
[----:B------:R-:W-:Y:S05]  /*0320*/  BRA `(.L_x_255) ;  /* 0x0000014000007947 */ /* 0x000fea0003800000 */
.L_x_254:
        /* <DEDUP_REMOVED lines=20> */
.L_x_255:
[----:B------:R-:W-:Y:S05]  /*0470*/  BSYNC B1 ;  /* 0x0000000000017941 */ /* 0x000fea0003800000 */
.L_x_253:
[----:B------:R-:W-:Y:S02]  /*0480*/  SHF.R.S32.HI R22, RZ, 0x1f, R38 ;  /* 0x0000001fff167819 */ /* 0x000fe40000011426 */
[----:B------:R-:W-:-:S03]  /*0490*/  MOV R3, c[0x0][0x210] ;  /* 0x0000840000037a02 */ /* 0x000fc60000000f00 */
[----:B------:R-:W-:Y:S02]  /*04a0*/  IMAD R5, R22, c[0x0][0x210], RZ ;  /* 0x0000840016057a24 */ /* 0x000fe400078e02ff */
[----:B------:R-:W-:-:S04]  /*04b0*/  IMAD.WIDE.U32 R2, R38, R3, c[0x0][0x1f0] ;  /* 0x00007c0026027625 */ /* 0x000fc800078e0003 */
[----:B------:R-:W-:-:S05]  /*04c0*/  IMAD R5, R38, UR8, R5 ;  /* 0x0000000826057c24 */ /* 0x000fca000f8e0205 */
[----:B------:R-:W-:-:S05]  /*04d0*/  IADD3 R3, R3, R5, RZ ;  /* 0x0000000503037210 */ /* 0x000fca0007ffe0ff */
[----:B------:R-:W2:Y:S02]  /*04e0*/  LDG.E R2, [R2.64] ;  /* 0x0000001402027981 */ /* 0x000ea4000c1e1900 */
[----:B--2---:R-:W-:-:S04]  /*04f0*/  LOP3.LUT R0, R2, 0x1, RZ, 0xc0, !PT ;  /* 0x0000000102007812 */ /* 0x004fc800078ec0ff */
[----:B------:R-:W-:-:S13]  /*0500*/  ISETP.NE.U32.AND P0, PT, R0, 0x1, PT ;  /* 0x000000010000780c */ /* 0x000fda0003f05070 */
[----:B------:R-:W-:Y:S05]  /*0510*/  @P0 EXIT ;  /* 0x000000000000094d */ /* 0x000fea0003800000 */
[----:B------:R-:W-:Y:S02]  /*0520*/  SHF.R.S32.HI R5, RZ, 0x1f, R39 ;  /* 0x0000001fff057819 */ /* 0x000fe40000011427 */
[----:B------:R-:W-:-:S03]  /*0530*/  MOV R2, c[0x0][0x2b8] ;  /* 0x0000ae0000027a02 */ /* 0x000fc60000000f00 */
[----:B------:R-:W-:Y:S02]  /*0540*/  IMAD R0, R5, c[0x0][0x2b8], RZ ;  /* 0x0000ae0005007a24 */ /* 0x000fe400078e02ff */
[----:B------:R-:W-:-:S04]  /*0550*/  IMAD.WIDE.U32 R2, R39, R2, c[0x0][0x298] ;  /* 0x0000a60027027625 */ /* 0x000fc800078e0002 */
[----:B------:R-:W-:-:S05]  /*0560*/  IMAD R7, R39, UR9, R0 ;  /* 0x0000000927077c24 */ /* 0x000fca000f8e0200 */
[----:B------:R-:W-:-:S06]  /*0570*/  IADD3 R3, R3, R7, RZ ;  /* 0x0000000703037210 */ /* 0x000fcc0007ffe0ff */
[----:B------:R0:W2:Y:S01]  /*0580*/  LDG.E R3, [R2.64] ;  /* 0x0000001402037981 */ /* 0x0000a2000c1e1900 */
[----:B------:R-:W-:Y:S01]  /*0590*/  MOV R8, c[0x0][0x280] ;  /* 0x0000a00000087a02 */ /* 0x000fe20000000f00 */
[----:B------:R-:W-:Y:S01]  /*05a0*/  IMAD R4, R5, c[0x0][0x280], RZ ;  /* 0x0000a00005047a24 */ /* 0x000fe200078e02ff */
[----:B------:R-:W-:Y:S02]  /*05b0*/  MOV R52, RZ ;  /* 0x000000ff00347202 */ /* 0x000fe40000000f00 */
[----:B------:R-:W-:Y:S01]  /*05c0*/  MOV R16, RZ ;  /* 0x000000ff00107202 */ /* 0x000fe20000000f00 */
[----:B------:R-:W-:-:S04]  /*05d0*/  IMAD.WIDE.U32 R8, R39, R8, c[0x0][0x260] ;  /* 0x0000980027087625 */ /* 0x000fc800078e0008 */
[----:B------:R-:W-:-:S05]  /*05e0*/  IMAD R13, R39, UR12, R4 ;  /* 0x0000000c270d7c24 */ /* 0x000fca000f8e0204 */
[----:B------:R-:W-:Y:S02]  /*05f0*/  IADD3 R9, R9, R13, RZ ;  /* 0x0000000d09097210 */ /* 0x000fe40007ffe0ff */
[----:B------:R-:W-:-:S03]  /*0600*/  MOV R18, RZ ;  /* 0x000000ff00127202 */ /* 0x000fc60000000f00 */
[----:B------:R1:W3:Y:S04]  /*0610*/  LDG.E R41, [R8.64+0x4] ;  /* 0x0000041408297981 */ /* 0x0002e8000c1e1900 */
[----:B------:R1:W4:Y:S04]  /*0620*/  LDG.E R42, [R8.64] ;  /* 0x00000014082a7981 */ /* 0x000328000c1e1900 */
[----:B------:R1:W3:Y:S04]  /*0630*/  LDG.E R43, [R8.64+0x8] ;  /* 0x00000814082b7981 */ /* 0x0002e8000c1e1900 */
[----:B------:R1:W3:Y:S01]  /*0640*/  LDG.E R44, [R8.64+0x18] ;  /* 0x00001814082c7981 */ /* 0x0002e2000c1e1900 */
[----:B------:R-:W-:-:S03]  /*0650*/  CS2R R12, SRZ ;  /* 0x00000000000c7805 */ /* 0x000fc6000001ff00 */
[----:B------:R1:W3:Y:S01]  /*0660*/  LDG.E R45, [R8.64+0x10] ;  /* 0x00001014082d7981 */ /* 0x0002e2000c1e1900 */
[----:B------:R-:W-:-:S03]  /*0670*/  MOV R10, c[0x0][0x2f0] ;  /* 0x0000bc00000a7a02 */ /* 0x000fc60000000f00 */
[----:B------:R1:W3:Y:S01]  /*0680*/  LDG.E R46, [R8.64+0xc] ;  /* 0x00000c14082e7981 */ /* 0x0002e2000c1e1900 */
[----:B0-----:R-:W-:Y:S01]  /*0690*/  SHF.R.S32.HI R2, RZ, 0x1f, R10 ;  /* 0x0000001fff027819 */ /* 0x001fe2000001140a */
[----:B------:R-:W-:Y:S02]  /*06a0*/  IMAD R4, R5, c[0x0][0x2f0], RZ ;  /* 0x0000bc0005047a24 */ /* 0x000fe400078e02ff */
[----:B------:R1:W3:Y:S01]  /*06b0*/  LDG.E R47, [R8.64+0x14] ;  /* 0x00001414082f7981 */ /* 0x0002e2000c1e1900 */
[----:B------:R-:W-:Y:S01]  /*06c0*/  MOV R14, RZ ;  /* 0x000000ff000e7202 */ /* 0x000fe20000000f00 */
[----:B------:R-:W-:Y:S01]  /*06d0*/  IMAD R19, R2, R39, R4 ;  /* 0x0000002702137224 */ /* 0x000fe200078e0204 */
[----:B--2---:R-:W-:-:S13]  /*06e0*/  ISETP.GE.AND P0, PT, R3, RZ, PT ;  /* 0x000000ff0300720c */ /* 0x004fda0003f06270 */
[----:B------:R-:W-:Y:S02]  /*06f0*/  @P0 SHF.R.S32.HI R0, RZ, 0x1f, R3 ;  /* 0x0000001fff000819 */ /* 0x000fe40000011403 */
[----:B------:R-:W-:-:S03]  /*0700*/  @P0 MOV R6, c[0x0][0x248] ;  /* 0x0000920000060a02 */ /* 0x000fc60000000f00 */
[----:B------:R-:W-:Y:S02]  /*0710*/  @P0 IMAD R0, R0, c[0x0][0x248], RZ ;  /* 0x0000920000000a24 */ /* 0x000fe400078e02ff */
[----:B------:R-:W-:-:S04]  /*0720*/  @P0 IMAD.WIDE.U32 R6, R3, R6, c[0x0][0x228] ;  /* 0x00008a0003060625 */ /* 0x000fc800078e0006 */
[----:B------:R-:W-:Y:S01]  /*0730*/  @P0 IMAD R11, R3, UR13, R0 ;  /* 0x0000000d030b0c24 */ /* 0x000fe2000f8e0200 */
[----:B------:R-:W-:-:S04]  /*0740*/  MOV R0, 0x3f800000 ;  /* 0x3f80000000007802 */ /* 0x000fc80000000f00 */
[----:B------:R-:W-:-:S05]  /*0750*/  @P0 IADD3 R7, R7, R11, RZ ;  /* 0x0000000b07070210 */ /* 0x000fca0007ffe0ff */
[----:B------:R0:W3:Y:S04]  /*0760*/  @P0 LDG.E R52, [R6.64+0x10] ;  /* 0x0000101406340981 */ /* 0x0000e8000c1e1900 */
[----:B------:R0:W4:Y:S04]  /*0770*/  @P0 LDG.E R16, [R6.64+0xc] ;  /* 0x00000c1406100981 */ /* 0x000128000c1e1900 */
[----:B------:R0:W2:Y:S04]  /*0780*/  @P0 LDG.E R18, [R6.64+0x14] ;  /* 0x0000141406120981 */ /* 0x0000a8000c1e1900 */
[----:B------:R0:W2:Y:S01]  /*0790*/  @P0 LDG.E R0, [R6.64+0x18] ;  /* 0x0000181406000981 */ /* 0x0000a2000c1e1900 */
[----:B------:R-:W-:Y:S01]  /*07a0*/  IMAD R3, R22, c[0x0][0x1a0], RZ ;  /* 0x0000680016037a24 */ /* 0x000fe200078e02ff */
[----:B------:R-:W-:-:S02]  /*07b0*/  MOV R11, c[0x0][0x1a0] ;  /* 0x00006800000b7a02 */ /* 0x000fc40000000f00 */
[----:B------:R0:W2:Y:S01]  /*07c0*/  @P0 LDG.E R13, [R6.64+0x4] ;  /* 0x00000414060d0981 */ /* 0x0000a2000c1e1900 */
[C---:B------:R-:W-:Y:S02]  /*07d0*/  IMAD R15, R38.reuse, UR10, R3 ;  /* 0x0000000a260f7c24 */ /* 0x040fe4000f8e0203 */
[----:B------:R-:W-:Y:S01]  /*07e0*/  IMAD.WIDE.U32 R2, R38, R11, c[0x0][0x180] ;  /* 0x0000600026027625 */ /* 0x000fe200078e000b */
[----:B------:R0:W2:Y:S04]  /*07f0*/  @P0 LDG.E R12, [R6.64] ;  /* 0x00000014060c0981 */ /* 0x0000a8000c1e1900 */
[----:B------:R0:W2:Y:S01]  /*0800*/  @P0 LDG.E R14, [R6.64+0x8] ;  /* 0x00000814060e0981 */ /* 0x0000a2000c1e1900 */
[----:B------:R-:W-:-:S05]  /*0810*/  IADD3 R3, R3, R15, RZ ;  /* 0x0000000f03037210 */ /* 0x000fca0007ffe0ff */
[----:B------:R0:W2:Y:S04]  /*0820*/  LDG.E R23, [R2.64+0x4] ;  /* 0x0000041402177981 */ /* 0x0000a8000c1e1900 */
[----:B------:R0:W2:Y:S04]  /*0830*/  LDG.E R24, [R2.64] ;  /* 0x0000001402187981 */ /* 0x0000a8000c1e1900 */
[----:B------:R0:W2:Y:S01]  /*0840*/  LDG.E R26, [R2.64+0x8] ;  /* 0x00000814021a7981 */ /* 0x0000a2000c1e1900 */
[----:B------:R-:W-:-:S05]  /*0850*/  IMAD.WIDE.U32 R10, R39, R10, c[0x0][0x2d0] ;  /* 0x0000b400270a7625 */ /* 0x000fca00078e000a */
[----:B------:R-:W-:-:S05]  /*0860*/  IADD3 R11, R11, R19, RZ ;  /* 0x000000130b0b7210 */ /* 0x000fca0007ffe0ff */
[----:B------:R0:W2:Y:S01]  /*0870*/  LDG.E R19, [R10.64] ;  /* 0x000000140a137981 */ /* 0x0000a2000c1e1900 */
[----:B------:R-:W-:Y:S01]  /*0880*/  MOV R20, c[0x0][0x3d0] ;  /* 0x0000f40000147a02 */ /* 0x000fe20000000f00 */
[----:B-1----:R-:W-:Y:S02]  /*0890*/  IMAD R9, R22, c[0x0][0x1d8], RZ ;  /* 0x0000760016097a24 */ /* 0x002fe400078e02ff */
[----:B------:R-:W-:Y:S01]  /*08a0*/  IMAD R8, R5, c[0x0][0x3d0], RZ ;  /* 0x0000f40005087a24 */ /* 0x000fe200078e02ff */
[----:B------:R-:W-:Y:S01]  /*08b0*/  SHF.R.S32.HI R4, RZ, 0x1f, R20 ;  /* 0x0000001fff047819 */ /* 0x000fe20000011414 */
[----:B------:R-:W-:Y:S01]  /*08c0*/  IMAD R15, R38, UR11, R9 ;  /* 0x0000000b260f7c24 */ /* 0x000fe2000f8e0209 */
[----:B0-----:R-:W-:-:S03]  /*08d0*/  MOV R7, c[0x0][0x1d8] ;  /* 0x0000760000077a02 */ /* 0x001fc60000000f00 */
[----:B------:R-:W-:Y:S02]  /*08e0*/  IMAD R11, R4, R39, R8 ;  /* 0x00000027040b7224 */ /* 0x000fe400078e0208 */
[----:B------:R-:W-:-:S05]  /*08f0*/  IMAD.WIDE.U32 R8, R39, R20, c[0x0][0x3b0] ;  /* 0x0000ec0027087625 */ /* 0x000fca00078e0014 */
[----:B------:R-:W-:Y:S01]  /*0900*/  IADD3 R3, R9, R11, RZ ;  /* 0x0000000b09037210 */ /* 0x000fe20007ffe0ff */
[----:B------:R-:W-:Y:S01]  /*0910*/  IMAD.WIDE.U32 R6, R38, R7, c[0x0][0x1b8] ;  /* 0x00006e0026067625 */ /* 0x000fe200078e0007 */
[----:B------:R-:W-:-:S04]  /*0920*/  MOV R2, R8 ;  /* 0x0000000800027202 */ /* 0x000fc80000000f00 */
[----:B------:R-:W-:Y:S01]  /*0930*/  IADD3 R7, R7, R15, RZ ;  /* 0x0000000f07077210 */ /* 0x000fe20007ffe0ff */
[----:B------:R0:W5:Y:S04]  /*0940*/  LDG.E R49, [R2.64] ;  /* 0x0000001402317981 */ /* 0x000168000c1e1900 */
[----:B------:R1:W5:Y:S04]  /*0950*/  LDG.E R4, [R6.64] ;  /* 0x0000001406047981 */ /* 0x000368000c1e1900 */
[----:B------:R0:W5:Y:S04]  /*0960*/  LDG.E R51, [R2.64+0x4] ;  /* 0x0000041402337981 */ /* 0x000168000c1e1900 */
[----:B------:R0:W5:Y:S01]  /*0970*/  LDG.E R56, [R2.64+0x8] ;  /* 0x0000081402387981 */ /* 0x000162000c1e1900 */
[----:B------:R-:W-:Y:S01]  /*0980*/  BSSY B1, `(.L_x_256) ;  /* 0x0000599000017945 */ /* 0x000fe20003800000 */
[----:B---3--:R-:W-:-:S04]  /*0990*/  FMUL R9, R41, R52 ;  /* 0x0000003429097220 */ /* 0x008fc80000400000 */
[----:B----4-:R-:W-:-:S04]  /*09a0*/  FFMA R8, R42, R16, R9 ;  /* 0x000000102a087223 */ /* 0x010fc80000000009 */
[-C--:B--2---:R-:W-:Y:S01]  /*09b0*/  FFMA R8, R43, R18.reuse, R8 ;  /* 0x000000122b087223 */ /* 0x084fe20000000008 */
[----:B------:R-:W-:Y:S01]  /*09c0*/  FMUL R10, R41, R18 ;  /* 0x00000012290a7220 */ /* 0x000fe20000400000 */
[----:B------:R-:W-:Y:S02]  /*09d0*/  FADD R9, R0, R0 ;  /* 0x0000000000097221 */ /* 0x000fe40000000000 */
[----:B-1----:R-:W-:Y:S01]  /*09e0*/  FADD R7, R8, R8 ;  /* 0x0000000808077221 */ /* 0x002fe20000000000 */
[----:B------:R-:W-:Y:S01]  /*09f0*/  FMUL R11, R43, R16 ;  /* 0x000000102b0b7220 */ /* 0x000fe20000400000 */
[----:B------:R-:W-:Y:S01]  /*0a00*/  FFMA R6, R9, R0, -1 ;  /* 0xbf80000009067423 */ /* 0x000fe20000000000 */
[----:B------:R-:W-:Y:S01]  /*0a10*/  FFMA R9, R43, R52, -R10 ;  /* 0x000000342b097223 */ /* 0x000fe2000000080a */
[----:B0-----:R-:W-:Y:S01]  /*0a20*/  FMUL R3, R7, R16 ;  /* 0x0000001007037220 */ /* 0x001fe20000400000 */
[----:B------:R-:W-:Y:S02]  /*0a30*/  FFMA R11, R42, R18, -R11 ;  /* 0x000000122a0b7223 */ /* 0x000fe4000000080b */
[----:B------:R-:W-:Y:S01]  /*0a40*/  FMUL R2, R9, R0 ;  /* 0x0000000009027220 */ /* 0x000fe20000400000 */
[----:B------:R-:W-:Y:S01]  /*0a50*/  FFMA R3, R6, R42, R3 ;  /* 0x0000002a06037223 */ /* 0x000fe20000000003 */
[----:B------:R-:W-:Y:S01]  /*0a60*/  FMUL R8, R11, R0 ;  /* 0x000000000b087220 */ /* 0x000fe20000400000 */
[----:B------:R-:W-:-:S02]  /*0a70*/  FMUL R11, R7, R52 ;  /* 0x00000034070b7220 */ /* 0x000fc40000400000 */
[----:B------:R-:W-:Y:S01]  /*0a80*/  FFMA R3, R2, 2, R3 ;  /* 0x4000000002037823 */ /* 0x000fe20000000003 */
[----:B------:R-:W-:Y:S01]  /*0a90*/  FMUL R2, R44, R52 ;  /* 0x000000342c027220 */ /* 0x000fe20000400000 */
[----:B------:R-:W-:Y:S01]  /*0aa0*/  FMUL R10, R7, R18 ;  /* 0x00000012070a7220 */ /* 0x000fe20000400000 */
[----:B------:R-:W-:Y:S01]  /*0ab0*/  FMUL R20, R42, R52 ;  /* 0x000000342a147220 */ /* 0x000fe20000400000 */
[----:B------:R-:W-:Y:S01]  /*0ac0*/  FFMA R11, R6, R41, R11 ;  /* 0x00000029060b7223 */ /* 0x000fe2000000000b */
[C---:B------:R-:W-:Y:S01]  /*0ad0*/  FMUL R7, R44.reuse, R16 ;  /* 0x000000102c077220 */ /* 0x040fe20000400000 */
[----:B------:R-:W-:Y:S01]  /*0ae0*/  FFMA R9, R45, R0, R2 ;  /* 0x000000002d097223 */ /* 0x000fe20000000002 */
[----:B------:R-:W-:Y:S01]  /*0af0*/  FMUL R2, R44, R18 ;  /* 0x000000122c027220 */ /* 0x000fe20000400000 */
[----:B------:R-:W-:Y:S01]  /*0b00*/  FFMA R15, R41, R16, -R20 ;  /* 0x00000010290f7223 */ /* 0x000fe20000000814 */
[----:B------:R-:W-:Y:S01]  /*0b10*/  FFMA R8, R8, 2, R11 ;  /* 0x4000000008087823 */ /* 0x000fe2000000000b */
[C---:B------:R-:W-:Y:S01]  /*0b20*/  FFMA R7, R46.reuse, R0, R7 ;  /* 0x000000002e077223 */ /* 0x040fe20000000007 */
[C---:B------:R-:W-:Y:S01]  /*0b30*/  FFMA R9, R46.reuse, R18, R9 ;  /* 0x000000122e097223 */ /* 0x040fe20000000009 */
[----:B------:R-:W-:Y:S01]  /*0b40*/  FMUL R11, R46, R16 ;  /* 0x000000102e0b7220 */ /* 0x000fe20000400000 */
[-C--:B------:R-:W-:Y:S01]  /*0b50*/  FFMA R2, R47, R0.reuse, R2 ;  /* 0x000000002f027223 */ /* 0x080fe20000000002 */
[----:B------:R-:W-:Y:S01]  /*0b60*/  FFMA R10, R6, R43, R10 ;  /* 0x0000002b060a7223 */ /* 0x000fe2000000000a */
[----:B------:R-:W-:Y:S01]  /*0b70*/  FMUL R15, R15, R0 ;  /* 0x000000000f0f7220 */ /* 0x000fe20000400000 */
[----:B------:R-:W-:Y:S01]  /*0b80*/  FADD R13, R8, R13 ;  /* 0x0000000d080d7221 */ /* 0x000fe20000000000 */
[C---:B------:R-:W-:Y:S01]  /*0b90*/  FFMA R7, R47.reuse, R52, R7 ;  /* 0x000000342f077223 */ /* 0x040fe20000000007 */
[----:B------:R-:W-:Y:S01]  /*0ba0*/  FFMA R48, R47, -R16, R9 ;  /* 0x800000102f307223 */ /* 0x000fe20000000009 */
[----:B------:R-:W-:Y:S01]  /*0bb0*/  FFMA R11, R44, R0, -R11 ;  /* 0x000000002c0b7223 */ /* 0x000fe2000000080b */
[----:B------:R-:W-:Y:S01]  /*0bc0*/  FFMA R9, R45, R16, R2 ;  /* 0x000000102d097223 */ /* 0x000fe20000000002 */
[----:B------:R-:W-:Y:S01]  /*0bd0*/  FFMA R15, R15, 2, R10 ;  /* 0x400000000f0f7823 */ /* 0x000fe2000000000a */
[----:B------:R-:W-:Y:S01]  /*0be0*/  FADD R3, R3, R12 ;  /* 0x0000000c03037221 */ /* 0x000fe20000000000 */
[----:B------:R-:W-:Y:S01]  /*0bf0*/  FFMA R50, R45, -R18, R7 ;  /* 0x800000122d327223 */ /* 0x000fe20000000007 */
[----:B------:R-:W-:Y:S01]  /*0c00*/  FMUL R2, R13, R48 ;  /* 0x000000300d027220 */ /* 0x000fe20000400000 */
[-C--:B------:R-:W-:Y:S01]  /*0c10*/  FFMA R0, R45, -R52.reuse, R11 ;  /* 0x800000342d007223 */ /* 0x080fe2000000000b */
[----:B------:R-:W-:Y:S01]  /*0c20*/  FADD R15, R15, R14 ;  /* 0x0000000e0f0f7221 */ /* 0x000fe20000000000 */
[----:B------:R-:W-:Y:S01]  /*0c30*/  FFMA R52, R46, -R52, R9 ;  /* 0x800000342e347223 */ /* 0x000fe20000000009 */
[----:B------:R-:W-:Y:S01]  /*0c40*/  FFMA R2, R3, -R50, -R2 ;  /* 0x8000003203027223 */ /* 0x000fe20000000802 */
[----:B------:R-:W-:-:S03]  /*0c50*/  FFMA R53, R47, -R18, R0 ;  /* 0x800000122f357223 */ /* 0x000fc60000000000 */
[----:B------:R-:W-:Y:S01]  /*0c60*/  FFMA R2, -R15, R52, R2 ;  /* 0x000000340f027223 */ /* 0x000fe20000000102 */
[----:B------:R-:W-:Y:S01]  /*0c70*/  FMUL R9, R23, R48 ;  /* 0x0000003017097220 */ /* 0x000fe20000400000 */
[----:B------:R-:W-:Y:S02]  /*0c80*/  FADD R54, R53, R53 ;  /* 0x0000003535367221 */ /* 0x000fe40000000000 */
[----:B------:R-:W-:Y:S01]  /*0c90*/  FADD R7, R2, R2 ;  /* 0x0000000202077221 */ /* 0x000fe20000000000 */
[----:B------:R-:W-:Y:S01]  /*0ca0*/  FMUL R2, R13, R50 ;  /* 0x000000320d027220 */ /* 0x000fe20000400000 */
[----:B------:R-:W-:Y:S01]  /*0cb0*/  FMUL R6, R3, R52 ;  /* 0x0000003403067220 */ /* 0x000fe20000400000 */
[----:B------:R-:W-:Y:S01]  /*0cc0*/  FFMA R11, R24, -R50, -R9 ;  /* 0x80000032180b7223 */ /* 0x000fe20000000809 */
[----:B------:R-:W-:Y:S01]  /*0cd0*/  FFMA R54, R53, R54, -1 ;  /* 0xbf80000035367423 */ /* 0x000fe20000000036 */
[-C--:B------:R-:W-:Y:S01]  /*0ce0*/  FMUL R9, R50, R7.reuse ;  /* 0x0000000732097220 */ /* 0x080fe20000400000 */
[----:B------:R-:W-:Y:S01]  /*0cf0*/  FFMA R8, R3, R48, -R2 ;  /* 0x0000003003087223 */ /* 0x000fe20000000802 */
[----:B------:R-:W-:Y:S01]  /*0d00*/  FMUL R2, R48, R7 ;  /* 0x0000000730027220 */ /* 0x000fe20000400000 */
[C---:B------:R-:W-:Y:S01]  /*0d10*/  FFMA R6, R15.reuse, R50, -R6 ;  /* 0x000000320f067223 */ /* 0x040fe20000000806 */
[----:B------:R-:W-:Y:S01]  /*0d20*/  FMUL R0, R15, R48 ;  /* 0x000000300f007220 */ /* 0x000fe20000400000 */
[----:B------:R-:W-:Y:S01]  /*0d30*/  FFMA R11, -R26, R52, R11 ;  /* 0x000000341a0b7223 */ /* 0x000fe2000000010b */
[-C--:B------:R-:W-:Y:S01]  /*0d40*/  FFMA R9, R3, R54.reuse, -R9 ;  /* 0x0000003603097223 */ /* 0x080fe20000000809 */
[----:B------:R-:W-:Y:S01]  /*0d50*/  FFMA R2, R13, R54, -R2 ;  /* 0x000000360d027223 */ /* 0x000fe20000000802 */
[----:B------:R-:W-:Y:S01]  /*0d60*/  FMUL R3, R53, R6 ;  /* 0x0000000635037220 */ /* 0x000fe20000400000 */
[----:B------:R-:W-:Y:S01]  /*0d70*/  FFMA R0, R13, R52, -R0 ;  /* 0x000000340d007223 */ /* 0x000fe20000000800 */
[----:B------:R-:W-:-:S02]  /*0d80*/  FADD R11, R11, R11 ;  /* 0x0000000b0b0b7221 */ /* 0x000fc40000000000 */
[----:B------:R-:W-:Y:S01]  /*0d90*/  FFMA R2, R3, 2, R2 ;  /* 0x4000000003027823 */ /* 0x000fe20000000002 */
[----:B------:R-:W-:Y:S01]  /*0da0*/  FMUL R0, R53, R0 ;  /* 0x0000000035007220 */ /* 0x000fe20000400000 */
[-C--:B------:R-:W-:Y:S01]  /*0db0*/  FMUL R3, R50, R11.reuse ;  /* 0x0000000b32037220 */ /* 0x080fe20000400000 */
[----:B------:R-:W-:Y:S02]  /*0dc0*/  FMUL R13, R23, R50 ;  /* 0x00000032170d7220 */ /* 0x000fe40000400000 */
[----:B------:R-:W-:Y:S01]  /*0dd0*/  FFMA R0, R0, 2, R9 ;  /* 0x4000000000007823 */ /* 0x000fe20000000009 */
[----:B------:R-:W-:Y:S01]  /*0de0*/  FFMA R6, R24, R54, -R3 ;  /* 0x0000003618067223 */ /* 0x000fe20000000803 */
[----:B------:R-:W-:Y:S01]  /*0df0*/  FMUL R9, R26, R48 ;  /* 0x000000301a097220 */ /* 0x000fe20000400000 */
[C---:B------:R-:W-:Y:S01]  /*0e00*/  FMUL R3, R24.reuse, R52 ;  /* 0x0000003418037220 */ /* 0x040fe20000400000 */
[----:B------:R-:W-:Y:S01]  /*0e10*/  ISETP.NE.AND P3, PT, R19, 0x5, PT ;  /* 0x000000051300780c */ /* 0x000fe20003f65270 */
[----:B------:R-:W-:Y:S01]  /*0e20*/  FFMA R14, R24, R48, -R13 ;  /* 0x00000030180e7223 */ /* 0x000fe2000000080d */
[----:B------:R-:W-:Y:S01]  /*0e30*/  FMUL R13, R48, R11 ;  /* 0x0000000b300d7220 */ /* 0x000fe20000400000 */
[C---:B------:R-:W-:Y:S01]  /*0e40*/  FMUL R7, R52.reuse, R7 ;  /* 0x0000000734077220 */ /* 0x040fe20000400000 */
[----:B------:R-:W-:Y:S01]  /*0e50*/  FMUL R11, R52, R11 ;  /* 0x0000000b340b7220 */ /* 0x000fe20000400000 */
[----:B------:R-:W-:Y:S01]  /*0e60*/  FFMA R10, R23, R52, -R9 ;  /* 0x00000034170a7223 */ /* 0x000fe20000000809 */
[C---:B------:R-:W-:Y:S01]  /*0e70*/  FFMA R12, R26.reuse, R50, -R3 ;  /* 0x000000321a0c7223 */ /* 0x040fe20000000803 */
[-C--:B------:R-:W-:Y:S01]  /*0e80*/  FFMA R7, R15, R54.reuse, -R7 ;  /* 0x000000360f077223 */ /* 0x080fe20000000807 */
[-C--:B------:R-:W-:Y:S01]  /*0e90*/  FFMA R13, R23, R54.reuse, -R13 ;  /* 0x00000036170d7223 */ /* 0x080fe2000000080d */
[----:B------:R-:W-:Y:S01]  /*0ea0*/  FFMA R11, R26, R54, -R11 ;  /* 0x000000361a0b7223 */ /* 0x000fe2000000080b */
[C---:B------:R-:W-:Y:S01]  /*0eb0*/  FMUL R8, R53.reuse, R8 ;  /* 0x0000000835087220 */ /* 0x040fe20000400000 */
[C---:B------:R-:W-:Y:S01]  /*0ec0*/  FMUL R9, R53.reuse, R10 ;  /* 0x0000000a35097220 */ /* 0x040fe20000400000 */
[C---:B------:R-:W-:Y:S01]  /*0ed0*/  FMUL R12, R53.reuse, R12 ;  /* 0x0000000c350c7220 */ /* 0x040fe20000400000 */
[----:B------:R-:W-:Y:S01]  /*0ee0*/  FMUL R14, R53, R14 ;  /* 0x0000000e350e7220 */ /* 0x000fe20000400000 */
[----:B------:R-:W-:Y:S01]  /*0ef0*/  FFMA R3, R8, 2, R7 ;  /* 0x4000000008037823 */ /* 0x000fe20000000007 */
[----:B------:R-:W-:Y:S01]  /*0f00*/  FFMA R9, R9, 2, R6 ;  /* 0x4000000009097823 */ /* 0x000fe20000000006 */
[----:B------:R-:W-:Y:S01]  /*0f10*/  FFMA R13, R12, 2, R13 ;  /* 0x400000000c0d7823 */ /* 0x000fe2000000000d */
[----:B------:R-:W-:-:S02]  /*0f20*/  FFMA R14, R14, 2, R11 ;  /* 0x400000000e0e7823 */ /* 0x000fc4000000000b */
[----:B------:R-:W-:Y:S01]  /*0f30*/  FADD R0, -R0, R9 ;  /* 0x0000000900007221 */ /* 0x000fe20000000100 */
[----:B------:R-:W-:Y:S01]  /*0f40*/  FADD R2, -R2, R13 ;  /* 0x0000000d02027221 */ /* 0x000fe20000000100 */
[----:B------:R-:W-:Y:S01]  /*0f50*/  FADD R3, -R3, R14 ;  /* 0x0000000e03037221 */ /* 0x000fe20000000100 */
[----:B------:R-:W-:Y:S05]  /*0f60*/  @!P3 BRA `(.L_x_257) ;  /* 0x000000700000b947 */ /* 0x000fea0003800000 */
[----:B-----5:R-:W-:Y:S01]  /*0f70*/  FADD R4, R4, c[0x0][0x3e8] ;  /* 0x0000fa0004047621 */ /* 0x020fe20000000000 */
[----:B------:R-:W-:Y:S01]  /*0f80*/  MOV R16, RZ ;  /* 0x000000ff00107202 */ /* 0x000fe20000000f00 */
[----:B------:R-:W-:Y:S01]  /*0f90*/  CS2R R10, SRZ ;  /* 0x00000000000a7805 */ /* 0x000fe2000001ff00 */
[----:B------:R-:W-:Y:S02]  /*0fa0*/  MOV R30, RZ ;  /* 0x000000ff001e7202 */ /* 0x000fe40000000f00 */
[----:B------:R-:W-:Y:S02]  /*0fb0*/  MOV R5, RZ ;  /* 0x000000ff00057202 */ /* 0x000fe40000000f00 */
[----:B------:R-:W-:Y:S01]  /*0fc0*/  MOV R13, RZ ;  /* 0x000000ff000d7202 */ /* 0x000fe20000000f00 */
[----:B------:R-:W-:Y:S05]  /*0fd0*/  BRA `(.L_x_258) ;  /* 0x0000533000007947 */ /* 0x000fea0003800000 */
.L_x_257:
[----:B-----5:R-:W0:Y:S01]  /*0fe0*/  MUFU.RCP R6, R49 ;  /* 0x0000003100067308 */ /* 0x020e220000001000 */
[----:B------:R-:W-:Y:S01]  /*0ff0*/  MOV R12, c[0x0][0x398] ;  /* 0x0000e600000c7a02 */ /* 0x000fe20000000f00 */
[----:B------:R-:W-:Y:S01]  /*1000*/  IMAD R5, R5, c[0x0][0x398], RZ ;  /* 0x0000e60005057a24 */ /* 0x000fe200078e02ff */
[----:B------:R-:W-:Y:S02]  /*1010*/  BSSY B4, `(.L_x_259) ;  /* 0x0000011000047945 */ /* 0x000fe40003800000 */
[----:B------:R-:W-:-:S03]  /*1020*/  SHF.R.S32.HI R10, RZ, 0x1f, R12 ;  /* 0x0000001fff0a7819 */ /* 0x000fc6000001140c */
[----:B------:R-:W1:Y:S02]  /*1030*/  FCHK P0, R0, R49 ;  /* 0x0000003100007302 */ /* 0x000e640000000000 */
[----:B------:R-:W-:Y:S01]  /*1040*/  IMAD R9, R10, R39, R5 ;  /* 0x000000270a097224 */ /* 0x000fe200078e0205 */
[----:B0-----:R-:W-:-:S04]  /*1050*/  FFMA R7, -R49, R6, 1 ;  /* 0x3f80000031077423 */ /* 0x001fc80000000106 */
[----:B------:R-:W-:Y:S01]  /*1060*/  FFMA R55, R6, R7, R6 ;  /* 0x0000000706377223 */ /* 0x000fe20000000006 */
[----:B------:R-:W-:-:S03]  /*1070*/  IMAD.WIDE.U32 R6, R39, R12, c[0x0][0x378] ;  /* 0x0000de0027067625 */ /* 0x000fc600078e000c */
[----:B------:R-:W-:Y:S02]  /*1080*/  FFMA R8, R0, R55, RZ ;  /* 0x0000003700087223 */ /* 0x000fe400000000ff */
[----:B------:R-:W-:Y:S02]  /*1090*/  IADD3 R13, R7, R9, RZ ;  /* 0x00000009070d7210 */ /* 0x000fe40007ffe0ff */
[----:B------:R-:W-:-:S04]  /*10a0*/  FFMA R5, -R49, R8, R0 ;  /* 0x0000000831057223 */ /* 0x000fc80000000100 */
[----:B------:R-:W-:Y:S01]  /*10b0*/  FFMA R55, R55, R5, R8 ;  /* 0x0000000537377223 */ /* 0x000fe20000000008 */
[----:B-1----:R-:W-:Y:S05]  /*10c0*/  @!P0 BRA `(.L_x_260) ;  /* 0x0000005000008947 */ /* 0x002fea0003800000 */
[----:B------:R-:W-:Y:S02]  /*10d0*/  MOV R19, R0 ;  /* 0x0000000000137202 */ /* 0x000fe40000000f00 */
[----:B------:R-:W-:Y:S02]  /*10e0*/  MOV R22, R49 ;  /* 0x0000003100167202 */ /* 0x000fe40000000f00 */
[----:B------:R-:W-:Y:S02]  /*10f0*/  MOV R78, 0x1110 ;  /* 0x00001110004e7802 */ /* 0x000fe40000000f00 */
[----:B------:R-:W-:Y:S05]  /*1100*/  CALL.REL.NOINC `($__internal_7_$__cuda_sm3x_div_rn_noftz_f32_slowpath) ;  /* 0x0000642000007944 */ /* 0x000fea0003c00000 */
[----:B------:R-:W-:Y:S02]  /*1110*/  MOV R55, R19 ;  /* 0x0000001300377202 */ /* 0x000fe40000000f00 */
.L_x_260:
[----:B------:R-:W-:Y:S05]  /*1120*/  BSYNC B4 ;  /* 0x0000000000047941 */ /* 0x000fea0003800000 */
.L_x_259:
        /* <DEDUP_REMOVED lines=14> */
.L_x_262:
[----:B------:R-:W-:Y:S05]  /*1210*/  BSYNC B4 ;  /* 0x0000000000047941 */ /* 0x000fea0003800000 */
.L_x_261:
        /* <DEDUP_REMOVED lines=14> */
.L_x_264:
[----:B------:R-:W-:Y:S05]  /*1300*/  BSYNC B4 ;  /* 0x0000000000047941 */ /* 0x000fea0003800000 */
.L_x_263:
[----:B------:R-:W-:-:S06]  /*1310*/  MOV R12, R6 ;  /* 0x00000006000c7202 */ /* 0x000fcc0000000f00 */
[----:B------:R-:W2:Y:S04]  /*1320*/  LDG.E.64 R12, [R12.64] ;  /* 0x000000140c0c7981 */ /* 0x000ea8000c1e1b00 */
[----:B--2---:R-:W2:Y:S04]  /*1330*/  LD.E.64 R10, [R12.64+0xf8] ;  /* 0x0000f8140c0a7980 */ /* 0x004ea8000c101b00 */
        /* <DEDUP_REMOVED lines=10> */
[----:B------:R-:W-:Y:S01]  /*13e0*/  MOV R5, RZ ;  /* 0x000000ff00057202 */ /* 0x000fe20000000f00 */
[----:B------:R-:W-:Y:S01]  /*13f0*/  CS2R R6, SRZ ;  /* 0x0000000000067805 */ /* 0x000fe2000001ff00 */
[----:B------:R-:W-:Y:S01]  /*1400*/  MOV R20, 0x1 ;  /* 0x0000000100147802 */ /* 0x000fe20000000f00 */
[----:B------:R-:W-:Y:S01]  /*1410*/  FMUL R8, R8, R8 ;  /* 0x0000000808087220 */ /* 0x000fe20000400000 */
[----:B------:R-:W-:Y:S01]  /*1420*/  MOV R9, R4 ;  /* 0x0000000400097202 */ /* 0x000fe20000000f00 */
[----:B--2---:R0:W-:Y:S04]  /*1430*/  STL [R1], R10 ;  /* 0x0000000a01007387 */ /* 0x0041e80000100800 */
.L_x_373:
[----:B------:R-:W-:-:S04]  /*1440*/  IADD3 R22, R20, -0x1, RZ ;  /* 0xffffffff14167810 */ /* 0x000fc80007ffe0ff */
[----:B0-----:R-:W-:-:S05]  /*1450*/  LEA R70, R22, R1, 0x2 ;  /* 0x0000000116467211 */ /* 0x001fca00078e10ff */
[----:B0-----:R-:W2:Y:S02]  /*1460*/  LDL R13, [R70] ;  /* 0x00000000460d7983 */ /* 0x001ea40000100800 */
[----:B-12--5:R-:W-:-:S05]  /*1470*/  IMAD.WIDE R10, R13, 0x10, R28 ;  /* 0x000000100d0a7825 */ /* 0x026fca00078e021c */
        /* <DEDUP_REMOVED lines=18> */
[----:B------:R-:W-:Y:S02]  /*15a0*/  FSEL R16, R17, R16, P1 ;  /* 0x0000001011107208 */ /* 0x000fe40000800000 */
[----:B------:R-:W-:Y:S02]  /*15b0*/  FSETP.GT.AND P1, PT, R19, R18, PT ;  /* 0x000000121300720b */ /* 0x000fe40003f24000 */
[----:B------:R-:W-:Y:S01]  /*15c0*/  FSEL R14, R15, R14, P0 ;  /* 0x0000000e0f0e7208 */ /* 0x000fe20000000000 */
[----:B------:R-:W-:Y:S01]  /*15d0*/  FADD R16, -R16, R57 ;  /* 0x0000003910107221 */ /* 0x000fe20000000100 */
[----:B------:R-:W-:-:S03]  /*15e0*/  FSEL R19, R18, R19, P1 ;  /* 0x0000001312137208 */ /* 0x000fc60000800000 */
[----:B------:R-:W-:Y:S01]  /*15f0*/  FADD R14, -R14, R55 ;  /* 0x000000370e0e7221 */ /* 0x000fe20000000100 */
[----:B------:R-:W-:Y:S01]  /*1600*/  FMUL R15, R16, R16 ;  /* 0x00000010100f7220 */ /* 0x000fe20000400000 */
[----:B------:R-:W-:Y:S01]  /*1610*/  FFMA R16, R60, 0.0010000000474974513054, R9 ;  /* 0x3a83126f3c107823 */ /* 0x000fe20000000009 */
[----:B------:R-:W-:Y:S02]  /*1620*/  FADD R19, -R19, R58 ;  /* 0x0000003a13137221 */ /* 0x000fe40000000100 */
[----:B------:R-:W-:Y:S01]  /*1630*/  FFMA R14, R14, R14, R15 ;  /* 0x0000000e0e0e7223 */ /* 0x000fe2000000000f */
[----:B------:R-:W-:-:S03]  /*1640*/  FMUL R71, R16, R16 ;  /* 0x0000001010477220 */ /* 0x000fc60000400000 */
        /* <DEDUP_REMOVED lines=16> */
[----:B------:R-:W-:-:S05]  /*1750*/  IMAD.WIDE R14, R73, 0x10, R28 ;  /* 0x00000010490e7825 */ /* 0x000fca00078e021c */
[----:B------:R-:W2:Y:S01]  /*1760*/  LD.E R64, [R14.64] ;  /* 0x000000140e407980 */ /* 0x000ea2000c101900 */
[----:B------:R-:W-:-:S03]  /*1770*/  IMAD.WIDE.U32 R10, R61, 0x10, R28 ;  /* 0x000000103d0a7825 */ /* 0x000fc600078e001c */
[----:B------:R-:W3:Y:S01]  /*1780*/  LD.E R66, [R14.64+0x4] ;  /* 0x000004140e427980 */ /* 0x000ee2000c101900 */
[----:B------:R-:W-:-:S03]  /*1790*/  IMAD.WIDE R16, R73, 0x10, R30 ;  /* 0x0000001049107825 */ /* 0x000fc600078e021e */
[----:B------:R-:W4:Y:S01]  /*17a0*/  LD.E R20, [R10.64+0x4] ;  /* 0x000004140a147980 */ /* 0x000f22000c101900 */
[----:B------:R-:W-:-:S03]  /*17b0*/  IMAD.WIDE.U32 R12, R61, 0x10, R30 ;  /* 0x000000103d0c7825 */ /* 0x000fc600078e001e */
[----:B------:R-:W5:Y:S04]  /*17c0*/  LD.E R65, [R16.64] ;  /* 0x0000001410417980 */ /* 0x000f68000c101900 */
[----:B------:R-:W5:Y:S04]  /*17d0*/  LD.E R69, [R14.64+0x8] ;  /* 0x000008140e457980 */ /* 0x000f68000c101900 */
[----:B------:R-:W5:Y:S04]  /*17e0*/  LD.E R18, [R10.64] ;  /* 0x000000140a127980 */ /* 0x000f68000c101900 */
[----:B------:R-:W5:Y:S04]  /*17f0*/  LD.E R67, [R16.64+0x4] ;  /* 0x0000041410437980 */ /* 0x000f68000c101900 */
[----:B------:R-:W5:Y:S04]  /*1800*/  LD.E R63, [R10.64+0x8] ;  /* 0x000008140a3f7980 */ /* 0x000f68000c101900 */
[----:B------:R-:W5:Y:S04]  /*1810*/  LD.E R23, [R12.64+0x4] ;  /* 0x000004140c177980 */ /* 0x000f68000c101900 */
[----:B------:R-:W5:Y:S04]  /*1820*/  LD.E R19, [R12.64] ;  /* 0x000000140c137980 */ /* 0x000f68000c101900 */
[----:B------:R-:W5:Y:S04]  /*1830*/  LD.E R68, [R16.64+0x8] ;  /* 0x0000081410447980 */ /* 0x000f68000c101900 */
[----:B------:R-:W5:Y:S01]  /*1840*/  LD.E R62, [R12.64+0x8] ;  /* 0x000008140c3e7980 */ /* 0x000f62000c101900 */
[----:B--2---:R-:W-:-:S04]  /*1850*/  FSETP.GEU.AND P0, PT, R55, R64, PT ;  /* 0x000000403700720b */ /* 0x004fc80003f0e000 */
[----:B------:R-:W-:Y:S02]  /*1860*/  FSEL R64, R64, R55, !P0 ;  /* 0x0000003740407208 */ /* 0x000fe40004000000 */
[C---:B---3--:R-:W-:Y:S02]  /*1870*/  FSETP.GEU.AND P1, PT, R57.reuse, R66, PT ;  /* 0x000000423900720b */ /* 0x048fe40003f2e000 */
[----:B----4-:R-:W-:Y:S02]  /*1880*/  FSETP.GEU.AND P2, PT, R57, R20, PT ;  /* 0x000000143900720b */ /* 0x010fe40003f4e000 */
[----:B------:R-:W-:Y:S02]  /*1890*/  FSEL R66, R66, R57, !P1 ;  /* 0x0000003942427208 */ /* 0x000fe40004800000 */
        /* <DEDUP_REMOVED lines=14> */
[----:B------:R-:W-:Y:S01]  /*1980*/  FSEL R18, R19, R18, P0 ;  /* 0x0000001213127208 */ /* 0x000fe20000000000 */
[--C-:B------:R-:W-:Y:S01]  /*1990*/  FADD R66, -R66, R57.reuse ;  /* 0x0000003942427221 */ /* 0x100fe20000000100 */
[----:B------:R-:W-:Y:S01]  /*19a0*/  FSETP.GT.AND P2, PT, R69, R68, PT ;  /* 0x000000444500720b */ /* 0x000fe20003f44000 */
[----:B------:R-:W-:Y:S01]  /*19b0*/  FADD R20, -R20, R57 ;  /* 0x0000003914147221 */ /* 0x000fe20000000100 */
[----:B------:R-:W-:Y:S01]  /*19c0*/  FSETP.GT.AND P0, PT, R63, R62, PT ;  /* 0x0000003e3f00720b */ /* 0x000fe20003f04000 */
[--C-:B------:R-:W-:Y:S01]  /*19d0*/  FADD R64, -R64, R55.reuse ;  /* 0x0000003740407221 */ /* 0x100fe20000000100 */
[----:B------:R-:W-:Y:S01]  /*19e0*/  FSEL R69, R68, R69, P2 ;  /* 0x0000004544457208 */ /* 0x000fe20001000000 */
[----:B------:R-:W-:Y:S01]  /*19f0*/  FADD R18, -R18, R55 ;  /* 0x0000003712127221 */ /* 0x000fe20000000100 */
[----:B------:R-:W-:Y:S01]  /*1a00*/  FSEL R63, R62, R63, P0 ;  /* 0x0000003f3e3f7208 */ /* 0x000fe20000000000 */
[----:B------:R-:W-:Y:S01]  /*1a10*/  FMUL R13, R66, R66 ;  /* 0x00000042420d7220 */ /* 0x000fe20000400000 */
[----:B------:R-:W-:Y:S01]  /*1a20*/  FMUL R11, R20, R20 ;  /* 0x00000014140b7220 */ /* 0x000fe20000400000 */
[----:B------:R-:W-:-:S02]  /*1a30*/  FADD R69, -R69, R58 ;  /* 0x0000003a45457221 */ /* 0x000fc40000000100 */
[----:B------:R-:W-:Y:S01]  /*1a40*/  FFMA R64, R64, R64, R13 ;  /* 0x0000004040407223 */ /* 0x000fe2000000000d */
[----:B------:R-:W-:Y:S01]  /*1a50*/  FFMA R18, R18, R18, R11 ;  /* 0x0000001212127223 */ /* 0x000fe2000000000b */
[----:B------:R-:W-:Y:S02]  /*1a60*/  FADD R63, -R63, R58 ;  /* 0x0000003a3f3f7221 */ /* 0x000fe40000000100 */
[----:B------:R-:W-:Y:S02]  /*1a70*/  FFMA R64, R69, R69, R64 ;  /* 0x0000004545407223 */ /* 0x000fe40000000040 */
        /* <DEDUP_REMOVED lines=13> */
.L_x_269:
        /* <DEDUP_REMOVED lines=10> */
.L_x_268:
        /* <DEDUP_REMOVED lines=29> */
[----:B------:R-:W-:Y:S01]  /*1dc0*/  FFMA R11, R15, R16, -R12 ;  /* 0x000000100f0b7223 */ /* 0x000fe2000000080c */
[----:B------:R-:W-:Y:S02]  /*1dd0*/  FADD R20, -R67, R64 ;  /* 0x0000004043147221 */ /* 0x000fe40000000100 */
[----:B------:R-:W-:Y:S01]  /*1de0*/  FFMA R12, R13, R18, -R74 ;  /* 0x000000120d0c7223 */ /* 0x000fe2000000084a */
[----:B------:R-:W-:Y:S01]  /*1df0*/  FFMA R23, R11, R11, R72 ;  /* 0x0000000b0b177223 */ /* 0x000fe20000000048 */
[----:B------:R-:W-:Y:S01]  /*1e00*/  FADD R19, -R62, R63 ;  /* 0x0000003f3e137221 */ /* 0x000fe20000000100 */
[----:B------:R-:W-:-:S02]  /*1e10*/  FMUL R72, R20, R20 ;  /* 0x0000001414487220 */ /* 0x000fc40000400000 */
[----:B------:R-:W-:Y:S02]  /*1e20*/  FFMA R76, R12, R12, R23 ;  /* 0x0000000c0c4c7223 */ /* 0x000fe40000000017 */
[----:B------:R-:W-:-:S03]  /*1e30*/  FFMA R74, R19, R19, R72 ;  /* 0x00000013134a7223 */ /* 0x000fc60000000048 */
[----:B------:R-:W-:Y:S01]  /*1e40*/  IADD3 R19, R76, -0xd000000, RZ ;  /* 0xf30000004c137810 */ /* 0x000fe20007ffe0ff */
[----:B------:R0:W1:Y:S03]  /*1e50*/  MUFU.RSQ R23, R76 ;  /* 0x0000004c00177308 */ /* 0x0000660000001400 */
[----:B------:R-:W-:Y:S01]  /*1e60*/  ISETP.GT.U32.AND P0, PT, R19, 0x727fffff, PT ;  /* 0x727fffff1300780c */ /* 0x000fe20003f04070 */
[----:B------:R-:W-:Y:S01]  /*1e70*/  FMUL R20, R15, R15 ;  /* 0x0000000f0f147220 */ /* 0x000fe20000400000 */
[----:B------:R-:W-:Y:S01]  /*1e80*/  FMUL R72, R18, R18 ;  /* 0x0000001212487220 */ /* 0x000fe20000400000 */
[----:B------:R-:W-:Y:S02]  /*1e90*/  FADD R75, -R66, R65 ;  /* 0x00000041424b7221 */ /* 0x000fe40000000100 */
[----:B------:R-:W-:Y:S01]  /*1ea0*/  FFMA R73, R13, R13, R20 ;  /* 0x0000000d0d497223 */ /* 0x000fe20000000014 */
[----:B------:R-:W-:Y:S01]  /*1eb0*/  FFMA R19, R17, R17, R72 ;  /* 0x0000001111137223 */ /* 0x000fe20000000048 */
[----:B------:R-:W-:Y:S01]  /*1ec0*/  FFMA R75, R75, R75, R74 ;  /* 0x0000004b4b4b7223 */ /* 0x000fe2000000004a */
[----:B------:R-:W-:Y:S01]  /*1ed0*/  MOV R20, R22 ;  /* 0x0000001600147202 */ /* 0x000fe20000000f00 */
[----:B------:R-:W-:Y:S01]  /*1ee0*/  FFMA R73, R14, R14, R73 ;  /* 0x0000000e0e497223 */ /* 0x000fe20000000049 */
[----:B------:R-:W-:-:S03]  /*1ef0*/  FFMA R72, R16, R16, R19 ;  /* 0x0000001010487223 */ /* 0x000fc60000000013 */
[----:B------:R-:W-:Y:S05]  /*1f00*/  @!P0 BRA `(.L_x_271) ;  /* 0x0000005000008947 */ /* 0x000fea0003800000 */
[----:B01----:R-:W-:Y:S02]  /*1f10*/  MOV R19, R76 ;  /* 0x0000004c00137202 */ /* 0x003fe40000000f00 */
[----:B------:R-:W-:Y:S02]  /*1f20*/  MOV R81, 0x1f40 ;  /* 0x00001f4000517802 */ /* 0x000fe40000000f00 */
[----:B------:R-:W-:Y:S05]  /*1f30*/  CALL.REL.NOINC `($__internal_6_$__cuda_sm20_sqrt_rn_f32_slowpath) ;  /* 0x0000548000007944 */ /* 0x000fea0003c00000 */
[----:B------:R-:W-:Y:S01]  /*1f40*/  MOV R71, R19 ;  /* 0x0000001300477202 */ /* 0x000fe20000000f00 */
[----:B------:R-:W-:Y:S05]  /*1f50*/  BRA `(.L_x_272) ;  /* 0x0000004000007947 */ /* 0x000fea0003800000 */
.L_x_271:
[----:B01----:R-:W-:Y:S01]  /*1f60*/  FMUL.FTZ R71, R76, R23 ;  /* 0x000000174c477220 */ /* 0x003fe20000410000 */
[----:B------:R-:W-:-:S03]  /*1f70*/  FMUL.FTZ R19, R23, 0.5 ;  /* 0x3f00000017137820 */ /* 0x000fc60000410000 */
[----:B------:R-:W-:-:S04]  /*1f80*/  FFMA R22, -R71, R71, R76 ;  /* 0x0000004747167223 */ /* 0x000fc8000000014c */
[----:B------:R-:W-:Y:S02]  /*1f90*/  FFMA R71, R22, R19, R71 ;  /* 0x0000001316477223 */ /* 0x000fe40000000047 */
.L_x_272:
[----:B------:R-:W-:Y:S05]  /*1fa0*/  BSYNC B2 ;  /* 0x0000000000027941 */ /* 0x000fea0003800000 */
.L_x_270:
        /* <DEDUP_REMOVED lines=15> */
.L_x_274:
[----:B------:R-:W-:Y:S05]  /*20a0*/  BSYNC B6 ;  /* 0x0000000000067941 */ /* 0x000fea0003800000 */
.L_x_273:
[----:B------:R-:W-:-:S13]  /*20b0*/  FSETP.GEU.AND P0, PT, R19, 9.9999999747524270788e-07, PT ;  /* 0x358637bd1300780b */ /* 0x000fda0003f0e000 */
[----:B------:R-:W-:Y:S05]  /*20c0*/  @!P0 BRA `(.L_x_267) ;  /* 0x000034a000008947 */ /* 0x000fea0003800000 */
[----:B------:R-:W-:Y:S01]  /*20d0*/  FADD R19, -R68, R57 ;  /* 0x0000003944137221 */ /* 0x000fe20000000100 */
[----:B------:R-:W-:Y:S01]  /*20e0*/  FADD R20, -R70, R55 ;  /* 0x0000003746147221 */ /* 0x000fe20000000100 */
[----:B------:R-:W-:Y:S01]  /*20f0*/  FADD R23, -R69, R58 ;  /* 0x0000003a45177221 */ /* 0x000fe20000000100 */
[----:B------:R-:W-:Y:S01]  /*2100*/  BSSY B6, `(.L_x_275) ;  /* 0x0000086000067945 */ /* 0x000fe20003800000 */
[-C--:B------:R-:W-:Y:S01]  /*2110*/  FMUL R74, R18, R19.reuse ;  /* 0x00000013124a7220 */ /* 0x080fe20000400000 */
[----:B------:R-:W-:-:S03]  /*2120*/  FMUL R22, R15, R19 ;  /* 0x000000130f167220 */ /* 0x000fc60000400000 */
[-C--:B------:R-:W-:Y:S01]  /*2130*/  FFMA R77, R17, R20.reuse, R74 ;  /* 0x00000014114d7223 */ /* 0x080fe2000000004a */
[----:B------:R-:W-:-:S03]  /*2140*/  FFMA R19, R13, R20, R22 ;  /* 0x000000140d137223 */ /* 0x000fc60000000016 */
[-C--:B------:R-:W-:Y:S01]  /*2150*/  FFMA R20, R16, R23.reuse, R77 ;  /* 0x0000001710147223 */ /* 0x080fe2000000004d */
[----:B------:R-:W-:Y:S01]  /*2160*/  FFMA R19, R14, R23, R19 ;  /* 0x000000170e137223 */ /* 0x000fe20000000013 */
[----:B------:R-:W-:Y:S02]  /*2170*/  MOV R77, RZ ;  /* 0x000000ff004d7202 */ /* 0x000fe40000000f00 */
[----:B------:R-:W-:Y:S02]  /*2180*/  MOV R23, 0x3f800000 ;  /* 0x3f80000000177802 */ /* 0x000fe40000000f00 */
[----:B------:R-:W-:Y:S02]  /*2190*/  FSETP.GTU.AND P0, PT, R20, RZ, PT ;  /* 0x000000ff1400720b */ /* 0x000fe40003f0c000 */
[----:B------:R-:W-:-:S13]  /*21a0*/  FSETP.LE.AND P1, PT, R19, RZ, PT ;  /* 0x000000ff1300720b */ /* 0x000fda0003f23000 */
[----:B------:R-:W-:Y:S05]  /*21b0*/  @!P0 BRA P1, `(.L_x_276) ;  /* 0x000007a000008947 */ /* 0x000fea0000800000 */
[----:B------:R-:W-:Y:S01]  /*21c0*/  FADD R23, -R67, R57 ;  /* 0x0000003943177221 */ /* 0x000fe20000000100 */
[----:B------:R-:W-:Y:S01]  /*21d0*/  FADD R22, -R62, R55 ;  /* 0x000000373e167221 */ /* 0x000fe20000000100 */
[----:B------:R-:W-:Y:S02]  /*21e0*/  FADD R77, -R66, R58 ;  /* 0x0000003a424d7221 */ /* 0x000fe40000000100 */
        /* <DEDUP_REMOVED lines=27> */
[----:B------:R-:W-:Y:S02]  /*23a0*/  MOV R77, RZ ;  /* 0x000000ff004d7202 */ /* 0x000fe40000000f00 */
        /* <DEDUP_REMOVED lines=25> */
[----:B------:R-:W-:Y:S05]  /*2540*/  CALL.REL.NOINC `($__internal_5_$__cuda_sm20_rcp_rn_f32_slowpath) ;  /* 0x00004b0000007944 */ /* 0x000fea0003c00000 */
[----:B------:R-:W-:Y:S01]  /*2550*/  MOV R23, R19 ;  /* 0x0000001300177202 */ /* 0x000fe20000000f00 */
[----:B------:R-:W-:Y:S05]  /*2560*/  BRA `(.L_x_282) ;  /* 0x0000004000007947 */ /* 0x000fea0003800000 */
.L_x_281:
[----:B------:R-:W0:Y:S02]  /*2570*/  MUFU.RCP R23, R22 ;  /* 0x0000001600177308 */ /* 0x000e240000001000 */
[----:B0-----:R-:W-:-:S04]  /*2580*/  FFMA R19, R22, R23, -1 ;  /* 0xbf80000016137423 */ /* 0x001fc80000000017 */
[----:B------:R-:W-:-:S04]  /*2590*/  FADD.FTZ R20, -R19, -RZ ;  /* 0x800000ff13147221 */ /* 0x000fc80000010100 */
[----:B------:R-:W-:Y:S02]  /*25a0*/  FFMA R23, R23, R20, R23 ;  /* 0x0000001417177223 */ /* 0x000fe40000000017 */
.L_x_282:
[----:B------:R-:W-:Y:S05]  /*25b0*/  BSYNC B2 ;  /* 0x0000000000027941 */ /* 0x000fea0003800000 */
.L_x_280:
[----:B------:R-:W-:-:S04]  /*25c0*/  FMUL R77, R82, R23 ;  /* 0x00000017524d7220 */ /* 0x000fc80000400000 */
[----:B------:R-:W-:-:S04]  /*25d0*/  FADD R19, -R77, 1 ;  /* 0x3f8000004d137421 */ /* 0x000fc80000000100 */
[----:B------:R-:W-:Y:S01]  /*25e0*/  FFMA R23, -R74, R23, R19 ;  /* 0x000000174a177223 */ /* 0x000fe20000000113 */
[----:B------:R-:W-:Y:S05]  /*25f0*/  BRA `(.L_x_276) ;  /* 0x0000036000007947 */ /* 0x000fea0003800000 */
.L_x_279:
        /* <DEDUP_REMOVED lines=12> */
[----:B------:R-:W-:Y:S05]  /*26c0*/  CALL.REL.NOINC `($__internal_7_$__cuda_sm3x_div_rn_noftz_f32_slowpath) ;  /* 0x00004e6000007944 */ /* 0x000fea0003c00000 */
[----:B------:R-:W-:Y:S02]  /*26d0*/  MOV R23, R19 ;  /* 0x0000001300177202 */ /* 0x000fe40000000f00 */
.L_x_284:
[----:B------:R-:W-:Y:S05]  /*26e0*/  BSYNC B7 ;  /* 0x0000000000077941 */ /* 0x000fea0003800000 */
.L_x_283:
[----:B------:R-:W-:-:S04]  /*26f0*/  FADD R77, -R23, 1 ;  /* 0x3f800000174d7421 */ /* 0x000fc80000000100 */
[----:B------:R-:W-:-:S04]  /*2700*/  FADD R20, -R77, 1 ;  /* 0x3f8000004d147421 */ /* 0x000fc80000000100 */
[----:B------:R-:W-:Y:S01]  /*2710*/  FADD R23, R20, -R23 ;  /* 0x8000001714177221 */ /* 0x000fe20000000000 */
[----:B------:R-:W-:Y:S05]  /*2720*/  BRA `(.L_x_276) ;  /* 0x0000023000007947 */ /* 0x000fea0003800000 */
.L_x_278:
        /* <DEDUP_REMOVED lines=16> */
.L_x_286:
[----:B------:R-:W-:Y:S05]  /*2830*/  BSYNC B7 ;  /* 0x0000000000077941 */ /* 0x000fea0003800000 */
.L_x_285:
[----:B------:R-:W-:Y:S01]  /*2840*/  FADD R23, -R23, 1 ;  /* 0x3f80000017177421 */ /* 0x000fe20000000100 */
[----:B------:R-:W-:Y:S05]  /*2850*/  BRA `(.L_x_276) ;  /* 0x0000010000007947 */ /* 0x000fea0003800000 */
.L_x_277:
        /* <DEDUP_REMOVED lines=14> */
.L_x_288:
[----:B------:R-:W-:Y:S05]  /*2940*/  BSYNC B7 ;  /* 0x0000000000077941 */ /* 0x000fea0003800000 */
.L_x_287:
[----:B------:R-:W-:Y:S02]  /*2950*/  FADD R23, -R77, 1 ;  /* 0x3f8000004d177421 */ /* 0x000fe40000000100 */
.L_x_276:
[----:B------:R-:W-:Y:S05]  /*2960*/  BSYNC B6 ;  /* 0x0000000000067941 */ /* 0x000fea0003800000 */
.L_x_275:
[----:B------:R-:W-:Y:S01]  /*2970*/  FADD R74, -R23, 1 ;  /* 0x3f800000174a7421 */ /* 0x000fe20000000100 */
[-C--:B------:R-:W-:Y:S01]  /*2980*/  FMUL R79, R67, R77.reuse ;  /* 0x0000004d434f7220 */ /* 0x080fe20000400000 */
[-C--:B------:R-:W-:Y:S01]  /*2990*/  FMUL R19, R62, R77.reuse ;  /* 0x0000004d3e137220 */ /* 0x080fe20000400000 */
[----:B------:R-:W-:Y:S01]  /*29a0*/  FMUL R20, R66, R77 ;  /* 0x0000004d42147220 */ /* 0x000fe20000400000 */
[----:B------:R-:W-:Y:S01]  /*29b0*/  FADD R74, R74, -R77 ;  /* 0x8000004d4a4a7221 */ /* 0x000fe20000000000 */
[-C--:B------:R-:W-:Y:S01]  /*29c0*/  FFMA R79, R68, R23.reuse, R79 ;  /* 0x00000017444f7223 */ /* 0x080fe2000000004f */
[-C--:B------:R-:W-:Y:S01]  /*29d0*/  FFMA R22, R70, R23.reuse, R19 ;  /* 0x0000001746167223 */ /* 0x080fe20000000013 */
[----:B------:R-:W-:Y:S01]  /*29e0*/  FFMA R20, R69, R23, R20 ;  /* 0x0000001745147223 */ /* 0x000fe20000000014 */
[----:B------:R-:W-:Y:S01]  /*29f0*/  BSSY B2, `(.L_x_289) ;  /* 0x0000018000027945 */ /* 0x000fe20003800000 */
[-C--:B------:R-:W-:Y:S01]  /*2a00*/  FFMA R83, R64, R74.reuse, R79 ;  /* 0x0000004a40537223 */ /* 0x080fe2000000004f */
[-C--:B------:R-:W-:Y:S01]  /*2a10*/  FFMA R82, R63, R74.reuse, R22 ;  /* 0x0000004a3f527223 */ /* 0x080fe20000000016 */
[----:B------:R-:W-:Y:S01]  /*2a20*/  FFMA R84, R65, R74, R20 ;  /* 0x0000004a41547223 */ /* 0x000fe20000000014 */
[----:B------:R-:W-:Y:S01]  /*2a30*/  FFMA R85, R60, 0.0010000000474974513054, R9 ;  /* 0x3a83126f3c557823 */ /* 0x000fe20000000009 */
[----:B------:R-:W-:Y:S01]  /*2a40*/  FADD R22, R83, -R57 ;  /* 0x8000003953167221 */ /* 0x000fe20000000000 */
[----:B------:R-:W-:Y:S01]  /*2a50*/  FADD R19, R82, -R55 ;  /* 0x8000003752137221 */ /* 0x000fe20000000000 */
[----:B------:R-:W-:-:S02]  /*2a60*/  FADD R20, R84, -R58 ;  /* 0x8000003a54147221 */ /* 0x000fc40000000000 */
[----:B------:R-:W-:-:S04]  /*2a70*/  FMUL R22, R22, R22 ;  /* 0x0000001616167220 */ /* 0x000fc80000400000 */
[----:B------:R-:W-:-:S04]  /*2a80*/  FFMA R19, R19, R19, R22 ;  /* 0x0000001313137223 */ /* 0x000fc80000000016 */
[----:B------:R-:W-:-:S04]  /*2a90*/  FFMA R19, R20, R20, R19 ;  /* 0x0000001414137223 */ /* 0x000fc80000000013 */
[----:B------:R0:W1:Y:S01]  /*2aa0*/  MUFU.RSQ R22, R19 ;  /* 0x0000001300167308 */ /* 0x0000620000001400 */
[----:B------:R-:W-:-:S04]  /*2ab0*/  IADD3 R20, R19, -0xd000000, RZ ;  /* 0xf300000013147810 */ /* 0x000fc80007ffe0ff */
[----:B------:R-:W-:Y:S02]  /*2ac0*/  ISETP.GT.U32.AND P0, PT, R20, 0x727fffff, PT ;  /* 0x727fffff1400780c */ /* 0x000fe40003f04070 */
[----:B------:R-:W-:-:S11]  /*2ad0*/  IADD3 R20, R59, -0x1, RZ ;  /* 0xffffffff3b147810 */ /* 0x000fd60007ffe0ff */
[----:B------:R-:W-:Y:S05]  /*2ae0*/  @!P0 BRA `(.L_x_290) ;  /* 0x0000004000008947 */ /* 0x000fea0003800000 */
[----:B01----:R-:W-:Y:S02]  /*2af0*/  MOV R81, 0x2b10 ;  /* 0x00002b1000517802 */ /* 0x003fe40000000f00 */
[----:B------:R-:W-:Y:S05]  /*2b00*/  CALL.REL.NOINC `($__internal_6_$__cuda_sm20_sqrt_rn_f32_slowpath) ;  /* 0x000048b000007944 */ /* 0x000fea0003c00000 */
[----:B------:R-:W-:Y:S01]  /*2b10*/  MOV R76, R19 ;  /* 0x00000013004c7202 */ /* 0x000fe20000000f00 */
[----:B------:R-:W-:Y:S05]  /*2b20*/  BRA `(.L_x_291) ;  /* 0x0000004000007947 */ /* 0x000fea0003800000 */
.L_x_290:
[----:B01----:R-:W-:Y:S01]  /*2b30*/  FMUL.FTZ R76, R19, R22 ;  /* 0x00000016134c7220 */ /* 0x003fe20000410000 */
[----:B------:R-:W-:-:S03]  /*2b40*/  FMUL.FTZ R22, R22, 0.5 ;  /* 0x3f00000016167820 */ /* 0x000fc60000410000 */
[----:B------:R-:W-:-:S04]  /*2b50*/  FFMA R19, -R76, R76, R19 ;  /* 0x0000004c4c137223 */ /* 0x000fc80000000113 */
[----:B------:R-:W-:Y:S02]  /*2b60*/  FFMA R76, R19, R22, R76 ;  /* 0x00000016134c7223 */ /* 0x000fe4000000004c */
.L_x_291:
[----:B------:R-:W-:Y:S05]  /*2b70*/  BSYNC B2 ;  /* 0x0000000000027941 */ /* 0x000fea0003800000 */
.L_x_289:
[----:B------:R-:W-:-:S13]  /*2b80*/  FSETP.GEU.AND P0, PT, R76, R85, PT ;  /* 0x000000554c00720b */ /* 0x000fda0003f0e000 */
[----:B------:R-:W-:Y:S05]  /*2b90*/  @P0 BRA `(.L_x_267) ;  /* 0x000029d000000947 */ /* 0x000fea0003800000 */
[--C-:B------:R-:W-:Y:S01]  /*2ba0*/  FADD R68, -R68, R83.reuse ;  /* 0x0000005344447221 */ /* 0x100fe20000000100 */
[----:B------:R-:W-:Y:S01]  /*2bb0*/  FADD R70, -R70, R82 ;  /* 0x0000005246467221 */ /* 0x000fe20000000100 */
[--C-:B------:R-:W-:Y:S01]  /*2bc0*/  FADD R22, -R69, R84.reuse ;  /* 0x0000005445167221 */ /* 0x100fe20000000100 */
[----:B------:R-:W-:Y:S01]  /*2bd0*/  FADD R20, -R64, R83 ;  /* 0x0000005340147221 */ /* 0x000fe20000000100 */
[----:B------:R-:W-:Y:S01]  /*2be0*/  FMUL R19, R68, R68 ;  /* 0x0000004444137220 */ /* 0x000fe20000400000 */
[----:B------:R-:W-:Y:S01]  /*2bf0*/  FADD R23, -R65, R84 ;  /* 0x0000005441177221 */ /* 0x000fe20000000100 */
[----:B------:R-:W-:Y:S01]  /*2c00*/  BSSY B6, `(.L_x_292) ;  /* 0x000021a000067945 */ /* 0x000fe20003800000 */
[----:B------:R-:W-:Y:S01]  /*2c10*/  FMUL R20, R20, R20 ;  /* 0x0000001414147220 */ /* 0x000fe20000400000 */
[----:B------:R-:W-:-:S04]  /*2c20*/  FFMA R19, R70, R70, R19 ;  /* 0x0000004646137223 */ /* 0x000fc80000000013 */
[----:B------:R-:W-:Y:S01]  /*2c30*/  FFMA R69, R22, R22, R19 ;  /* 0x0000001616457223 */ /* 0x000fe20000000013 */
[----:B------:R-:W-:-:S04]  /*2c40*/  FADD R19, -R63, R82 ;  /* 0x000000523f137221 */ /* 0x000fc80000000100 */
[----:B------:R-:W-:Y:S01]  /*2c50*/  FSETP.GEU.AND P0, PT, R69, R8, PT ;  /* 0x000000084500720b */ /* 0x000fe20003f0e000 */
[----:B------:R-:W-:-:S04]  /*2c60*/  FFMA R20, R19, R19, R20 ;  /* 0x0000001313147223 */ /* 0x000fc80000000014 */
[----:B------:R-:W-:-:S08]  /*2c70*/  FFMA R79, R23, R23, R20 ;  /* 0x00000017174f7223 */ /* 0x000fd00000000014 */
        /* <DEDUP_REMOVED lines=13> */
[----:B------:R-:W-:Y:S01]  /*2d50*/  FADD R66, -R66, R65 ;  /* 0x0000004142427221 */ /* 0x000fe20000000100 */
[-C--:B------:R-:W-:Y:S01]  /*2d60*/  FMUL R20, R15, R68.reuse ;  /* 0x000000440f147220 */ /* 0x080fe20000400000 */
[----:B------:R-:W-:Y:S01]  /*2d70*/  FMUL R19, R64, R83 ;  /* 0x0000005340137220 */ /* 0x000fe20000400000 */
[----:B------:R-:W-:Y:S02]  /*2d80*/  FMUL R18, R18, R68 ;  /* 0x0000004412127220 */ /* 0x000fe40000400000 */
[----:B------:R-:W-:Y:S01]  /*2d90*/  FFMA R13, R13, R70, R20 ;  /* 0x000000460d0d7223 */ /* 0x000fe20000000014 */
[----:B------:R-:W-:Y:S01]  /*2da0*/  FFMA R19, R62, R82, R19 ;  /* 0x000000523e137223 */ /* 0x000fe20000000013 */
[----:B------:R-:W-:Y:S02]  /*2db0*/  FFMA R17, R17, R70, R18 ;  /* 0x0000004611117223 */ /* 0x000fe40000000012 */
[----:B------:R-:W-:Y:S01]  /*2dc0*/  FFMA R13, R14, R22, R13 ;  /* 0x000000160e0d7223 */ /* 0x000fe2000000000d */
[----:B------:R-:W-:Y:S01]  /*2dd0*/  FFMA R19, R66, R84, R19 ;  /* 0x0000005442137223 */ /* 0x000fe20000000013 */
[----:B------:R-:W-:-:S02]  /*2de0*/  FFMA R17, R16, R22, R17 ;  /* 0x0000001610117223 */ /* 0x000fc40000000011 */
[----:B------:R-:W-:Y:S01]  /*2df0*/  FMUL R14, R13, R13 ;  /* 0x0000000d0d0e7220 */ /* 0x000fe20000400000 */
[----:B------:R-:W-:Y:S01]  /*2e00*/  FMUL R18, R19, R19 ;  /* 0x0000001313127220 */ /* 0x000fe20000400000 */
[----:B------:R-:W-:Y:S01]  /*2e10*/  FMUL R17, R17, R17 ;  /* 0x0000001111117220 */ /* 0x000fe20000400000 */
[----:B------:R-:W-:Y:S01]  /*2e20*/  MOV R13, 0x40490fdb ;  /* 0x40490fdb000d7802 */ /* 0x000fe20000000f00 */
[----:B------:R-:W-:Y:S01]  /*2e30*/  FFMA R14, R73, R69, -R14 ;  /* 0x00000045490e7223 */ /* 0x000fe2000000080e */
[----:B------:R-:W-:Y:S01]  /*2e40*/  FFMA R18, R75, R23, -R18 ;  /* 0x000000174b127223 */ /* 0x000fe20000000812 */
[C---:B------:R-:W-:Y:S01]  /*2e50*/  FMUL R75, R8.reuse, R75 ;  /* 0x0000004b084b7220 */ /* 0x040fe20000400000 */
[----:B------:R-:W-:Y:S01]  /*2e60*/  FMUL R73, R8, R73 ;  /* 0x0000004908497220 */ /* 0x000fe20000400000 */
[----:B------:R-:W-:Y:S01]  /*2e70*/  FFMA R17, R72, R69, -R17 ;  /* 0x0000004548117223 */ /* 0x000fe20000000811 */
[----:B------:R-:W-:Y:S02]  /*2e80*/  FMUL R72, R8, R72 ;  /* 0x0000004808487220 */ /* 0x000fe40000400000 */
[----:B------:R-:W-:-:S04]  /*2e90*/  FSETP.GEU.AND P0, PT, R18, R75, PT ;  /* 0x0000004b1200720b */ /* 0x000fc80003f0e000 */
[----:B------:R-:W-:-:S04]  /*2ea0*/  FSETP.LT.OR P0, PT, R14, R73, !P0 ;  /* 0x000000490e00720b */ /* 0x000fc80004701400 */
[----:B------:R-:W-:-:S04]  /*2eb0*/  FSETP.LT.OR P0, PT, R17, R72, P0 ;  /* 0x000000481100720b */ /* 0x000fc80000701400 */
[----:B------:R-:W-:Y:S01]  /*2ec0*/  FSEL R13, R13, 6.2831854820251464844, P0 ;  /* 0x40c90fdb0d0d7808 */ /* 0x000fe20000000000 */
[----:B------:R-:W-:Y:S05]  /*2ed0*/  BRA `(.L_x_296) ;  /* 0x00001ec000007947 */ /* 0x000fea0003800000 */
.L_x_295:
[----:B------:R-:W-:Y:S01]  /*2ee0*/  IADD3 R13, R72, -0xd000000, RZ ;  /* 0xf3000000480d7810 */ /* 0x000fe20007ffe0ff */
[----:B------:R0:W1:Y:S01]  /*2ef0*/  MUFU.RSQ R15, R72 ;  /* 0x00000048000f7308 */ /* 0x0000620000001400 */
[----:B------:R-:W-:Y:S02]  /*2f00*/  BSSY B2, `(.L_x_297) ;  /* 0x000000c000027945 */ /* 0x000fe40003800000 */
[----:B------:R-:W-:-:S13]  /*2f10*/  ISETP.GT.U32.AND P0, PT, R13, 0x727fffff, PT ;  /* 0x727fffff0d00780c */ /* 0x000fda0003f04070 */
[----:B------:R-:W-:Y:S05]  /*2f20*/  @!P0 BRA `(.L_x_298) ;  /* 0x0000005000008947 */ /* 0x000fea0003800000 */
[----:B01----:R-:W-:Y:S02]  /*2f30*/  MOV R19, R72 ;  /* 0x0000004800137202 */ /* 0x003fe40000000f00 */
[----:B------:R-:W-:Y:S02]  /*2f40*/  MOV R81, 0x2f60 ;  /* 0x00002f6000517802 */ /* 0x000fe40000000f00 */
[----:B------:R-:W-:Y:S05]  /*2f50*/  CALL.REL.NOINC `($__internal_6_$__cuda_sm20_sqrt_rn_f32_slowpath) ;  /* 0x0000446000007944 */ /* 0x000fea0003c00000 */
[----:B------:R-:W-:Y:S01]  /*2f60*/  MOV R13, R19 ;  /* 0x00000013000d7202 */ /* 0x000fe20000000f00 */
[----:B------:R-:W-:Y:S05]  /*2f70*/  BRA `(.L_x_299) ;  /* 0x0000004000007947 */ /* 0x000fea0003800000 */
.L_x_298:
[----:B01----:R-:W-:Y:S01]  /*2f80*/  FMUL.FTZ R13, R72, R15 ;  /* 0x0000000f480d7220 */ /* 0x003fe20000410000 */
[----:B------:R-:W-:-:S03]  /*2f90*/  FMUL.FTZ R14, R15, 0.5 ;  /* 0x3f0000000f0e7820 */ /* 0x000fc60000410000 */
[----:B------:R-:W-:-:S04]  /*2fa0*/  FFMA R72, -R13, R13, R72 ;  /* 0x0000000d0d487223 */ /* 0x000fc80000000148 */
[----:B------:R-:W-:Y:S02]  /*2fb0*/  FFMA R13, R72, R14, R13 ;  /* 0x0000000e480d7223 */ /* 0x000fe4000000000d */
.L_x_299:
[----:B------:R-:W-:Y:S05]  /*2fc0*/  BSYNC B2 ;  /* 0x0000000000027941 */ /* 0x000fea0003800000 */
.L_x_297:
[----:B------:R-:W-:Y:S01]  /*2fd0*/  FSETP.GT.AND P0, PT, R13, RZ, PT ;  /* 0x000000ff0d00720b */ /* 0x000fe20003f04000 */
[----:B------:R-:W-:Y:S01]  /*2fe0*/  BSSY B7, `(.L_x_300) ;  /* 0x0000032000077945 */ /* 0x000fe20003800000 */
[----:B------:R-:W-:Y:S01]  /*2ff0*/  CS2R R68, SRZ ;  /* 0x0000000000447805 */ /* 0x000fe2000001ff00 */
[----:B------:R-:W-:Y:S02]  /*3000*/  MOV R20, RZ ;  /* 0x000000ff00147202 */ /* 0x000fe40000000f00 */
[----:B------:R-:W-:-:S08]  /*3010*/  MOV R15, RZ ;  /* 0x000000ff000f7202 */ /* 0x000fd00000000f00 */
        /* <DEDUP_REMOVED lines=13> */
[----:B------:R-:W-:Y:S05]  /*30f0*/  CALL.REL.NOINC `($__internal_7_$__cuda_sm3x_div_rn_noftz_f32_slowpath) ;  /* 0x0000443000007944 */ /* 0x000fea0003c00000 */
[----:B------:R-:W-:Y:S02]  /*3100*/  MOV R15, R19 ;  /* 0x00000013000f7202 */ /* 0x000fe40000000f00 */
.L_x_303:
[----:B------:R-:W-:Y:S05]  /*3110*/  BSYNC B8 ;  /* 0x0000000000087941 */ /* 0x000fea0003800000 */
.L_x_302:
        /* <DEDUP_REMOVED lines=14> */
.L_x_305:
[----:B------:R-:W-:Y:S05]  /*3200*/  BSYNC B8 ;  /* 0x0000000000087941 */ /* 0x000fea0003800000 */
.L_x_304:
        /* <DEDUP_REMOVED lines=14> */
.L_x_306:
[----:B------:R-:W-:Y:S05]  /*32f0*/  BSYNC B8 ;  /* 0x0000000000087941 */ /* 0x000fea0003800000 */
.L_x_301:
[----:B------:R-:W-:Y:S05]  /*3300*/  BSYNC B7 ;  /* 0x0000000000077941 */ /* 0x000fea0003800000 */
.L_x_300:
        /* <DEDUP_REMOVED lines=10> */
.L_x_308:
[----:B01----:R-:W-:Y:S01]  /*33b0*/  FMUL.FTZ R16, R75, R14 ;  /* 0x0000000e4b107220 */ /* 0x003fe20000410000 */
[----:B------:R-:W-:-:S03]  /*33c0*/  FMUL.FTZ R13, R14, 0.5 ;  /* 0x3f0000000e0d7820 */ /* 0x000fc60000410000 */
[----:B------:R-:W-:-:S04]  /*33d0*/  FFMA R75, -R16, R16, R75 ;  /* 0x00000010104b7223 */ /* 0x000fc8000000014b */
[----:B------:R-:W-:Y:S02]  /*33e0*/  FFMA R16, R75, R13, R16 ;  /* 0x0000000d4b107223 */ /* 0x000fe40000000010 */
.L_x_309:
[----:B------:R-:W-:Y:S05]  /*33f0*/  BSYNC B2 ;  /* 0x0000000000027941 */ /* 0x000fea0003800000 */
.L_x_307:
[----:B------:R-:W-:Y:S01]  /*3400*/  FSETP.GT.AND P0, PT, R16, RZ, PT ;  /* 0x000000ff1000720b */ /* 0x000fe20003f04000 */
[----:B------:R-:W-:Y:S01]  /*3410*/  BSSY B7, `(.L_x_310) ;  /* 0x0000034000077945 */ /* 0x000fe20003800000 */
[----:B------:R-:W-:Y:S02]  /*3420*/  MOV R17, RZ ;  /* 0x000000ff00117202 */ /* 0x000fe40000000f00 */
[----:B------:R-:W-:-:S09]  /*3430*/  MOV R18, RZ ;  /* 0x000000ff00127202 */ /* 0x000fd20000000f00 */
        /* <DEDUP_REMOVED lines=18> */
.L_x_313:
[----:B------:R-:W-:Y:S05]  /*3560*/  BSYNC B8 ;  /* 0x0000000000087941 */ /* 0x000fea0003800000 */
.L_x_312:
        /* <DEDUP_REMOVED lines=14> */
.L_x_315:
[----:B------:R-:W-:Y:S05]  /*3650*/  BSYNC B8 ;  /* 0x0000000000087941 */ /* 0x000fea0003800000 */
.L_x_314:
        /* <DEDUP_REMOVED lines=14> */
.L_x_316:
[----:B------:R-:W-:Y:S05]  /*3740*/  BSYNC B8 ;  /* 0x0000000000087941 */ /* 0x000fea0003800000 */
.L_x_311:
[----:B------:R-:W-:Y:S05]  /*3750*/  BSYNC B7 ;  /* 0x0000000000077941 */ /* 0x000fea0003800000 */
.L_x_310:
        /* <DEDUP_REMOVED lines=16> */
[----:B------:R-:W-:Y:S02]  /*3860*/  LOP3.LUT R14, R14, 0x80000000, R15, 0xf8, !PT ;  /* 0x800000000e0e7812 */ /* 0x000fe400078ef80f */
[----:B------:R-:W-:-:S03]  /*3870*/  MOV R15, 0x3fd774eb ;  /* 0x3fd774eb000f7802 */ /* 0x000fc60000000f00 */
        /* <DEDUP_REMOVED lines=10> */
[----:B------:R-:W-:Y:S01]  /*3920*/  @P0 FADD R13, R13, R13 ;  /* 0x0000000d0d0d0221 */ /* 0x000fe20000000000 */
[----:B------:R-:W-:Y:S05]  /*3930*/  BRA `(.L_x_296) ;  /* 0x0000146000007947 */ /* 0x000fea0003800000 */
.L_x_294:
        /* <DEDUP_REMOVED lines=10> */
.L_x_318:
[----:B01----:R-:W-:Y:S01]  /*39e0*/  FMUL.FTZ R68, R75, R16 ;  /* 0x000000104b447220 */ /* 0x003fe20000410000 */
[----:B------:R-:W-:-:S03]  /*39f0*/  FMUL.FTZ R16, R16, 0.5 ;  /* 0x3f00000010107820 */ /* 0x000fc60000410000 */
[----:B------:R-:W-:-:S04]  /*3a00*/  FFMA R75, -R68, R68, R75 ;  /* 0x00000044444b7223 */ /* 0x000fc8000000014b */
[----:B------:R-:W-:Y:S02]  /*3a10*/  FFMA R68, R75, R16, R68 ;  /* 0x000000104b447223 */ /* 0x000fe40000000044 */
.L_x_319:
[----:B------:R-:W-:Y:S05]  /*3a20*/  BSYNC B2 ;  /* 0x0000000000027941 */ /* 0x000fea0003800000 */
.L_x_317:
        /* <DEDUP_REMOVED lines=21> */
[----:B------:R-:W-:Y:S05]  /*3b80*/  CALL.REL.NOINC `($__internal_7_$__cuda_sm3x_div_rn_noftz_f32_slowpath) ;  /* 0x000039a000007944 */ /* 0x000fea0003c00000 */
[----:B------:R-:W-:Y:S02]  /*3b90*/  MOV R18, R19 ;  /* 0x0000001300127202 */ /* 0x000fe40000000f00 */
.L_x_323:
[----:B------:R-:W-:Y:S05]  /*3ba0*/  BSYNC B8 ;  /* 0x0000000000087941 */ /* 0x000fea0003800000 */
.L_x_322:
        /* <DEDUP_REMOVED lines=12> */
[----:B------:R-:W-:Y:S05]  /*3c70*/  CALL.REL.NOINC `($__internal_7_$__cuda_sm3x_div_rn_noftz_f32_slowpath) ;  /* 0x000038b000007944 */ /* 0x000fea0003c00000 */
.L_x_325:
[----:B------:R-:W-:Y:S05]  /*3c80*/  BSYNC B8 ;  /* 0x0000000000087941 */ /* 0x000fea0003800000 */
.L_x_324:
[----:B------:R-:W0:Y:S01]  /*3c90*/  MUFU.RCP R17, R68 ;  /* 0x0000004400117308 */ /* 0x000e220000001000 */
[----:B------:R-:W-:Y:S07]  /*3ca0*/  BSSY B8, `(.L_x_321) ;  /* 0x000000e000087945 */ /* 0x000fee0003800000 */
[----:B------:R-:W1:Y:S01]  /*3cb0*/  FCHK P0, R16, R68 ;  /* 0x0000004410007302 */ /* 0x000e620000000000 */
[----:B0-----:R-:W-:-:S04]  /*3cc0*/  FFMA R22, R17, -R68, 1 ;  /* 0x3f80000011167423 */ /* 0x001fc80000000844 */
[----:B------:R-:W-:Y:S01]  /*3cd0*/  FFMA R62, R17, R22, R17 ;  /* 0x00000016113e7223 */ /* 0x000fe20000000011 */
[----:B------:R-:W-:-:S03]  /*3ce0*/  MOV R17, R19 ;  /* 0x0000001300117202 */ /* 0x000fc60000000f00 */
        /* <DEDUP_REMOVED lines=8> */
[----:B------:R-:W-:Y:S02]  /*3d70*/  MOV R69, R19 ;  /* 0x0000001300457202 */ /* 0x000fe40000000f00 */
.L_x_326:
[----:B------:R-:W-:Y:S05]  /*3d80*/  BSYNC B8 ;  /* 0x0000000000087941 */ /* 0x000fea0003800000 */
.L_x_321:
[----:B------:R-:W-:Y:S05]  /*3d90*/  BSYNC B7 ;  /* 0x0000000000077941 */ /* 0x000fea0003800000 */
.L_x_320:
        /* <DEDUP_REMOVED lines=10> */
.L_x_328:
[----:B01----:R-:W-:Y:S01]  /*3e40*/  FMUL.FTZ R16, R73, R22 ;  /* 0x0000001649107220 */ /* 0x003fe20000410000 */
[----:B------:R-:W-:-:S03]  /*3e50*/  FMUL.FTZ R19, R22, 0.5 ;  /* 0x3f00000016137820 */ /* 0x000fc60000410000 */
[----:B------:R-:W-:-:S04]  /*3e60*/  FFMA R73, -R16, R16, R73 ;  /* 0x0000001010497223 */ /* 0x000fc80000000149 */
[----:B------:R-:W-:Y:S02]  /*3e70*/  FFMA R16, R73, R19, R16 ;  /* 0x0000001349107223 */ /* 0x000fe40000000010 */
.L_x_329:
[----:B------:R-:W-:Y:S05]  /*3e80*/  BSYNC B2 ;  /* 0x0000000000027941 */ /* 0x000fea0003800000 */
.L_x_327:
[----:B------:R-:W-:Y:S01]  /*3e90*/  FSETP.GT.AND P0, PT, R16, RZ, PT ;  /* 0x000000ff1000720b */ /* 0x000fe20003f04000 */
[----:B------:R-:W-:Y:S01]  /*3ea0*/  BSSY B7, `(.L_x_330) ;  /* 0x0000030000077945 */ /* 0x000fe20003800000 */
[----:B------:R-:W-:-:S11]  /*3eb0*/  CS2R R62, SRZ ;  /* 0x00000000003e7805 */ /* 0x000fd6000001ff00 */
        /* <DEDUP_REMOVED lines=15> */
.L_x_333:
[----:B------:R-:W-:Y:S05]  /*3fb0*/  BSYNC B8 ;  /* 0x0000000000087941 */ /* 0x000fea0003800000 */
.L_x_332:
        /* <DEDUP_REMOVED lines=14> */
.L_x_335:
[----:B------:R-:W-:Y:S05]  /*40a0*/  BSYNC B8 ;  /* 0x0000000000087941 */ /* 0x000fea0003800000 */
.L_x_334:
        /* <DEDUP_REMOVED lines=14> */
.L_x_336:
[----:B------:R-:W-:Y:S05]  /*4190*/  BSYNC B8 ;  /* 0x0000000000087941 */ /* 0x000fea0003800000 */
.L_x_331:
[----:B------:R-:W-:Y:S05]  /*41a0*/  BSYNC B7 ;  /* 0x0000000000077941 */ /* 0x000fea0003800000 */
.L_x_330:
        /* <DEDUP_REMOVED lines=24> */
[----:B------:R-:W-:Y:S01]  /*4330*/  FFMA R13, R15, R14, R15 ;  /* 0x0000000e0f0d7223 */ /* 0x000fe2000000000f */
[----:B------:R-:W-:-:S04]  /*4340*/  MOV R15, 0x3fd774eb ;  /* 0x3fd774eb000f7802 */ /* 0x000fc80000000f00 */
[----:B------:R-:W-:-:S05]  /*4350*/  FSEL R14, R13, -R13, P0 ;  /* 0x8000000d0d0e7208 */ /* 0x000fca0000000000 */
[----:B------:R-:W-:-:S04]  /*4360*/  @!P1 FFMA R13, R15, 0.93318945169448852539, R14 ;  /* 0x3f6ee5810f0d9823 */ /* 0x000fc8000000000e */
[----:B------:R-:W-:Y:S01]  /*4370*/  @P0 FADD R13, R13, R13 ;  /* 0x0000000d0d0d0221 */ /* 0x000fe20000000000 */
[----:B------:R-:W-:Y:S05]  /*4380*/  BRA `(.L_x_296) ;  /* 0x00000a1000007947 */ /* 0x000fea0003800000 */
.L_x_293:
        /* <DEDUP_REMOVED lines=10> */
.L_x_338:
[----:B01----:R-:W-:Y:S01]  /*4430*/  FMUL.FTZ R62, R73, R20 ;  /* 0x00000014493e7220 */ /* 0x003fe20000410000 */
[----:B------:R-:W-:-:S03]  /*4440*/  FMUL.FTZ R19, R20, 0.5 ;  /* 0x3f00000014137820 */ /* 0x000fc60000410000 */
[----:B------:R-:W-:-:S04]  /*4450*/  FFMA R73, -R62, R62, R73 ;  /* 0x0000003e3e497223 */ /* 0x000fc80000000149 */
[----:B------:R-:W-:Y:S02]  /*4460*/  FFMA R62, R73, R19, R62 ;  /* 0x00000013493e7223 */ /* 0x000fe4000000003e */
.L_x_339:
[----:B------:R-:W-:Y:S05]  /*4470*/  BSYNC B2 ;  /* 0x0000000000027941 */ /* 0x000fea0003800000 */
.L_x_337:
[----:B------:R-:W-:Y:S01]  /*4480*/  FSETP.GT.AND P0, PT, R62, RZ, PT ;  /* 0x000000ff3e00720b */ /* 0x000fe20003f04000 */
[----:B------:R-:W-:Y:S01]  /*4490*/  BSSY B7, `(.L_x_340) ;  /* 0x0000032000077945 */ /* 0x000fe20003800000 */
[----:B------:R-:W-:Y:S01]  /*44a0*/  MOV R63, RZ ;  /* 0x000000ff003f7202 */ /* 0x000fe20000000f00 */
[----:B------:R-:W-:Y:S01]  /*44b0*/  CS2R R64, SRZ ;  /* 0x0000000000407805 */ /* 0x000fe2000001ff00 */
        /* <DEDUP_REMOVED lines=16> */
.L_x_343:
[----:B------:R-:W-:Y:S05]  /*45c0*/  BSYNC B8 ;  /* 0x0000000000087941 */ /* 0x000fea0003800000 */
.L_x_342:
        /* <DEDUP_REMOVED lines=14> */
.L_x_345:
[----:B------:R-:W-:Y:S05]  /*46b0*/  BSYNC B8 ;  /* 0x0000000000087941 */ /* 0x000fea0003800000 */
.L_x_344:
        /* <DEDUP_REMOVED lines=14> */
.L_x_346:
[----:B------:R-:W-:Y:S05]  /*47a0*/  BSYNC B8 ;  /* 0x0000000000087941 */ /* 0x000fea0003800000 */
.L_x_341:
[----:B------:R-:W-:Y:S05]  /*47b0*/  BSYNC B7 ;  /* 0x0000000000077941 */ /* 0x000fea0003800000 */
.L_x_340:
        /* <DEDUP_REMOVED lines=10> */
.L_x_348:
[----:B01----:R-:W-:Y:S01]  /*4860*/  FMUL.FTZ R13, R72, R15 ;  /* 0x0000000f480d7220 */ /* 0x003fe20000410000 */
[----:B------:R-:W-:-:S03]  /*4870*/  FMUL.FTZ R14, R15, 0.5 ;  /* 0x3f0000000f0e7820 */ /* 0x000fc60000410000 */
[----:B------:R-:W-:-:S04]  /*4880*/  FFMA R72, -R13, R13, R72 ;  /* 0x0000000d0d487223 */ /* 0x000fc80000000148 */
[----:B------:R-:W-:Y:S02]  /*4890*/  FFMA R13, R72, R14, R13 ;  /* 0x0000000e480d7223 */ /* 0x000fe4000000000d */
.L_x_349:
[----:B------:R-:W-:Y:S05]  /*48a0*/  BSYNC B2 ;  /* 0x0000000000027941 */ /* 0x000fea0003800000 */
.L_x_347:
[----:B------:R-:W-:Y:S01]  /*48b0*/  FSETP.GT.AND P0, PT, R13, RZ, PT ;  /* 0x000000ff0d00720b */ /* 0x000fe20003f04000 */
[----:B------:R-:W-:Y:S01]  /*48c0*/  BSSY B7, `(.L_x_350) ;  /* 0x0000030000077945 */ /* 0x000fe20003800000 */
[----:B------:R-:W-:-:S11]  /*48d0*/  CS2R R14, SRZ ;  /* 0x00000000000e7805 */ /* 0x000fd6000001ff00 */
        /* <DEDUP_REMOVED lines=15> */
.L_x_353:
[----:B------:R-:W-:Y:S05]  /*49d0*/  BSYNC B8 ;  /* 0x0000000000087941 */ /* 0x000fea0003800000 */
.L_x_352:
        /* <DEDUP_REMOVED lines=14> */
.L_x_355:
[----:B------:R-:W-:Y:S05]  /*4ac0*/  BSYNC B8 ;  /* 0x0000000000087941 */ /* 0x000fea0003800000 */
.L_x_354:
        /* <DEDUP_REMOVED lines=14> */
.L_x_356:
[----:B------:R-:W-:Y:S05]  /*4bb0*/  BSYNC B8 ;  /* 0x0000000000087941 */ /* 0x000fea0003800000 */
.L_x_351:
[----:B------:R-:W-:Y:S05]  /*4bc0*/  BSYNC B7 ;  /* 0x0000000000077941 */ /* 0x000fea0003800000 */
.L_x_350:
        /* <DEDUP_REMOVED lines=29> */
.L_x_296:
[----:B------:R-:W-:Y:S05]  /*4da0*/  BSYNC B6 ;  /* 0x0000000000067941 */ /* 0x000fea0003800000 */
.L_x_292:
        /* <DEDUP_REMOVED lines=23> */
.L_x_361:
[----:B------:R-:W-:Y:S05]  /*4f20*/  BSYNC B7 ;  /* 0x0000000000077941 */ /* 0x000fea0003800000 */
.L_x_360:
        /* <DEDUP_REMOVED lines=14> */
.L_x_363:
[----:B------:R-:W-:Y:S05]  /*5010*/  BSYNC B7 ;  /* 0x0000000000077941 */ /* 0x000fea0003800000 */
.L_x_362:
        /* <DEDUP_REMOVED lines=14> */
.L_x_364:
[----:B------:R-:W-:Y:S05]  /*5100*/  BSYNC B7 ;  /* 0x0000000000077941 */ /* 0x000fea0003800000 */
.L_x_359:
[----:B------:R-:W-:Y:S05]  /*5110*/  BSYNC B6 ;  /* 0x0000000000067941 */ /* 0x000fea0003800000 */
.L_x_358:
[-C--:B------:R-:W-:Y:S01]  /*5120*/  FMUL R7, R6, R13.reuse ;  /* 0x0000000d06077220 */ /* 0x080fe20000400000 */
[-C--:B------:R-:W-:Y:S01]  /*5130*/  FMUL R6, R14, R13.reuse ;  /* 0x0000000d0e067220 */ /* 0x080fe20000400000 */
[----:B------:R-:W-:Y:S01]  /*5140*/  FMUL R5, R16, R13 ;  /* 0x0000000d10057220 */ /* 0x000fe20000400000 */
[----:B------:R-:W-:Y:S02]  /*5150*/  IADD3 R20, R59, -0x1, RZ ;  /* 0xffffffff3b147810 */ /* 0x000fe40007ffe0ff */
[----:B------:R-:W-:-:S02]  /*5160*/  MOV R9, R76 ;  /* 0x0000004c00097202 */ /* 0x000fc40000000f00 */
[----:B------:R-:W-:Y:S02]  /*5170*/  MOV R35, R61 ;  /* 0x0000003d00237202 */ /* 0x000fe40000000f00 */
[----:B------:R-:W-:Y:S02]  /*5180*/  MOV R36, R77 ;  /* 0x0000004d00247202 */ /* 0x000fe40000000f00 */
[----:B------:R-:W-:Y:S01]  /*5190*/  MOV R37, R74 ;  /* 0x0000004a00257202 */ /* 0x000fe20000000f00 */
[----:B------:R-:W-:Y:S05]  /*51a0*/  BRA `(.L_x_267) ;  /* 0x000003c000007947 */ /* 0x000fea0003800000 */
.L_x_357:
[----:B------:R-:W-:Y:S01]  /*51b0*/  FSETP.GT.AND P0, PT, R71, RZ, PT ;  /* 0x000000ff4700720b */ /* 0x000fe20003f04000 */
[----:B------:R-:W-:Y:S01]  /*51c0*/  BSSY B6, `(.L_x_365) ;  /* 0x0000031000067945 */ /* 0x000fe20003800000 */
[----:B------:R-:W-:Y:S01]  /*51d0*/  CS2R R14, SRZ ;  /* 0x00000000000e7805 */ /* 0x000fe2000001ff00 */
[----:B------:R-:W-:-:S10]  /*51e0*/  MOV R16, RZ ;  /* 0x000000ff00107202 */ /* 0x000fd40000000f00 */
        /* <DEDUP_REMOVED lines=15> */
.L_x_368:
[----:B------:R-:W-:Y:S05]  /*52e0*/  BSYNC B7 ;  /* 0x0000000000077941 */ /* 0x000fea0003800000 */
.L_x_367:
        /* <DEDUP_REMOVED lines=14> */
.L_x_370:
[----:B------:R-:W-:Y:S05]  /*53d0*/  BSYNC B7 ;  /* 0x0000000000077941 */ /* 0x000fea0003800000 */
.L_x_369:
        /* <DEDUP_REMOVED lines=14> */
.L_x_371:
[----:B------:R-:W-:Y:S05]  /*54c0*/  BSYNC B7 ;  /* 0x0000000000077941 */ /* 0x000fea0003800000 */
.L_x_366:
[----:B------:R-:W-:Y:S05]  /*54d0*/  BSYNC B6 ;  /* 0x0000000000067941 */ /* 0x000fea0003800000 */
.L_x_365:
[----:B------:R-:W-:Y:S01]  /*54e0*/  FSETP.GEU.AND P0, PT, R76, R9, PT ;  /* 0x000000094c00720b */ /* 0x000fe20003f0e000 */
[-C--:B------:R-:W-:Y:S01]  /*54f0*/  FFMA R7, R14, R13.reuse, R7 ;  /* 0x0000000d0e077223 */ /* 0x080fe20000000007 */
[----:B------:R-:W-:Y:S01]  /*5500*/  IADD3 R20, R59, -0x1, RZ ;  /* 0xffffffff3b147810 */ /* 0x000fe20007ffe0ff */
[-C--:B------:R-:W-:Y:S01]  /*5510*/  FFMA R6, R15, R13.reuse, R6 ;  /* 0x0000000d0f067223 */ /* 0x080fe20000000006 */
[----:B------:R-:W-:-:S09]  /*5520*/  FFMA R5, R16, R13, R5 ;  /* 0x0000000d10057223 */ /* 0x000fd20000000005 */
[----:B------:R-:W-:Y:S02]  /*5530*/  @!P0 MOV R9, R76 ;  /* 0x0000004c00098202 */ /* 0x000fe40000000f00 */
[----:B------:R-:W-:Y:S02]  /*5540*/  @!P0 MOV R35, R61 ;  /* 0x0000003d00238202 */ /* 0x000fe40000000f00 */
[----:B------:R-:W-:Y:S02]  /*5550*/  @!P0 MOV R36, R77 ;  /* 0x0000004d00248202 */ /* 0x000fe40000000f00 */
[----:B------:R-:W-:Y:S02]  /*5560*/  @!P0 MOV R37, R74 ;  /* 0x0000004a00258202 */ /* 0x000fe40000000f00 */
.L_x_267:
[----:B------:R-:W-:Y:S05]  /*5570*/  BSYNC B4 ;  /* 0x0000000000047941 */ /* 0x000fea0003800000 */
.L_x_266:
[----:B------:R-:W-:-:S13]  /*5580*/  ISETP.NE.AND P0, PT, R20, RZ, PT ;  /* 0x000000ff1400720c */ /* 0x000fda0003f05270 */
[----:B------:R-:W-:Y:S01]  /*5590*/  @!P0 CALL.REL.NOINC `(.L_x_372) ;  /* 0x0000001000008944 */ /* 0x000fe20003c00000 */
[----:B------:R-:W-:Y:S05]  /*55a0*/  BRA `(.L_x_373) ;  /* 0xffffbe9000007947 */ /* 0x000fea000383ffff */
.L_x_372:
[----:B------:R-:W-:Y:S05]  /*55b0*/  BSYNC B5 ;  /* 0x0000000000057941 */ /* 0x000fea0003800000 */
.L_x_265:
[----:B------:R-:W-:Y:S01]  /*55c0*/  FSETP.GEU.AND P1, PT, R9, R4, PT ;  /* 0x000000040900720b */ /* 0x000fe20003f2e000 */
[----:B------:R-:W-:Y:S01]  /*55d0*/  BSSY B2, `(.L_x_374) ;  /* 0x000002f000027945 */ /* 0x000fe20003800000 */
[----:B------:R-:W-:Y:S01]  /*55e0*/  PLOP3.LUT P0, PT, PT, PT, PT, 0x80, 0x0 ;  /* 0x000000000000781c */ /* 0x000fe20003f0f070 */
[----:B------:R-:W-:Y:S01]  /*55f0*/  CS2R R16, SRZ ;  /* 0x0000000000107805 */ /* 0x000fe2000001ff00 */
[----:B------:R-:W-:Y:S01]  /*5600*/  CS2R R8, SRZ ;  /* 0x0000000000087805 */ /* 0x000fe2000001ff00 */
[----:B------:R-:W-:Y:S02]  /*5610*/  MOV R12, RZ ;  /* 0x000000ff000c7202 */ /* 0x000fe40000000f00 */
[----:B------:R-:W-:-:S06]  /*5620*/  MOV R30, RZ ;  /* 0x000000ff001e7202 */ /* 0x000fcc0000000f00 */
[----:B------:R-:W-:Y:S05]  /*5630*/  @P1 BRA `(.L_x_375) ;  /* 0x0000028000001947 */ /* 0x000fea0003800000 */
[----:B------:R-:W-:-:S05]  /*5640*/  LEA R9, R35, R35, 0x1 ;  /* 0x0000002323097211 */ /* 0x000fca00078e08ff */
[----:B------:R-:W-:-:S05]  /*5650*/  IMAD.WIDE R8, R9, 0x4, R26 ;  /* 0x0000000409087825 */ /* 0x000fca00078e021a */
[----:B------:R-:W2:Y:S04]  /*5660*/  LD.E R13, [R8.64+0x4] ;  /* 0x00000414080d7980 */ /* 0x000ea8000c101900 */
[----:B------:R-:W3:Y:S04]  /*5670*/  LD.E R11, [R8.64] ;  /* 0x00000014080b7980 */ /* 0x000ee8000c101900 */
[----:B------:R-:W4:Y:S01]  /*5680*/  LD.E R15, [R8.64+0x8] ;  /* 0x00000814080f7980 */ /* 0x000f22000c101900 */
[----:B--2---:R-:W-:-:S04]  /*5690*/  IMAD.WIDE R12, R13, 0xc, R24 ;  /* 0x0000000c0d0c7825 */ /* 0x004fc800078e0218 */
[--C-:B-1-3--:R-:W-:Y:S01]  /*56a0*/  IMAD.WIDE R10, R11, 0xc, R24.reuse ;  /* 0x0000000c0b0a7825 */ /* 0x10afe200078e0218 */
[----:B------:R1:W2:Y:S03]  /*56b0*/  LD.E R23, [R12.64+0x4] ;  /* 0x000004140c177980 */ /* 0x0002a6000c101900 */
[----:B----4-:R-:W-:Y:S01]  /*56c0*/  IMAD.WIDE R14, R15, 0xc, R24 ;  /* 0x0000000c0f0e7825 */ /* 0x010fe200078e0218 */
[----:B------:R1:W3:Y:S04]  /*56d0*/  LD.E R19, [R12.64] ;  /* 0x000000140c137980 */ /* 0x0002e8000c101900 */
[----:B------:R-:W4:Y:S04]  /*56e0*/  LD.E R20, [R10.64+0x4] ;  /* 0x000004140a147980 */ /* 0x000f28000c101900 */
[----:B------:R1:W5:Y:S04]  /*56f0*/  LD.E R29, [R12.64+0x8] ;  /* 0x000008140c1d7980 */ /* 0x000368000c101900 */
[----:B------:R-:W5:Y:S04]  /*5700*/  LD.E R18, [R10.64] ;  /* 0x000000140a127980 */ /* 0x000f68000c101900 */
[----:B------:R-:W5:Y:S04]  /*5710*/  LD.E R28, [R14.64+0x4] ;  /* 0x000004140e1c7980 */ /* 0x000f68000c101900 */
[----:B------:R-:W5:Y:S04]  /*5720*/  LD.E R22, [R10.64+0x8] ;  /* 0x000008140a167980 */ /* 0x000f68000c101900 */
[----:B------:R-:W5:Y:S04]  /*5730*/  LD.E R9, [R14.64] ;  /* 0x000000140e097980 */ /* 0x000f68000c101900 */
[----:B------:R-:W5:Y:S01]  /*5740*/  LD.E R31, [R14.64+0x8] ;  /* 0x000008140e1f7980 */ /* 0x000f62000c101900 */
[----:B------:R-:W-:Y:S01]  /*5750*/  FADD R8, -R36, 1 ;  /* 0x3f80000024087421 */ /* 0x000fe20000000100 */
[----:B------:R-:W-:-:S02]  /*5760*/  PLOP3.LUT P0, PT, PT, PT, PT, 0x8, 0x0 ;  /* 0x000000000000781c */ /* 0x000fc40003f0e170 */
[----:B-1----:R-:W-:Y:S01]  /*5770*/  MOV R12, R36 ;  /* 0x00000024000c7202 */ /* 0x002fe20000000f00 */
[----:B------:R-:W-:Y:S01]  /*5780*/  FADD R17, -R37, R8 ;  /* 0x0000000825117221 */ /* 0x000fe20000000100 */
[C---:B--2---:R-:W-:Y:S01]  /*5790*/  FMUL R8, R36.reuse, R23 ;  /* 0x0000001724087220 */ /* 0x044fe20000400000 */
[----:B---3--:R-:W-:-:S03]  /*57a0*/  FMUL R19, R36, R19 ;  /* 0x0000001324137220 */ /* 0x008fc60000400000 */
[C---:B----4-:R-:W-:Y:S01]  /*57b0*/  FFMA R8, R17.reuse, R20, R8 ;  /* 0x0000001411087223 */ /* 0x050fe20000000008 */
[----:B-----5:R-:W-:Y:S01]  /*57c0*/  FMUL R29, R36, R29 ;  /* 0x0000001d241d7220 */ /* 0x020fe20000400000 */
[----:B------:R-:W-:Y:S02]  /*57d0*/  FFMA R18, R17, R18, R19 ;  /* 0x0000001211127223 */ /* 0x000fe40000000013 */
[----:B------:R-:W-:Y:S01]  /*57e0*/  FFMA R8, R37, R28, R8 ;  /* 0x0000001c25087223 */ /* 0x000fe20000000008 */
[----:B------:R-:W-:-:S03]  /*57f0*/  FFMA R22, R17, R22, R29 ;  /* 0x0000001611167223 */ /* 0x000fc6000000001d */
[----:B------:R-:W-:Y:S01]  /*5800*/  FADD R57, -R8, R57 ;  /* 0x0000003908397221 */ /* 0x000fe20000000100 */
[----:B------:R-:W-:Y:S01]  /*5810*/  MOV R8, 0x3f800000 ;  /* 0x3f80000000087802 */ /* 0x000fe20000000f00 */
[C---:B------:R-:W-:Y:S02]  /*5820*/  FFMA R18, R37.reuse, R9, R18 ;  /* 0x0000000925127223 */ /* 0x040fe40000000012 */
[----:B------:R-:W-:Y:S01]  /*5830*/  FMUL R6, R6, R57 ;  /* 0x0000003906067220 */ /* 0x000fe20000400000 */
[----:B------:R-:W-:Y:S01]  /*5840*/  MOV R9, R35 ;  /* 0x0000002300097202 */ /* 0x000fe20000000f00 */
[----:B------:R-:W-:Y:S01]  /*5850*/  FFMA R31, R37, R31, R22 ;  /* 0x0000001f251f7223 */ /* 0x000fe20000000016 */
[----:B------:R-:W-:-:S03]  /*5860*/  FADD R18, -R18, R55 ;  /* 0x0000003712127221 */ /* 0x000fc60000000100 */
[----:B------:R-:W-:Y:S01]  /*5870*/  FADD R58, -R31, R58 ;  /* 0x0000003a1f3a7221 */ /* 0x000fe20000000100 */
[----:B------:R-:W-:-:S04]  /*5880*/  FFMA R6, R7, R18, R6 ;  /* 0x0000001207067223 */ /* 0x000fc80000000006 */
[----:B------:R-:W-:-:S05]  /*5890*/  FFMA R6, R5, R58, R6 ;  /* 0x0000003a05067223 */ /* 0x000fca0000000006 */
[----:B------:R-:W-:-:S04]  /*58a0*/  FSETP.GT.AND P1, PT, R6, RZ, PT ;  /* 0x000000ff0600720b */ /* 0x000fc80003f24000 */
[----:B------:R-:W-:-:S04]  /*58b0*/  FSEL R8, R8, -1, P1 ;  /* 0xbf80000008087808 */ /* 0x000fc80000800000 */
.L_x_375:
[----:B------:R-:W-:Y:S05]  /*58c0*/  BSYNC B2 ;  /* 0x0000000000027941 */ /* 0x000fea0003800000 */
.L_x_374:
[----:B------:R-:W-:Y:S01]  /*58d0*/  BSSY B4, `(.L_x_376) ;  /* 0x000009c000047945 */ /* 0x000fe20003800000 */
[----:B------:R-:W-:Y:S01]  /*58e0*/  MOV R5, RZ ;  /* 0x000000ff00057202 */ /* 0x000fe20000000f00 */
[----:B-1----:R-:W-:Y:S01]  /*58f0*/  CS2R R10, SRZ ;  /* 0x00000000000a7805 */ /* 0x002fe2000001ff00 */
[----:B------:R-:W-:Y:S01]  /*5900*/  MOV R13, RZ ;  /* 0x000000ff000d7202 */ /* 0x000fe20000000f00 */
[----:B------:R-:W-:Y:S05]  /*5910*/  @P0 BRA `(.L_x_377) ;  /* 0x0000097000000947 */ /* 0x000fea0003800000 */
[----:B------:R-:W-:Y:S01]  /*5920*/  ISETP.NE.U32.AND P1, PT, R24, RZ, PT ;  /* 0x000000ff1800720c */ /* 0x000fe20003f25070 */
[----:B------:R-:W-:Y:S01]  /*5930*/  BSSY B2, `(.L_x_378) ;  /* 0x0000026000027945 */ /* 0x000fe20003800000 */
[----:B------:R-:W-:Y:S02]  /*5940*/  LEA R5, R9, R9, 0x1 ;  /* 0x0000000909057211 */ /* 0x000fe400078e08ff */
[----:B------:R-:W-:Y:S02]  /*5950*/  ISETP.NE.AND.EX P1, PT, R25, RZ, PT, P1 ;  /* 0x000000ff1900720c */ /* 0x000fe40003f25310 */
[----:B------:R-:W-:Y:S01]  /*5960*/  ISETP.NE.U32.AND P2, PT, R32, RZ, PT ;  /* 0x000000ff2000720c */ /* 0x000fe20003f45070 */
[----:B------:R-:W-:Y:S01]  /*5970*/  IMAD.WIDE R26, R5, 0x4, R26 ;  /* 0x00000004051a7825 */ /* 0x000fe200078e021a */
[----:B------:R-:W-:-:S02]  /*5980*/  MOV R14, RZ ;  /* 0x000000ff000e7202 */ /* 0x000fc40000000f00 */
[----:B------:R-:W-:Y:S02]  /*5990*/  ISETP.NE.AND.EX P2, PT, R33, RZ, PT, P2 ;  /* 0x000000ff2100720c */ /* 0x000fe40003f45320 */
[----:B------:R-:W-:Y:S02]  /*59a0*/  MOV R5, RZ ;  /* 0x000000ff00057202 */ /* 0x000fe40000000f00 */
[----:B------:R-:W-:Y:S02]  /*59b0*/  MOV R9, RZ ;  /* 0x000000ff00097202 */ /* 0x000fe40000000f00 */
[----:B------:R-:W-:Y:S02]  /*59c0*/  MOV R30, RZ ;  /* 0x000000ff001e7202 */ /* 0x000fe40000000f00 */
[----:B------:R-:W-:Y:S01]  /*59d0*/  MOV R13, RZ ;  /* 0x000000ff000d7202 */ /* 0x000fe20000000f00 */
[----:B------:R-:W-:Y:S05]  /*59e0*/  @!P1 BRA `(.L_x_379) ;  /* 0x000001a000009947 */ /* 0x000fea0003800000 */
[----:B------:R-:W2:Y:S04]  /*59f0*/  LD.E R11, [R26.64+0x4] ;  /* 0x000004141a0b7980 */ /* 0x000ea8000c101900 */
[----:B------:R-:W3:Y:S04]  /*5a00*/  LD.E R7, [R26.64] ;  /* 0x000000141a077980 */ /* 0x000ee8000c101900 */
[----:B------:R-:W4:Y:S01]  /*5a10*/  LD.E R5, [R26.64+0x8] ;  /* 0x000008141a057980 */ /* 0x000f22000c101900 */
[----:B--2---:R-:W-:-:S04]  /*5a20*/  IMAD.WIDE R10, R11, 0xc, R24 ;  /* 0x0000000c0b0a7825 */ /* 0x004fc800078e0218 */
[--C-:B---3--:R-:W-:Y:S01]  /*5a30*/  IMAD.WIDE R6, R7, 0xc, R24.reuse ;  /* 0x0000000c07067825 */ /* 0x108fe200078e0218 */
[----:B------:R1:W2:Y:S04]  /*5a40*/  LD.E R13, [R10.64+0x4] ;  /* 0x000004140a0d7980 */ /* 0x0002a8000c101900 */
[----:B------:R1:W3:Y:S01]  /*5a50*/  LD.E R9, [R10.64] ;  /* 0x000000140a097980 */ /* 0x0002e2000c101900 */
[----:B----4-:R-:W-:-:S03]  /*5a60*/  IMAD.WIDE R24, R5, 0xc, R24 ;  /* 0x0000000c05187825 */ /* 0x010fc600078e0218 */
[----:B------:R1:W4:Y:S04]  /*5a70*/  LD.E R15, [R10.64+0x8] ;  /* 0x000008140a0f7980 */ /* 0x000328000c101900 */
[----:B------:R-:W5:Y:S04]  /*5a80*/  LD.E R18, [R6.64+0x4] ;  /* 0x0000041406127980 */ /* 0x000f68000c101900 */
[----:B------:R-:W5:Y:S04]  /*5a90*/  LD.E R16, [R6.64] ;  /* 0x0000001406107980 */ /* 0x000f68000c101900 */
[----:B------:R-:W5:Y:S04]  /*5aa0*/  LD.E R20, [R6.64+0x8] ;  /* 0x0000081406147980 */ /* 0x000f68000c101900 */
[----:B------:R-:W5:Y:S04]  /*5ab0*/  LD.E R22, [R24.64+0x4] ;  /* 0x0000041418167980 */ /* 0x000f68000c101900 */
[----:B------:R-:W5:Y:S04]  /*5ac0*/  LD.E R19, [R24.64] ;  /* 0x0000001418137980 */ /* 0x000f68000c101900 */
[----:B------:R-:W5:Y:S01]  /*5ad0*/  LD.E R28, [R24.64+0x8] ;  /* 0x00000814181c7980 */ /* 0x000f62000c101900 */
[----:B------:R-:W-:-:S04]  /*5ae0*/  FADD R5, -R17, 1 ;  /* 0x3f80000011057421 */ /* 0x000fc80000000100 */
[----:B-1----:R-:W-:Y:S01]  /*5af0*/  FADD R10, R5, -R12 ;  /* 0x8000000c050a7221 */ /* 0x002fe20000000000 */
        /* <DEDUP_REMOVED lines=9> */
.L_x_379:
[----:B------:R-:W-:Y:S05]  /*5b90*/  BSYNC B2 ;  /* 0x0000000000027941 */ /* 0x000fea0003800000 */
.L_x_378:
        /* <DEDUP_REMOVED lines=29> */
.L_x_381:
[----:B------:R-:W-:Y:S05]  /*5d70*/  BSYNC B2 ;  /* 0x0000000000027941 */ /* 0x000fea0003800000 */
.L_x_380:
[----:B------:R-:W-:Y:S01]  /*5d80*/  FFMA R6, R51, -R9, R2 ;  /* 0x8000000933067223 */ /* 0x000fe20000000002 */
[C---:B------:R-:W-:Y:S01]  /*5d90*/  FFMA R5, R49.reuse, -R5, R0 ;  /* 0x8000000531057223 */ /* 0x040fe20000000000 */
[----:B------:R-:W-:Y:S01]  /*5da0*/  FFMA R7, R56, -R13, R3 ;  /* 0x8000000d38077223 */ /* 0x000fe20000000003 */
[----:B------:R-:W-:Y:S01]  /*5db0*/  BSSY B2, `(.L_x_382) ;  /* 0x0000013000027945 */ /* 0x000fe20003800000 */
[----:B------:R-:W-:Y:S01]  /*5dc0*/  FMUL R10, R6, R6 ;  /* 0x00000006060a7220 */ /* 0x000fe20000400000 */
[----:B------:R-:W-:Y:S01]  /*5dd0*/  FMUL R13, R49, R14 ;  /* 0x0000000e310d7220 */ /* 0x000fe20000400000 */
[----:B------:R-:W-:-:S02]  /*5de0*/  FMUL R11, R51, R30 ;  /* 0x0000001e330b7220 */ /* 0x000fc40000400000 */
[----:B------:R-:W-:-:S04]  /*5df0*/  FFMA R10, R5, R5, R10 ;  /* 0x00000005050a7223 */ /* 0x000fc8000000000a */
[----:B------:R-:W-:Y:S01]  /*5e00*/  FFMA R19, R7, R7, R10 ;  /* 0x0000000707137223 */ /* 0x000fe2000000000a */
[----:B------:R-:W-:-:S03]  /*5e10*/  FMUL R10, R56, R15 ;  /* 0x0000000f380a7220 */ /* 0x000fc60000400000 */
[----:B------:R1:W2:Y:S01]  /*5e20*/  MUFU.RSQ R12, R19 ;  /* 0x00000013000c7308 */ /* 0x0002a20000001400 */
[----:B------:R-:W-:-:S04]  /*5e30*/  IADD3 R9, R19, -0xd000000, RZ ;  /* 0xf300000013097810 */ /* 0x000fc80007ffe0ff */
[----:B------:R-:W-:-:S13]  /*5e40*/  ISETP.GT.U32.AND P1, PT, R9, 0x727fffff, PT ;  /* 0x727fffff0900780c */ /* 0x000fda0003f24070 */
[----:B------:R-:W-:Y:S05]  /*5e50*/  @!P1 BRA `(.L_x_383) ;  /* 0x0000004000009947 */ /* 0x000fea0003800000 */
[----:B-12---:R-:W-:Y:S02]  /*5e60*/  MOV R81, 0x5e80 ;  /* 0x00005e8000517802 */ /* 0x006fe40000000f00 */
[----:B0-----:R-:W-:Y:S05]  /*5e70*/  CALL.REL.NOINC `($__internal_6_$__cuda_sm20_sqrt_rn_f32_slowpath) ;  /* 0x0000154000007944 */ /* 0x001fea0003c00000 */
[----:B------:R-:W-:Y:S01]  /*5e80*/  MOV R40, R19 ;  /* 0x0000001300287202 */ /* 0x000fe20000000f00 */
[----:B------:R-:W-:Y:S05]  /*5e90*/  BRA `(.L_x_384) ;  /* 0x0000004000007947 */ /* 0x000fea0003800000 */
.L_x_383:
[----:B-12---:R-:W-:Y:S01]  /*5ea0*/  FMUL.FTZ R40, R19, R12 ;  /* 0x0000000c13287220 */ /* 0x006fe20000410000 */
[----:B------:R-:W-:-:S03]  /*5eb0*/  FMUL.FTZ R12, R12, 0.5 ;  /* 0x3f0000000c0c7820 */ /* 0x000fc60000410000 */
[----:B------:R-:W-:-:S04]  /*5ec0*/  FFMA R9, -R40, R40, R19 ;  /* 0x0000002828097223 */ /* 0x000fc80000000113 */
[----:B------:R-:W-:Y:S02]  /*5ed0*/  FFMA R40, R9, R12, R40 ;  /* 0x0000000c09287223 */ /* 0x000fe40000000028 */
.L_x_384:
[----:B------:R-:W-:Y:S05]  /*5ee0*/  BSYNC B2 ;  /* 0x0000000000027941 */ /* 0x000fea0003800000 */
.L_x_382:
[----:B------:R-:W-:Y:S01]  /*5ef0*/  FSETP.GT.AND P1, PT, R40, RZ, PT ;  /* 0x000000ff2800720b */ /* 0x000fe20003f24000 */
[----:B------:R-:W-:Y:S01]  /*5f00*/  BSSY B5, `(.L_x_385) ;  /* 0x0000032000057945 */ /* 0x000fe20003800000 */
[----:B------:R-:W-:Y:S02]  /*5f10*/  MOV R9, RZ ;  /* 0x000000ff00097202 */ /* 0x000fe40000000f00 */
[----:B------:R-:W-:Y:S02]  /*5f20*/  MOV R30, RZ ;  /* 0x000000ff001e7202 */ /* 0x000fe40000000f00 */
[----:B------:R-:W-:-:S07]  /*5f30*/  MOV R16, RZ ;  /* 0x000000ff00107202 */ /* 0x000fce0000000f00 */
[----:B------:R-:W-:Y:S05]  /*5f40*/  @!P1 BRA `(.L_x_386) ;  /* 0x000002d000009947 */ /* 0x000fea0003800000 */
[----:B------:R-:W1:Y:S01]  /*5f50*/  MUFU.RCP R9, R40 ;  /* 0x0000002800097308 */ /* 0x000e620000001000 */
[----:B------:R-:W-:Y:S07]  /*5f60*/  BSSY B6, `(.L_x_387) ;  /* 0x000000d000067945 */ /* 0x000fee0003800000 */
[----:B------:R-:W2:Y:S01]  /*5f70*/  FCHK P1, R7, R40 ;  /* 0x0000002807007302 */ /* 0x000ea20000020000 */
[----:B-1----:R-:W-:-:S04]  /*5f80*/  FFMA R12, R9, -R40, 1 ;  /* 0x3f800000090c7423 */ /* 0x002fc80000000828 */
[----:B------:R-:W-:-:S04]  /*5f90*/  FFMA R12, R9, R12, R9 ;  /* 0x0000000c090c7223 */ /* 0x000fc80000000009 */
[----:B------:R-:W-:-:S04]  /*5fa0*/  FFMA R9, R7, R12, RZ ;  /* 0x0000000c07097223 */ /* 0x000fc800000000ff */
[----:B------:R-:W-:-:S04]  /*5fb0*/  FFMA R14, R9, -R40, R7 ;  /* 0x80000028090e7223 */ /* 0x000fc80000000007 */
[----:B------:R-:W-:Y:S01]  /*5fc0*/  FFMA R16, R12, R14, R9 ;  /* 0x0000000e0c107223 */ /* 0x000fe20000000009 */
[----:B--2---:R-:W-:Y:S05]  /*5fd0*/  @!P1 BRA `(.L_x_388) ;  /* 0x0000005000009947 */ /* 0x004fea0003800000 */
[----:B------:R-:W-:Y:S02]  /*5fe0*/  MOV R19, R7 ;  /* 0x0000000700137202 */ /* 0x000fe40000000f00 */
[----:B------:R-:W-:Y:S02]  /*5ff0*/  MOV R22, R40 ;  /* 0x0000002800167202 */ /* 0x000fe40000000f00 */
[----:B------:R-:W-:Y:S02]  /*6000*/  MOV R78, 0x6020 ;  /* 0x00006020004e7802 */ /* 0x000fe40000000f00 */
[----:B0-----:R-:W-:Y:S05]  /*6010*/  CALL.REL.NOINC `($__internal_7_$__cuda_sm3x_div_rn_noftz_f32_slowpath) ;  /* 0x0000151000007944 */ /* 0x001fea0003c00000 */
[----:B------:R-:W-:Y:S02]  /*6020*/  MOV R16, R19 ;  /* 0x0000001300107202 */ /* 0x000fe40000000f00 */
.L_x_388:
[----:B------:R-:W-:Y:S05]  /*6030*/  BSYNC B6 ;  /* 0x0000000000067941 */ /* 0x000fea0003800000 */
.L_x_387:
        /* <DEDUP_REMOVED lines=14> */
.L_x_390:
[----:B------:R-:W-:Y:S05]  /*6120*/  BSYNC B6 ;  /* 0x0000000000067941 */ /* 0x000fea0003800000 */
.L_x_389:
        /* <DEDUP_REMOVED lines=14> */
.L_x_391:
[----:B------:R-:W-:Y:S05]  /*6210*/  BSYNC B6 ;  /* 0x0000000000067941 */ /* 0x000fea0003800000 */
.L_x_386:
[----:B------:R-:W-:Y:S05]  /*6220*/  BSYNC B5 ;  /* 0x0000000000057941 */ /* 0x000fea0003800000 */
.L_x_385:
[----:B------:R-:W-:-:S04]  /*6230*/  FSETP.NEU.AND P1, PT, RZ, c[0x0][0x540], PT ;  /* 0x00015000ff007a0b */ /* 0x000fc80003f2d000 */
[----:B------:R-:W-:-:S05]  /*6240*/  FSEL R7, R8, 1, P1 ;  /* 0x3f80000008077808 */ /* 0x000fca0000800000 */
[C---:B------:R-:W-:Y:S01]  /*6250*/  FMUL R5, R7.reuse, R9 ;  /* 0x0000000907057220 */ /* 0x040fe20000400000 */
[C---:B------:R-:W-:Y:S01]  /*6260*/  FMUL R30, R7.reuse, R30 ;  /* 0x0000001e071e7220 */ /* 0x040fe20000400000 */
[C---:B------:R-:W-:Y:S01]  /*6270*/  FMUL R16, R7.reuse, R16 ;  /* 0x0000001007107220 */ /* 0x040fe20000400000 */
[----:B------:R-:W-:Y:S02]  /*6280*/  FMUL R40, R7, R40 ;  /* 0x0000002807287220 */ /* 0x000fe40000400000 */
.L_x_377:
[----:B------:R-:W-:Y:S05]  /*6290*/  BSYNC B4 ;  /* 0x0000000000047941 */ /* 0x000fea0003800000 */
.L_x_376:
[----:B------:R-:W-:Y:S02]  /*62a0*/  FSEL R5, R5, RZ, !P0 ;  /* 0x000000ff05057208 */ /* 0x000fe40004000000 */
[----:B------:R-:W-:Y:S02]  /*62b0*/  FSEL R30, R30, RZ, !P0 ;  /* 0x000000ff1e1e7208 */ /* 0x000fe40004000000 */
[----:B------:R-:W-:Y:S02]  /*62c0*/  FSEL R16, R16, RZ, !P0 ;  /* 0x000000ff10107208 */ /* 0x000fe40004000000 */
[----:B------:R-:W-:Y:S02]  /*62d0*/  FSEL R13, R13, RZ, !P0 ;  /* 0x000000ff0d0d7208 */ /* 0x000fe40004000000 */
[----:B------:R-:W-:-:S02]  /*62e0*/  FSEL R11, R11, RZ, !P0 ;  /* 0x000000ff0b0b7208 */ /* 0x000fc40004000000 */
[----:B------:R-:W-:Y:S02]  /*62f0*/  FSEL R10, R10, RZ, !P0 ;  /* 0x000000ff0a0a7208 */ /* 0x000fe40004000000 */
[----:B------:R-:W-:Y:S02]  /*6300*/  FSEL R17, R40, 1000000, !P0 ;  /* 0x4974240028117808 */ /* 0x000fe40004000000 */
.L_x_258:
[----:B------:R-:W-:Y:S05]  /*6310*/  BSYNC B1 ;  /* 0x0000000000017941 */ /* 0x000fea0003800000 */
.L_x_256:
[----:B------:R-:W-:Y:S01]  /*6320*/  FSEL R15, R17, 1000000, !P3 ;  /* 0x49742400110f7808 */ /* 0x000fe20005800000 */
[----:B------:R-:W-:Y:S01]  /*6330*/  BSSY B1, `(.L_x_392) ;  /* 0x0000089000017945 */ /* 0x000fe20003800000 */
[----:B------:R-:W-:Y:S02]  /*6340*/  FSEL R29, R5, RZ, !P3 ;  /* 0x000000ff051d7208 */ /* 0x000fe40005800000 */
[----:B------:R-:W-:Y:S02]  /*6350*/  FSETP.GEU.AND P0, PT, R15, R4, PT ;  /* 0x000000040f00720b */ /* 0x000fe40003f0e000 */
[----:B------:R-:W-:Y:S02]  /*6360*/  FSEL R30, R30, RZ, !P3 ;  /* 0x000000ff1e1e7208 */ /* 0x000fe40005800000 */
[----:B------:R-:W-:-:S02]  /*6370*/  FSEL R16, R16, RZ, !P3 ;  /* 0x000000ff10107208 */ /* 0x000fc40005800000 */
[----:B------:R-:W-:Y:S02]  /*6380*/  FSEL R31, R10, RZ, !P3 ;  /* 0x000000ff0a1f7208 */ /* 0x000fe40005800000 */
[----:B------:R-:W-:Y:S02]  /*6390*/  FSEL R24, R11, RZ, !P3 ;  /* 0x000000ff0b187208 */ /* 0x000fe40005800000 */
[----:B------:R-:W-:-:S03]  /*63a0*/  FSEL R33, R13, RZ, !P3 ;  /* 0x000000ff0d217208 */ /* 0x000fc60005800000 */
[----:B------:R-:W-:Y:S05]  /*63b0*/  @P0 BRA `(.L_x_393) ;  /* 0x0000080000000947 */ /* 0x000fea0003800000 */
[----:B------:R-:W1:Y:S01]  /*63c0*/  S2R R5, SR_LANEID ;  /* 0x0000000000057919 */ /* 0x000e620000000000 */
[----:B------:R-:W-:Y:S01]  /*63d0*/  VOTEU.ANY UR4, UPT, PT ;  /* 0x0000000000047886 */ /* 0x000fe200038e0100 */
[----:B------:R-:W-:Y:S01]  /*63e0*/  MOV R4, c[0x0][0x3f0] ;  /* 0x0000fc0000047a02 */ /* 0x000fe20000000f00 */
[----:B------:R-:W1:Y:S08]  /*63f0*/  FLO.U32 R14, UR4 ;  /* 0x00000004000e7d00 */ /* 0x000e7000080e0000 */
[----:B------:R-:W2:Y:S01]  /*6400*/  POPC R13, UR4 ;  /* 0x00000004000d7d09 */ /* 0x000ea20008000000 */
[----:B-1----:R-:W-:-:S02]  /*6410*/  ISETP.EQ.U32.AND P0, PT, R14, R5, PT ;  /* 0x000000050e00720c */ /* 0x002fc40003f02070 */
[----:B------:R-:W-:-:S11]  /*6420*/  MOV R5, c[0x0][0x3f4] ;  /* 0x0000fd0000057a02 */ /* 0x000fd60000000f00 */
[----:B--2---:R1:W2:Y:S01]  /*6430*/  @P0 ATOMG.E.ADD.STRONG.GPU PT, R27, [R4.64], R13 ;  /* 0x0000000d041b09a8 */ /* 0x0042a200081ee1d4 */
[----:B------:R-:W-:Y:S01]  /*6440*/  FMUL R7, R52, R30 ;  /* 0x0000001e34077220 */ /* 0x000fe20000400000 */
[----:B------:R-:W-:Y:S01]  /*6450*/  FMUL R9, R50, R16 ;  /* 0x0000001032097220 */ /* 0x000fe20000400000 */
[CC--:B------:R-:W-:Y:S01]  /*6460*/  FMUL R11, R48.reuse, R29.reuse ;  /* 0x0000001d300b7220 */ /* 0x0c0fe20000400000 */
[C---:B------:R-:W-:Y:S01]  /*6470*/  FFMA R2, -R15.reuse, R30, R2 ;  /* 0x0000001e0f027223 */ /* 0x040fe20000000102 */
[----:B------:R-:W-:Y:S01]  /*6480*/  FFMA R8, R48, R16, -R7 ;  /* 0x0000001030087223 */ /* 0x000fe20000000807 */
[----:B------:R-:W-:Y:S01]  /*6490*/  FFMA R10, R52, R29, -R9 ;  /* 0x0000001d340a7223 */ /* 0x000fe20000000809 */
[----:B------:R-:W-:Y:S01]  /*64a0*/  FFMA R12, R50, R30, -R11 ;  /* 0x0000001e320c7223 */ /* 0x000fe2000000080b */
[----:B------:R-:W-:Y:S01]  /*64b0*/  FFMA R6, -R15, R16, R3 ;  /* 0x000000100f067223 */ /* 0x000fe20000000103 */
[C---:B------:R-:W-:Y:S01]  /*64c0*/  FMUL R18, R53.reuse, R8 ;  /* 0x0000000835127220 */ /* 0x040fe20000400000 */
[C---:B------:R-:W-:Y:S01]  /*64d0*/  FMUL R20, R53.reuse, R10 ;  /* 0x0000000a35147220 */ /* 0x040fe20000400000 */
[----:B------:R-:W-:Y:S01]  /*64e0*/  FMUL R53, R53, R12 ;  /* 0x0000000c35357220 */ /* 0x000fe20000400000 */
[----:B-1----:R-:W-:Y:S01]  /*64f0*/  FMUL R4, R47, R24 ;  /* 0x000000182f047220 */ /* 0x002fe20000400000 */
[----:B------:R-:W1:Y:S01]  /*6500*/  S2R R12, SR_LTMASK ;  /* 0x00000000000c7919 */ /* 0x000e620000003900 */
[----:B------:R-:W-:Y:S01]  /*6510*/  FMUL R8, R46, R31 ;  /* 0x0000001f2e087220 */ /* 0x000fe20000400000 */
[C---:B------:R-:W-:Y:S01]  /*6520*/  FMUL R5, R45.reuse, R33 ;  /* 0x000000212d057220 */ /* 0x040fe20000400000 */
[----:B------:R-:W-:Y:S01]  /*6530*/  FFMA R13, R45, R31, -R4 ;  /* 0x0000001f2d0d7223 */ /* 0x000fe20000000804 */
[----:B------:R-:W-:Y:S01]  /*6540*/  FMUL R4, R47, R2 ;  /* 0x000000022f047220 */ /* 0x000fe20000400000 */
[----:B------:R-:W-:Y:S01]  /*6550*/  FFMA R0, -R15, R29, R0 ;  /* 0x0000001d0f007223 */ /* 0x000fe20000000100 */
[----:B------:R-:W-:Y:S01]  /*6560*/  FMUL R7, R48, R30 ;  /* 0x0000001e30077220 */ /* 0x000fe20000400000 */
[----:B------:R-:W-:Y:S01]  /*6570*/  FFMA R15, R47, R33, -R8 ;  /* 0x000000212f0f7223 */ /* 0x000fe20000000808 */
[C---:B------:R-:W-:Y:S01]  /*6580*/  FFMA R19, R46.reuse, R24, -R5 ;  /* 0x000000182e137223 */ /* 0x040fe20000000805 */
[----:B------:R-:W-:Y:S01]  /*6590*/  FMUL R8, R46, R6 ;  /* 0x000000062e087220 */ /* 0x000fe20000400000 */
[C---:B------:R-:W-:Y:S01]  /*65a0*/  FMUL R11, R45.reuse, R24 ;  /* 0x000000182d0b7220 */ /* 0x040fe20000400000 */
[----:B------:R-:W-:Y:S01]  /*65b0*/  FFMA R5, R45, R6, -R4 ;  /* 0x000000062d057223 */ /* 0x000fe20000000804 */
[----:B------:R-:W-:Y:S01]  /*65c0*/  FFMA R23, R50, R29, R7 ;  /* 0x0000001d32177223 */ /* 0x000fe20000000007 */
[-C--:B------:R-:W-:Y:S01]  /*65d0*/  FFMA R7, R47, R0.reuse, -R8 ;  /* 0x000000002f077223 */ /* 0x080fe20000000808 */
[C---:B------:R-:W-:Y:S01]  /*65e0*/  FMUL R9, R45.reuse, R0 ;  /* 0x000000002d097220 */ /* 0x040fe20000400000 */
[----:B------:R-:W-:Y:S01]  /*65f0*/  FMUL R8, R44, R5 ;  /* 0x000000052c087220 */ /* 0x000fe20000400000 */
[----:B------:R-:W-:Y:S01]  /*6600*/  FFMA R4, R46, R33, R11 ;  /* 0x000000212e047223 */ /* 0x000fe2000000000b */
[----:B------:R-:W-:Y:S01]  /*6610*/  FFMA R23, R52, R16, R23 ;  /* 0x0000001034177223 */ /* 0x000fe20000000017 */
[-C--:B------:R-:W-:Y:S01]  /*6620*/  FMUL R5, R45, R2.reuse ;  /* 0x000000022d057220 */ /* 0x080fe20000400000 */
[----:B------:R-:W-:Y:S01]  /*6630*/  FADD R3, R44, R44 ;  /* 0x0000002c2c037221 */ /* 0x000fe20000000000 */
[C---:B------:R-:W-:Y:S01]  /*6640*/  FFMA R9, R46.reuse, R2, -R9 ;  /* 0x000000022e097223 */ /* 0x040fe20000000809 */
[----:B------:R-:W-:Y:S01]  /*6650*/  FADD R23, R23, R23 ;  /* 0x0000001717177221 */ /* 0x000fe20000000000 */
[----:B------:R-:W-:Y:S01]  /*6660*/  FFMA R5, R46, R0, R5 ;  /* 0x000000002e057223 */ /* 0x000fe20000000005 */
[----:B------:R-:W-:Y:S01]  /*6670*/  FFMA R3, R44, R3, -1 ;  /* 0xbf8000002c037423 */ /* 0x000fe20000000003 */
[----:B-1----:R-:W-:Y:S01]  /*6680*/  LOP3.LUT R11, R12, UR4, RZ, 0xc0, !PT ;  /* 0x000000040c0b7c12 */ /* 0x002fe2000f8ec0ff */
[C---:B------:R-:W-:Y:S01]  /*6690*/  FMUL R13, R44.reuse, R13 ;  /* 0x0000000d2c0d7220 */ /* 0x040fe20000400000 */
[C---:B------:R-:W-:Y:S01]  /*66a0*/  FMUL R15, R44.reuse, R15 ;  /* 0x0000000f2c0f7220 */ /* 0x040fe20000400000 */
[C---:B------:R-:W-:Y:S01]  /*66b0*/  FMUL R25, R44.reuse, R19 ;  /* 0x000000132c197220 */ /* 0x040fe20000400000 */
[----:B------:R1:W3:Y:S01]  /*66c0*/  POPC R22, R11 ;  /* 0x0000000b00167309 */ /* 0x0002e20000000000 */
[C---:B------:R-:W-:Y:S01]  /*66d0*/  FMUL R10, R44.reuse, R7 ;  /* 0x000000072c0a7220 */ /* 0x040fe20000400000 */
[C---:B------:R-:W-:Y:S01]  /*66e0*/  FFMA R4, R47.reuse, R31, R4 ;  /* 0x0000001f2f047223 */ /* 0x040fe20000000004 */
[----:B------:R-:W-:Y:S01]  /*66f0*/  FMUL R44, R44, R9 ;  /* 0x000000092c2c7220 */ /* 0x000fe20000400000 */
[-C--:B------:R-:W-:Y:S01]  /*6700*/  FMUL R7, R50, R23.reuse ;  /* 0x0000001732077220 */ /* 0x080fe20000400000 */
[-C--:B------:R-:W-:Y:S01]  /*6710*/  FMUL R9, R48, R23.reuse ;  /* 0x0000001730097220 */ /* 0x080fe20000400000 */
[----:B------:R-:W-:Y:S01]  /*6720*/  FFMA R5, R47, R6, R5 ;  /* 0x000000062f057223 */ /* 0x000fe20000000005 */
[----:B------:R-:W-:Y:S01]  /*6730*/  FMUL R23, R52, R23 ;  /* 0x0000001734177220 */ /* 0x000fe20000400000 */
[----:B------:R-:W-:Y:S01]  /*6740*/  FADD R12, R4, R4 ;  /* 0x00000004040c7221 */ /* 0x000fe20000000000 */
[C---:B------:R-:W-:Y:S01]  /*6750*/  FFMA R7, R54.reuse, R29, R7 ;  /* 0x0000001d36077223 */ /* 0x040fe20000000007 */
[C---:B------:R-:W-:Y:S01]  /*6760*/  FFMA R9, R54.reuse, R30, R9 ;  /* 0x0000001e36097223 */ /* 0x040fe20000000009 */
[----:B------:R-:W-:Y:S01]  /*6770*/  FADD R4, R5, R5 ;  /* 0x0000000505047221 */ /* 0x000fe20000000000 */
[----:B------:R-:W-:Y:S01]  /*6780*/  FFMA R54, R54, R16, R23 ;  /* 0x0000001036367223 */ /* 0x000fe20000000017 */
[C---:B------:R-:W-:Y:S01]  /*6790*/  FMUL R16, R45.reuse, R12 ;  /* 0x0000000c2d107220 */ /* 0x040fe20000400000 */
[----:B------:R-:W-:Y:S01]  /*67a0*/  FFMA R29, R20, 2, R9 ;  /* 0x40000000141d7823 */ /* 0x000fe20000000009 */
[-C--:B------:R-:W-:Y:S01]  /*67b0*/  FMUL R5, R46, R4.reuse ;  /* 0x000000042e057220 */ /* 0x080fe20000400000 */
[----:B------:R-:W-:Y:S01]  /*67c0*/  FMUL R45, R45, R4 ;  /* 0x000000042d2d7220 */ /* 0x000fe20000400000 */
[-C--:B------:R-:W-:Y:S01]  /*67d0*/  FFMA R16, R24, R3.reuse, R16 ;  /* 0x0000000318107223 */ /* 0x080fe20000000010 */
[----:B-1----:R-:W-:Y:S01]  /*67e0*/  MOV R11, c[0x0][0x448] ;  /* 0x00011200000b7a02 */ /* 0x002fe20000000f00 */
[-C--:B------:R-:W-:Y:S01]  /*67f0*/  FFMA R5, R0, R3.reuse, R5 ;  /* 0x0000000300057223 */ /* 0x080fe20000000005 */
[----:B------:R-:W-:Y:S01]  /*6800*/  FFMA R45, R2, R3, R45 ;  /* 0x00000003022d7223 */ /* 0x000fe2000000002d */
[----:B------:R-:W-:Y:S01]  /*6810*/  FFMA R23, R15, 2, R16 ;  /* 0x400000000f177823 */ /* 0x000fe20000000010 */
[----:B------:R-:W-:Y:S01]  /*6820*/  MOV R49, c[0x0][0x528] ;  /* 0x00014a0000317a02 */ /* 0x000fe20000000f00 */
[----:B------:R-:W-:Y:S01]  /*6830*/  FFMA R5, R8, 2, R5 ;  /* 0x4000000008057823 */ /* 0x000fe20000000005 */
[----:B------:R-:W-:Y:S01]  /*6840*/  FFMA R10, R10, 2, R45 ;  /* 0x400000000a0a7823 */ /* 0x000fe2000000002d */
[----:B------:R-:W-:-:S02]  /*6850*/  FFMA R53, R53, 2, R54 ;  /* 0x4000000035357823 */ /* 0x000fc40000000036 */
[----:B------:R-:W-:Y:S01]  /*6860*/  FADD R15, R42, R5 ;  /* 0x000000052a0f7221 */ /* 0x000fe20000000000 */
[----:B------:R-:W-:Y:S01]  /*6870*/  MOV R5, c[0x0][0x4b8] ;  /* 0x00012e0000057a02 */ /* 0x000fe20000000f00 */
[----:B------:R-:W-:Y:S01]  /*6880*/  FADD R41, R41, R10 ;  /* 0x0000000a29297221 */ /* 0x000fe20000000000 */
[----:B--2---:R1:W3:Y:S02]  /*6890*/  SHFL.IDX PT, R27, R27, R14, 0x1f ;  /* 0x00001f0e1b1b7589 */ /* 0x0042e400000e0000 */
[-C--:B-1----:R-:W-:Y:S01]  /*68a0*/  FMUL R14, R46, R12.reuse ;  /* 0x0000000c2e0e7220 */ /* 0x082fe20000400000 */
[C---:B------:R-:W-:Y:S01]  /*68b0*/  FMUL R12, R47.reuse, R12 ;  /* 0x0000000c2f0c7220 */ /* 0x040fe20000400000 */
[----:B------:R-:W-:Y:S02]  /*68c0*/  FMUL R47, R47, R4 ;  /* 0x000000042f2f7220 */ /* 0x000fe40000400000 */
[-C--:B------:R-:W-:Y:S01]  /*68d0*/  FFMA R14, R33, R3.reuse, R14 ;  /* 0x00000003210e7223 */ /* 0x080fe2000000000e */
[-C--:B------:R-:W-:Y:S01]  /*68e0*/  FFMA R4, R31, R3.reuse, R12 ;  /* 0x000000031f047223 */ /* 0x080fe2000000000c */
[----:B------:R-:W-:Y:S01]  /*68f0*/  FFMA R47, R6, R3, R47 ;  /* 0x00000003062f7223 */ /* 0x000fe2000000002f */
[----:B------:R-:W-:Y:S01]  /*6900*/  MOV R3, c[0x0][0x480] ;  /* 0x0001200000037a02 */ /* 0x000fe20000000f00 */
[----:B------:R-:W-:Y:S01]  /*6910*/  FFMA R19, R13, 2, R14 ;  /* 0x400000000d137823 */ /* 0x000fe2000000000e */
[----:B------:R-:W-:Y:S01]  /*6920*/  FFMA R25, R25, 2, R4 ;  /* 0x4000000019197823 */ /* 0x000fe20000000004 */
[----:B------:R-:W-:Y:S01]  /*6930*/  FFMA R44, R44, 2, R47 ;  /* 0x400000002c2c7823 */ /* 0x000fe2000000002f */
[----:B---3--:R-:W-:Y:S01]  /*6940*/  IADD3 R12, R27, R22, RZ ;  /* 0x000000161b0c7210 */ /* 0x008fe20007ffe0ff */
[----:B------:R-:W-:Y:S01]  /*6950*/  FFMA R27, R18, 2, R7 ;  /* 0x40000000121b7823 */ /* 0x000fe20000000007 */
[----:B------:R-:W-:Y:S01]  /*6960*/  MOV R7, c[0x0][0x4f0] ;  /* 0x00013c0000077a02 */ /* 0x000fe20000000f00 */
[----:B------:R-:W-:Y:S01]  /*6970*/  FADD R43, R43, R44 ;  /* 0x0000002c2b2b7221 */ /* 0x000fe20000000000 */
[----:B------:R-:W-:Y:S01]  /*6980*/  SHF.R.S32.HI R0, RZ, 0x1f, R12 ;  /* 0x0000001fff007819 */ /* 0x000fe2000001140c */
[----:B------:R-:W-:-:S04]  /*6990*/  IMAD.WIDE.U32 R2, R12, R3, c[0x0][0x460] ;  /* 0x000118000c027625 */ /* 0x000fc800078e0003 */
[C---:B------:R-:W-:Y:S01]  /*69a0*/  IMAD R9, R0.reuse, c[0x0][0x480], RZ ;  /* 0x0001200000097a24 */ /* 0x040fe200078e02ff */
[----:B------:R-:W-:Y:S01]  /*69b0*/  MOV R8, R2 ;  /* 0x0000000200087202 */ /* 0x000fe20000000f00 */
[C---:B------:R-:W-:Y:S02]  /*69c0*/  IMAD R13, R0.reuse, c[0x0][0x4b8], RZ ;  /* 0x00012e00000d7a24 */ /* 0x040fe400078e02ff */
[C---:B------:R-:W-:Y:S02]  /*69d0*/  IMAD R33, R0.reuse, c[0x0][0x4f0], RZ ;  /* 0x00013c0000217a24 */ /* 0x040fe400078e02ff */
[C---:B------:R-:W-:Y:S02]  /*69e0*/  IMAD R45, R0.reuse, c[0x0][0x448], RZ ;  /* 0x00011200002d7a24 */ /* 0x040fe400078e02ff */
[----:B------:R-:W-:Y:S02]  /*69f0*/  IMAD R47, R0, c[0x0][0x528], RZ ;  /* 0x00014a00002f7a24 */ /* 0x000fe400078e02ff */
[----:B------:R-:W-:-:S02]  /*6a00*/  IMAD R9, R12, UR14, R9 ;  /* 0x0000000e0c097c24 */ /* 0x000fc4000f8e0209 */
[----:B------:R-:W-:-:S03]  /*6a10*/  IMAD.WIDE.U32 R4, R12, R5, c[0x0][0x498] ;  /* 0x000126000c047625 */ /* 0x000fc600078e0005 */
[----:B------:R-:W-:Y:S01]  /*6a20*/  IADD3 R9, R3, R9, RZ ;  /* 0x0000000903097210 */ /* 0x000fe20007ffe0ff */
[C---:B------:R-:W-:Y:S01]  /*6a30*/  IMAD R31, R12.reuse, UR15, R13 ;  /* 0x0000000f0c1f7c24 */ /* 0x040fe2000f8e020d */
[----:B------:R-:W-:Y:S01]  /*6a40*/  MOV R2, R4 ;  /* 0x0000000400027202 */ /* 0x000fe20000000f00 */
[C---:B------:R-:W-:Y:S02]  /*6a50*/  IMAD.WIDE.U32 R6, R12.reuse, R7, c[0x0][0x4d0] ;  /* 0x000134000c067625 */ /* 0x040fe400078e0007 */
[----:B------:R1:W-:Y:S01]  /*6a60*/  STG.E [R8.64], R39 ;  /* 0x0000002708007986 */ /* 0x0003e2000c101914 */
[----:B------:R-:W-:Y:S01]  /*6a70*/  IADD3 R3, R5, R31, RZ ;  /* 0x0000001f05037210 */ /* 0x000fe20007ffe0ff */
[C---:B------:R-:W-:Y:S01]  /*6a80*/  IMAD R33, R12.reuse, UR16, R33 ;  /* 0x000000100c217c24 */ /* 0x040fe2000f8e0221 */
[----:B------:R-:W-:Y:S01]  /*6a90*/  MOV R4, R6 ;  /* 0x0000000600047202 */ /* 0x000fe20000000f00 */
[C---:B------:R-:W-:Y:S02]  /*6aa0*/  IMAD.WIDE.U32 R10, R12.reuse, R11, c[0x0][0x428] ;  /* 0x00010a000c0a7625 */ /* 0x040fe400078e000b */
[----:B------:R1:W-:Y:S01]  /*6ab0*/  STG.E [R2.64], R15 ;  /* 0x0000000f02007986 */ /* 0x0003e2000c101914 */
[----:B------:R-:W-:Y:S01]  /*6ac0*/  IADD3 R5, R7, R33, RZ ;  /* 0x0000002107057210 */ /* 0x000fe20007ffe0ff */
[----:B------:R-:W-:-:S02]  /*6ad0*/  IMAD R45, R12, UR17, R45 ;  /* 0x000000110c2d7c24 */ /* 0x000fc4000f8e022d */
[C---:B------:R-:W-:Y:S01]  /*6ae0*/  IMAD R47, R12.reuse, UR18, R47 ;  /* 0x000000120c2f7c24 */ /* 0x040fe2000f8e022f */
[----:B------:R1:W-:Y:S01]  /*6af0*/  STG.E [R2.64+0x4], R41 ;  /* 0x0000042902007986 */ /* 0x0003e2000c101914 */
[----:B------:R-:W-:Y:S01]  /*6b00*/  IMAD.WIDE.U32 R12, R12, R49, c[0x0][0x508] ;  /* 0x000142000c0c7625 */ /* 0x000fe200078e0031 */
[----:B------:R-:W-:Y:S02]  /*6b10*/  IADD3 R11, R11, R45, RZ ;  /* 0x0000002d0b0b7210 */ /* 0x000fe40007ffe0ff */
[----:B------:R1:W-:Y:S02]  /*6b20*/  STG.E [R2.64+0x8], R43 ;  /* 0x0000082b02007986 */ /* 0x0003e4000c101914 */
[----:B------:R-:W-:Y:S02]  /*6b30*/  IADD3 R7, R13, R47, RZ ;  /* 0x0000002f0d077210 */ /* 0x000fe40007ffe0ff */
[----:B------:R-:W-:Y:S01]  /*6b40*/  MOV R6, R12 ;  /* 0x0000000c00067202 */ /* 0x000fe20000000f00 */
[----:B------:R1:W-:Y:S04]  /*6b50*/  STG.E [R4.64], R19 ;  /* 0x0000001304007986 */ /* 0x0003e8000c101914 */
[----:B------:R1:W-:Y:S04]  /*6b60*/  STG.E [R4.64+0x4], R23 ;  /* 0x0000041704007986 */ /* 0x0003e8000c101914 */
[----:B------:R1:W-:Y:S04]  /*6b70*/  STG.E [R4.64+0x8], R25 ;  /* 0x0000081904007986 */ /* 0x0003e8000c101914 */
[----:B------:R1:W-:Y:S04]  /*6b80*/  STG.E [R10.64], R38 ;  /* 0x000000260a007986 */ /* 0x0003e8000c101914 */
[----:B------:R1:W-:Y:S04]  /*6b90*/  STG.E [R6.64], R27 ;  /* 0x0000001b06007986 */ /* 0x0003e8000c101914 */
[----:B------:R1:W-:Y:S04]  /*6ba0*/  STG.E [R6.64+0x4], R29 ;  /* 0x0000041d06007986 */ /* 0x0003e8000c101914 */
[----:B------:R1:W-:Y:S02]  /*6bb0*/  STG.E [R6.64+0x8], R53 ;  /* 0x0000083506007986 */ /* 0x0003e4000c101914 */
.L_x_393:
[----:B------:R-:W-:Y:S05]  /*6bc0*/  BSYNC B1 ;  /* 0x0000000000017941 */ /* 0x000fea0003800000 */
.L_x_392:
[----:B------:R-:W-:-:S04]  /*6bd0*/  IADD3 R34, P0, R34, UR6, RZ ;  /* 0x0000000622227c10 */ /* 0x000fc8000ff1e0ff */
[----:B------:R-:W-:Y:S02]  /*6be0*/  IADD3.X R21, R21, UR19, RZ, P0, !PT ;  /* 0x0000001315157c10 */ /* 0x000fe400087fe4ff */
[----:B------:R-:W-:-:S04]  /*6bf0*/  ISETP.GE.U32.AND P0, PT, R34, c[0x0][0x178], PT ;  /* 0x00005e0022007a0c */ /* 0x000fc80003f06070 */
[----:B------:R-:W-:-:S13]  /*6c00*/  ISETP.GE.U32.AND.EX P0, PT, R21, c[0x0][0x17c], PT, P0 ;  /* 0x00005f0015007a0c */ /* 0x000fda0003f06100 */
[----:B------:R-:W-:Y:S01]  /*6c10*/  @P0 CALL.REL.NOINC `(.L_x_394) ;  /* 0x0000001000000944 */ /* 0x000fe20003c00000 */
[----:B------:R-:W-:Y:S05]  /*6c20*/  BRA `(.L_x_395) ;  /* 0xffff966000007947 */ /* 0x000fea000383ffff */
.L_x_394:
[----:B------:R-:W-:Y:S05]  /*6c30*/  BSYNC B0 ;  /* 0x0000000000007941 */ /* 0x000fea0003800000 */
.L_x_252:
[----:B------:R-:W-:Y:S05]  /*6c40*/  EXIT ;  /* 0x000000000000794d */ /* 0x000fea0003800000 */
        .weak           $__internal_4_$__cuda_sm20_div_u64
        .type           $__internal_4_$__cuda_sm20_div_u64,@function
        .size           $__internal_4_$__cuda_sm20_div_u64,($__internal_5_$__cuda_sm20_rcp_rn_f32_slowpath - $__internal_4_$__cuda_sm20_div_u64)
$__internal_4_$__cuda_sm20_div_u64:
        /* <DEDUP_REMOVED lines=15> */
[----:B------:R-:W-:Y:S01]  /*6d40*/  IMAD.HI.U32 R4, P1, R3, R7, R4 ;  /* 0x0000000703047227 */ /* 0x000fe20007820004 */
[----:B------:R-:W-:-:S04]  /*6d50*/  IADD3.X R0, R9, R3, RZ, P0, !PT ;  /* 0x0000000309007210 */ /* 0x000fc800007fe4ff */
[----:B------:R-:W-:-:S04]  /*6d60*/  IADD3 R5, P2, R11, R4, RZ ;  /* 0x000000040b057210 */ /* 0x000fc80007f5e0ff */
[----:B------:R-:W-:Y:S01]  /*6d70*/  IADD3.X R7, RZ, RZ, R0, P2, P1 ;  /* 0x000000ffff077210 */ /* 0x000fe200017e2400 */
[----:B------:R-:W-:-:S04]  /*6d80*/  IMAD.WIDE.U32 R2, R5, c[0x0][0x164], RZ ;  /* 0x0000590005027a25 */ /* 0x000fc800078e00ff */
        /* <DEDUP_REMOVED lines=22> */
[----:B------:R-:W-:Y:S01]  /*6ef0*/  IMAD R3, R5, UR5, R3 ;  /* 0x0000000505037c24 */ /* 0x000fe2000f8e0203 */
[----:B------:R-:W-:-:S03]  /*6f00*/  IADD3 R7, P1, -R2, R34, RZ ;  /* 0x0000002202077210 */ /* 0x000fc60007f3e1ff */
[----:B------:R-:W-:Y:S01]  /*6f10*/  IMAD R0, R0, c[0x0][0x164], R3 ;  /* 0x0000590000007a24 */ /* 0x000fe200078e0203 */
[----:B------:R-:W-:-:S04]  /*6f20*/  ISETP.GE.U32.AND P0, PT, R7, c[0x0][0x164], PT ;  /* 0x0000590007007a0c */ /* 0x000fc80003f06070 */
[----:B------:R-:W-:Y:S02]  /*6f30*/  IADD3.X R4, ~R0, R21, RZ, P1, !PT ;  /* 0x0000001500047210 */ /* 0x000fe40000ffe5ff */
[----:B------:R-:W-:Y:S02]  /*6f40*/  IADD3 R2, P1, R7, -c[0x0][0x164], RZ ;  /* 0x8000590007027a10 */ /* 0x000fe40007f3e0ff */
[C---:B------:R-:W-:Y:S02]  /*6f50*/  ISETP.GE.U32.AND.EX P0, PT, R4.reuse, UR5, PT, P0 ;  /* 0x0000000504007c0c */ /* 0x040fe4000bf06100 */
[----:B------:R-:W-:Y:S02]  /*6f60*/  IADD3.X R3, R4, ~UR5, RZ, P1, !PT ;  /* 0x8000000504037c10 */ /* 0x000fe40008ffe4ff */
[----:B------:R-:W-:Y:S02]  /*6f70*/  IADD3 R0, R5, 0x1, RZ ;  /* 0x0000000105007810 */ /* 0x000fe40007ffe0ff */
[----:B------:R-:W-:-:S02]  /*6f80*/  SEL R2, R2, R7, P0 ;  /* 0x0000000702027207 */ /* 0x000fc40000000000 */
[----:B------:R-:W-:Y:S02]  /*6f90*/  SEL R3, R3, R4, P0 ;  /* 0x0000000403037207 */ /* 0x000fe40000000000 */
[----:B------:R-:W-:Y:S02]  /*6fa0*/  SEL R5, R0, R5, P0 ;  /* 0x0000000500057207 */ /* 0x000fe40000000000 */
[----:B------:R-:W-:Y:S02]  /*6fb0*/  ISETP.GE.U32.AND P0, PT, R2, c[0x0][0x164], PT ;  /* 0x0000590002007a0c */ /* 0x000fe40003f06070 */
[----:B------:R-:W-:Y:S02]  /*6fc0*/  ISETP.NE.U32.AND P1, PT, RZ, c[0x0][0x164], PT ;  /* 0x00005900ff007a0c */ /* 0x000fe40003f25070 */
[----:B------:R-:W-:Y:S02]  /*6fd0*/  IADD3 R38, R5, 0x1, RZ ;  /* 0x0000000105267810 */ /* 0x000fe40007ffe0ff */
[----:B------:R-:W-:-:S02]  /*6fe0*/  ISETP.GE.U32.AND.EX P0, PT, R3, UR5, PT, P0 ;  /* 0x0000000503007c0c */ /* 0x000fc4000bf06100 */
[----:B------:R-:W-:Y:S02]  /*6ff0*/  MOV R2, R6 ;  /* 0x0000000600027202 */ /* 0x000fe40000000f00 */
[----:B------:R-:W-:Y:S02]  /*7000*/  MOV R3, 0x0 ;  /* 0x0000000000037802 */ /* 0x000fe40000000f00 */
[----:B------:R-:W-:Y:S02]  /*7010*/  ISETP.NE.AND.EX P1, PT, RZ, UR5, PT, P1 ;  /* 0x00000005ff007c0c */ /* 0x000fe4000bf25310 */
[----:B------:R-:W-:-:S04]  /*7020*/  SEL R38, R38, R5, P0 ;  /* 0x0000000526267207 */ /* 0x000fc80000000000 */
[----:B------:R-:W-:Y:S01]  /*7030*/  SEL R38, R38, 0xffffffff, P1 ;  /* 0xffffffff26267807 */ /* 0x000fe20000800000 */
[----:B------:R-:W-:Y:S06]  /*7040*/  RET.REL.NODEC R2 `(my_create_soft_contacts_cuda_kernel_forward) ;  /* 0xffff8fb002007950 */ /* 0x000fec0003c3ffff */
        .weak           $__internal_5_$__cuda_sm20_rcp_rn_f32_slowpath
        .type           $__internal_5_$__cuda_sm20_rcp_rn_f32_slowpath,@function
        .size           $__internal_5_$__cuda_sm20_rcp_rn_f32_slowpath,($__internal_6_$__cuda_sm20_sqrt_rn_f32_slowpath - $__internal_5_$__cuda_sm20_rcp_rn_f32_slowpath)
$__internal_5_$__cuda_sm20_rcp_rn_f32_slowpath:
[----:B------:R-:W-:Y:S01]  /*7050*/  SHF.L.U32 R19, R22, 0x1, RZ ;  /* 0x0000000116137819 */ /* 0x000fe200000006ff */
[----:B------:R-:W-:Y:S03]  /*7060*/  BSSY B3, `(.L_x_396) ;  /* 0x0000031000037945 */ /* 0x000fe60003800000 */
[----:B------:R-:W-:Y:S02]  /*7070*/  SHF.R.U32.HI R79, RZ, 0x18, R19 ;  /* 0x00000018ff4f7819 */ /* 0x000fe40000011613 */
[----:B------:R-:W-:Y:S02]  /*7080*/  MOV R19, R22 ;  /* 0x0000001600137202 */ /* 0x000fe40000000f00 */
        /* <DEDUP_REMOVED lines=12> */
.L_x_397:
        /* <DEDUP_REMOVED lines=33> */
.L_x_399:
[----:B------:R0:W1:Y:S02]  /*7360*/  MUFU.RCP R22, R19 ;  /* 0x0000001300167308 */ /* 0x0000640000001000 */
.L_x_398:
[----:B------:R-:W-:Y:S05]  /*7370*/  BSYNC B3 ;  /* 0x0000000000037941 */ /* 0x000fea0003800000 */
.L_x_396:
[----:B01----:R-:W-:Y:S02]  /*7380*/  MOV R19, R22 ;  /* 0x0000001600137202 */ /* 0x003fe40000000f00 */
[----:B------:R-:W-:Y:S02]  /*7390*/  MOV R22, R78 ;  /* 0x0000004e00167202 */ /* 0x000fe40000000f00 */
[----:B------:R-:W-:-:S04]  /*73a0*/  MOV R23, 0x0 ;  /* 0x0000000000177802 */ /* 0x000fc80000000f00 */
[----:B------:R-:W-:Y:S05]  /*73b0*/  RET.REL.NODEC R22 `(my_create_soft_contacts_cuda_kernel_forward) ;  /* 0xffff8c4016007950 */ /* 0x000fea0003c3ffff */
        .weak           $__internal_6_$__cuda_sm20_sqrt_rn_f32_slowpath
        .type           $__internal_6_$__cuda_sm20_sqrt_rn_f32_slowpath,@function
        .size           $__internal_6_$__cuda_sm20_sqrt_rn_f32_slowpath,($__internal_7_$__cuda_sm3x_div_rn_noftz_f32_slowpath - $__internal_6_$__cuda_sm20_sqrt_rn_f32_slowpath)
$__internal_6_$__cuda_sm20_sqrt_rn_f32_slowpath:
        /* <DEDUP_REMOVED lines=13> */
[----:B------:R-:W-:Y:S01]  /*7490*/  @P1 FMUL.FTZ R80, R22, 0.5 ;  /* 0x3f00000016501820 */ /* 0x000fe20000410000 */
[----:B------:R-:W-:Y:S02]  /*74a0*/  @!P1 MOV R22, R19 ;  /* 0x0000001300169202 */ /* 0x000fe40000000f00 */
[----:B------:R-:W-:-:S04]  /*74b0*/  @P1 FADD.FTZ R79, -R78, -RZ ;  /* 0x800000ff4e4f1221 */ /* 0x000fc80000010100 */
[----:B------:R-:W-:-:S04]  /*74c0*/  @P1 FFMA R79, R78, R79, R23 ;  /* 0x0000004f4e4f1223 */ /* 0x000fc80000000017 */
[----:B------:R-:W-:-:S04]  /*74d0*/  @P1 FFMA R79, R79, R80, R78 ;  /* 0x000000504f4f1223 */ /* 0x000fc8000000004e */
[----:B------:R-:W-:-:S05]  /*74e0*/  @P1 FMUL.FTZ R22, R79, 2.3283064365386962891e-10 ;  /* 0x2f8000004f161820 */ /* 0x000fca0000410000 */
.L_x_400:
[----:B------:R-:W-:Y:S02]  /*74f0*/  MOV R19, R22 ;  /* 0x0000001600137202 */ /* 0x000fe40000000f00 */
[----:B------:R-:W-:Y:S02]  /*7500*/  MOV R22, R81 ;  /* 0x0000005100167202 */ /* 0x000fe40000000f00 */
[----:B------:R-:W-:-:S04]  /*7510*/  MOV R23, 0x0 ;  /* 0x0000000000177802 */ /* 0x000fc80000000f00 */
[----:B------:R-:W-:Y:S05]  /*7520*/  RET.REL.NODEC R22 `(my_create_soft_contacts_cuda_kernel_forward) ;  /* 0xffff8ad016007950 */ /* 0x000fea0003c3ffff */
        .weak           $__internal_7_$__cuda_sm3x_div_rn_noftz_f32_slowpath
        .type           $__internal_7_$__cuda_sm3x_div_rn_noftz_f32_slowpath,@function
        .size           $__internal_7_$__cuda_sm3x_div_rn_noftz_f32_slowpath,(.L_x_1241 - $__internal_7_$__cuda_sm3x_div_rn_noftz_f32_slowpath)
$__internal_7_$__cuda_sm3x_div_rn_noftz_f32_slowpath:
        /* <DEDUP_REMOVED lines=34> */
.L_x_402:
[----:B------:R-:W-:Y:S01]  /*7750*/  LEA R79, R83, 0xc0800000, 0x17 ;  /* 0xc0800000534f7811 */ /* 0x000fe200078eb8ff */
[----:B------:R-:W-:Y:S03]  /*7760*/  BSSY B3, `(.L_x_407) ;  /* 0x0000036000037945 */ /* 0x000fe60003800000 */
[----:B------:R-:W-:Y:S02]  /*7770*/  IADD3 R79, -R79, R22, RZ ;  /* 0x000000164f4f7210 */ /* 0x000fe40007ffe1ff */
[----:B------:R-:W-:Y:S02]  /*7780*/  IADD3 R22, R81, -0x7f, RZ ;  /* 0xffffff8151167810 */ /* 0x000fe40007ffe0ff */
[----:B------:R-:W0:Y:S01]  /*7790*/  MUFU.RCP R80, R79 ;  /* 0x0000004f00507308 */ /* 0x000e220000001000 */
[----:B------:R-:W-:Y:S02]  /*77a0*/  FADD.FTZ R82, -R79, -RZ ;  /* 0x800000ff4f527221 */ /* 0x000fe40000010100 */
[C---:B------:R-:W-:Y:S01]  /*77b0*/  IMAD R19, R22.reuse, -0x800000, R19 ;  /* 0xff80000016137824 */ /* 0x040fe200078e0213 */
[----:B------:R-:W-:-:S04]  /*77c0*/  IADD3 R22, R22, 0x7f, -R83 ;  /* 0x0000007f16167810 */ /* 0x000fc80007ffe853 */
[----:B------:R-:W-:Y:S01]  /*77d0*/  IADD3 R22, R22, R23, RZ ;  /* 0x0000001716167210 */ /* 0x000fe20007ffe0ff */
[----:B0-----:R-:W-:-:S04]  /*77e0*/  FFMA R81, R80, R82, 1 ;  /* 0x3f80000050517423 */ /* 0x001fc80000000052 */
[----:B------:R-:W-:-:S04]  /*77f0*/  FFMA R85, R80, R81, R80 ;  /* 0x0000005150557223 */ /* 0x000fc80000000050 */
[----:B------:R-:W-:-:S04]  /*7800*/  FFMA R80, R19, R85, RZ ;  /* 0x0000005513507223 */ /* 0x000fc800000000ff */
[----:B------:R-:W-:-:S04]  /*7810*/  FFMA R81, R82, R80, R19 ;  /* 0x0000005052517223 */ /* 0x000fc80000000013 */
[----:B------:R-:W-:-:S04]  /*7820*/  FFMA R84, R85, R81, R80 ;  /* 0x0000005155547223 */ /* 0x000fc80000000050 */
[----:B------:R-:W-:-:S04]  /*7830*/  FFMA R81, R82, R84, R19 ;  /* 0x0000005452517223 */ /* 0x000fc80000000013 */
        /* <DEDUP_REMOVED lines=36> */
.L_x_409:
[----:B------:R-:W-:-:S04]  /*7a80*/  LOP3.LUT R80, R80, 0x80000000, RZ, 0xc0, !PT ;  /* 0x8000000050507812 */ /* 0x000fc800078ec0ff */
[----:B------:R-:W-:Y:S01]  /*7a90*/  LOP3.LUT R80, R80, 0x7f800000, RZ, 0xfc, !PT ;  /* 0x7f80000050507812 */ /* 0x000fe200078efcff */
[----:B------:R-:W-:Y:S05]  /*7aa0*/  BRA `(.L_x_410) ;  /* 0x0000001000007947 */ /* 0x000fea0003800000 */
.L_x_408:
[----:B------:R-:W-:Y:S02]  /*7ab0*/  LEA R80, R22, R80, 0x17 ;  /* 0x0000005016507211 */ /* 0x000fe400078eb8ff */
.L_x_410:
[----:B------:R-:W-:Y:S05]  /*7ac0*/  BSYNC B3 ;  /* 0x0000000000037941 */ /* 0x000fea0003800000 */
.L_x_407:
[----:B------:R-:W-:Y:S05]  /*7ad0*/  BRA `(.L_x_411) ;  /* 0x0000008000007947 */ /* 0x000fea0003800000 */
.L_x_406:
[----:B------:R-:W-:-:S04]  /*7ae0*/  LOP3.LUT R19, R22, 0x80000000, R19, 0x48, !PT ;  /* 0x8000000016137812 */ /* 0x000fc800078e4813 */
[----:B------:R-:W-:Y:S01]  /*7af0*/  LOP3.LUT R80, R19, 0x7f800000, RZ, 0xfc, !PT ;  /* 0x7f80000013507812 */ /* 0x000fe200078efcff */
[----:B------:R-:W-:Y:S05]  /*7b00*/  BRA `(.L_x_411) ;  /* 0x0000005000007947 */ /* 0x000fea0003800000 */
.L_x_405:
[----:B------:R-:W-:Y:S01]  /*7b10*/  LOP3.LUT R80, R22, 0x80000000, R19, 0x48, !PT ;  /* 0x8000000016507812 */ /* 0x000fe200078e4813 */
[----:B------:R-:W-:Y:S05]  /*7b20*/  BRA `(.L_x_411) ;  /* 0x0000003000007947 */ /* 0x000fea0003800000 */
.L_x_404:
[----:B------:R-:W0:Y:S01]  /*7b30*/  MUFU.RSQ R80, -QNAN ;  /* 0xffc0000000507908 */ /* 0x000e220000001400 */
[----:B------:R-:W-:Y:S05]  /*7b40*/  BRA `(.L_x_411) ;  /* 0x0000001000007947 */ /* 0x000fea0003800000 */
.L_x_403:
[----:B------:R-:W-:Y:S02]  /*7b50*/  FADD.FTZ R80, R19, R22 ;  /* 0x0000001613507221 */ /* 0x000fe40000010000 */
.L_x_411:
[----:B------:R-:W-:Y:S05]  /*7b60*/  BSYNC B2 ;  /* 0x0000000000027941 */ /* 0x000fea0003800000 */
.L_x_401:
[----:B------:R-:W-:Y:S02]  /*7b70*/  MOV R22, R78 ;  /* 0x0000004e00167202 */ /* 0x000fe40000000f00 */
[----:B------:R-:W-:Y:S02]  /*7b80*/  MOV R23, 0x0 ;  /* 0x0000000000177802 */ /* 0x000fe40000000f00 */
[----:B0-----:R-:W-:Y:S02]  /*7b90*/  MOV R19, R80 ;  /* 0x0000005000137202 */ /* 0x001fe40000000f00 */
[----:B------:R-:W-:Y:S05]  /*7ba0*/  RET.REL.NODEC R22 `(my_create_soft_contacts_cuda_kernel_forward) ;  /* 0xffff845016007950 */ /* 0x000fea0003c3ffff */
.L_x_412:
        /* <DEDUP_REMOVED lines=13> */
.L_x_1241:


//--------------------- .text.my_solve_particle_shape_contacts_cuda_kernel_backward --------------------------
	.section	.text.my_solve_particle_shape_contacts_cuda_kernel_backward,"ax",@progbits
	.sectioninfo	@"SHI_REGISTERS=105"
	.align	128
        .global         my_solve_particle_shape_contacts_cuda_kernel_backward
        .type           my_solve_particle_shape_contacts_cuda_kernel_backward,@function
        .size           my_solve_particle_shape_contacts_cuda_kernel_backward,(.L_x_1244 - my_solve_particle_shape_contacts_cuda_kernel_backward)
        .other          my_solve_particle_shape_contacts_cuda_kernel_backward,@"STO_CUDA_ENTRY STV_DEFAULT"
my_solve_particle_shape_contacts_cuda_kernel_backward:
.text.my_solve_particle_shape_contacts_cuda_kernel_backward:
[----:B------:R-:W-:Y:S02]  /*0000*/  MOV R1, c[0x0][0x28] ;  /* 0x00000a0000017a02 */ /* 0x000fe40000000f00 */
[----:B------:R-:W0:Y:S01]  /*0010*/  S2R R2, SR_TID.X ;  /* 0x0000000000027919 */ /* 0x000e220000002100 */
[----:B------:R-:W-:-:S03]  /*0020*/  MOV R3, RZ ;  /* 0x000000ff00037202 */ /* 0x000fc60000000f00 */
[----:B------:R-:W0:Y:S02]  /*0030*/  S2R R5, SR_CTAID.X ;  /* 0x0000000000057919 */ /* 0x000e240000002500 */
[----:B0-----:R-:W-:-:S05]  /*0040*/  IMAD.WIDE.U32 R2, R5, c[0x0][0x0], R2 ;  /* 0x0000000005027a25 */ /* 0x001fca00078e0002 */
[----:B------:R-:W-:-:S04]  /*0050*/  ISETP.GE.U32.AND P0, PT, R2, c[0x0][0x178], PT ;  /* 0x00005e0002007a0c */ /* 0x000fc80003f06070 */
[----:B------:R-:W-:-:S13]  /*0060*/  ISETP.GE.U32.AND.EX P0, PT, R3, c[0x0][0x17c], PT, P0 ;  /* 0x00005f0003007a0c */ /* 0x000fda0003f06100 */
[----:B------:R-:W-:Y:S05]  /*0070*/  @P0 EXIT ;  /* 0x000000000000094d */ /* 0x000fea0003800000 */
[----:B------:R-:W-:Y:S01]  /*0080*/  BSSY B1, `(.L_x_413) ;  /* 0x00006c1000017945 */ /* 0x000fe20003800000 */
[----:B------:R-:W-:Y:S01]  /*0090*/  MOV R20, R2 ;  /* 0x0000000200147202 */ /* 0x000fe20000000f00 */
[----:B------:R-:W-:Y:S01]  /*00a0*/  ULDC UR4, c[0x0][0x5a0] ;  /* 0x0001680000047ab9 */ /* 0x000fe20000000800 */
[----:B------:R-:W-:Y:S01]  /*00b0*/  MOV R21, R3 ;  /* 0x0000000300157202 */ /* 0x000fe20000000f00 */
        /* <DEDUP_REMOVED lines=25> */
[----:B------:R-:W-:Y:S02]  /*0250*/  USHF.R.S32.HI UR4, URZ, 0x1f, UR4 ;  /* 0x0000001f3f047899 */ /* 0x000fe40008011404 */
        /* <DEDUP_REMOVED lines=25> */
[----:B------:R-:W-:-:S02]  /*03f0*/  ULDC.64 UR32, c[0x0][0x118] ;  /* 0x0000460000207ab9 */ /* 0x000fc40000000a00 */
.L_x_497:
[----:B------:R-:W-:Y:S02]  /*0400*/  MOV R2, c[0x0][0x510] ;  /* 0x0001440000027a02 */ /* 0x000fe40000000f00 */
[----:B------:R-:W-:-:S05]  /*0410*/  MOV R3, c[0x0][0x514] ;  /* 0x0001450000037a02 */ /* 0x000fca0000000f00 */
[----:B------:R-:W2:Y:S01]  /*0420*/  LDG.E R2, [R2.64] ;  /* 0x0000002002027981 */ /* 0x000ea2000c1e1900 */
[----:B------:R-:W-:Y:S01]  /*0430*/  YIELD ;  /* 0x0000000000007946 */ /* 0x000fe20003800000 */
[----:B------:R-:W-:Y:S01]  /*0440*/  BSSY B0, `(.L_x_414) ;  /* 0x000067e000007945 */ /* 0x000fe20003800000 */
[----:B--2---:R-:W-:-:S04]  /*0450*/  IMNMX R5, R2, c[0x0][0x660], PT ;  /* 0x0001980002057a17 */ /* 0x004fc80003800200 */
[----:B------:R-:W-:-:S13]  /*0460*/  ISETP.GT.AND P0, PT, R5, R20, PT ;  /* 0x000000140500720c */ /* 0x000fda0003f04270 */
[----:B------:R-:W-:Y:S05]  /*0470*/  @!P0 BRA `(.L_x_415) ;  /* 0x000067a000008947 */ /* 0x000fea0003800000 */
[----:B------:R-:W-:Y:S02]  /*0480*/  SHF.R.S32.HI R55, RZ, 0x1f, R20 ;  /* 0x0000001fff377819 */ /* 0x000fe40000011414 */
[----:B------:R-:W-:-:S03]  /*0490*/  MOV R3, c[0x0][0x568] ;  /* 0x00015a0000037a02 */ /* 0x000fc60000000f00 */
[----:B------:R-:W-:Y:S02]  /*04a0*/  IMAD R5, R55, c[0x0][0x568], RZ ;  /* 0x00015a0037057a24 */ /* 0x000fe400078e02ff */
[----:B------:R-:W-:-:S04]  /*04b0*/  IMAD.WIDE.U32 R2, R20, R3, c[0x0][0x548] ;  /* 0x0001520014027625 */ /* 0x000fc800078e0003 */
[----:B------:R-:W-:Y:S01]  /*04c0*/  IMAD R5, R20, UR6, R5 ;  /* 0x0000000614057c24 */ /* 0x000fe2000f8e0205 */
[----:B------:R-:W-:-:S04]  /*04d0*/  MOV R4, R2 ;  /* 0x0000000200047202 */ /* 0x000fc80000000f00 */
[----:B------:R-:W-:-:S05]  /*04e0*/  IADD3 R5, R3, R5, RZ ;  /* 0x0000000503057210 */ /* 0x000fca0007ffe0ff */
[----:B------:R-:W2:Y:S01]  /*04f0*/  LDG.E R54, [R4.64] ;  /* 0x0000002004367981 */ /* 0x000ea2000c1e1900 */
[----:B------:R-:W-:Y:S01]  /*0500*/  MOV R3, c[0x0][0x5a0] ;  /* 0x0001680000037a02 */ /* 0x000fe20000000f00 */
[----:B------:R-:W-:Y:S01]  /*0510*/  IMAD R7, R55, c[0x0][0x5a0], RZ ;  /* 0x0001680037077a24 */ /* 0x000fe200078e02ff */
[----:B------:R-:W-:-:S03]  /*0520*/  MOV R11, c[0x0][0x280] ;  /* 0x0000a000000b7a02 */ /* 0x000fc60000000f00 */
[----:B------:R-:W-:-:S04]  /*0530*/  IMAD.WIDE.U32 R2, R20, R3, c[0x0][0x580] ;  /* 0x0001600014027625 */ /* 0x000fc800078e0003 */
[----:B------:R-:W-:-:S05]  /*0540*/  IMAD R7, R20, UR4, R7 ;  /* 0x0000000414077c24 */ /* 0x000fca000f8e0207 */
[----:B------:R-:W-:-:S05]  /*0550*/  IADD3 R3, R3, R7, RZ ;  /* 0x0000000703037210 */ /* 0x000fca0007ffe0ff */
[----:B------:R-:W3:Y:S01]  /*0560*/  LDG.E R22, [R2.64] ;  /* 0x0000002002167981 */ /* 0x000ee2000c1e1900 */
[----:B--2---:R-:W-:Y:S01]  /*0570*/  SHF.R.S32.HI R53, RZ, 0x1f, R54 ;  /* 0x0000001fff357819 */ /* 0x004fe20000011436 */
[----:B------:R-:W-:-:S04]  /*0580*/  IMAD.WIDE.U32 R6, R54, R11, c[0x0][0x260] ;  /* 0x0000980036067625 */ /* 0x000fc800078e000b */
[----:B------:R-:W-:-:S04]  /*0590*/  IMAD R9, R53, c[0x0][0x280], RZ ;  /* 0x0000a00035097a24 */ /* 0x000fc800078e02ff */
[----:B------:R-:W-:Y:S01]  /*05a0*/  IMAD R9, R54, UR7, R9 ;  /* 0x0000000736097c24 */ /* 0x000fe2000f8e0209 */
[----:B------:R-:W-:-:S04]  /*05b0*/  MOV R8, R6 ;  /* 0x0000000600087202 */ /* 0x000fc80000000f00 */
[----:B------:R-:W-:-:S05]  /*05c0*/  IADD3 R9, R7, R9, RZ ;  /* 0x0000000907097210 */ /* 0x000fca0007ffe0ff */
[----:B------:R-:W2:Y:S01]  /*05d0*/  LDG.E R8, [R8.64] ;  /* 0x0000002008087981 */ /* 0x000ea2000c1e1900 */
[----:B---3--:R-:W-:Y:S02]  /*05e0*/  SHF.R.S32.HI R4, RZ, 0x1f, R22 ;  /* 0x0000001fff047819 */ /* 0x008fe40000011416 */
[----:B------:R-:W-:-:S03]  /*05f0*/  MOV R7, c[0x0][0x3d0] ;  /* 0x0000f40000077a02 */ /* 0x000fc60000000f00 */
[----:B------:R-:W-:Y:S02]  /*0600*/  IMAD R5, R4, c[0x0][0x3d0], RZ ;  /* 0x0000f40004057a24 */ /* 0x000fe400078e02ff */
[----:B------:R-:W-:-:S04]  /*0610*/  IMAD.WIDE.U32 R6, R22, R7, c[0x0][0x3b0] ;  /* 0x0000ec0016067625 */ /* 0x000fc800078e0007 */
[----:B------:R-:W-:-:S05]  /*0620*/  IMAD R5, R22, UR5, R5 ;  /* 0x0000000516057c24 */ /* 0x000fca000f8e0205 */
[----:B------:R-:W-:Y:S02]  /*0630*/  IADD3 R7, R7, R5, RZ ;  /* 0x0000000507077210 */ /* 0x000fe40007ffe0ff */
[----:B--2---:R-:W-:-:S04]  /*0640*/  LOP3.LUT R0, R8, 0x1, RZ, 0xc0, !PT ;  /* 0x0000000108007812 */ /* 0x004fc800078ec0ff */
[----:B------:R-:W-:-:S13]  /*0650*/  ISETP.NE.U32.AND P0, PT, R0, 0x1, PT ;  /* 0x000000010000780c */ /* 0x000fda0003f05070 */
[----:B------:R-:W-:Y:S05]  /*0660*/  @P0 BRA `(.L_x_415) ;  /* 0x000065b000000947 */ /* 0x000fea0003800000 */
[----:B------:R-:W-:Y:S01]  /*0670*/  MOV R11, c[0x0][0x5d8] ;  /* 0x00017600000b7a02 */ /* 0x000fe20000000f00 */
[C---:B------:R-:W-:Y:S01]  /*0680*/  IMAD R0, R55.reuse, c[0x0][0x5d8], RZ ;  /* 0x0001760037007a24 */ /* 0x040fe200078e02ff */
[----:B------:R-:W-:Y:S01]  /*0690*/  MOV R13, c[0x0][0x648] ;  /* 0x00019200000d7a02 */ /* 0x000fe20000000f00 */
[----:B------:R-:W-:Y:S01]  /*06a0*/  IMAD R2, R55, c[0x0][0x648], RZ ;  /* 0x0001920037027a24 */ /* 0x000fe200078e02ff */
[----:B------:R-:W-:Y:S01]  /*06b0*/  SHF.R.S32.HI R3, RZ, 0x1f, R11 ;  /* 0x0000001fff037819 */ /* 0x000fe2000001140b */
[----:B------:R0:W2:Y:S01]  /*06c0*/  LDG.E R51, [R6.64] ;  /* 0x0000002006337981 */ /* 0x0000a2000c1e1900 */
[----:B------:R-:W-:Y:S02]  /*06d0*/  SHF.R.S32.HI R5, RZ, 0x1f, R13 ;  /* 0x0000001fff057819 */ /* 0x000fe4000001140d */
[----:B------:R-:W-:Y:S01]  /*06e0*/  MOV R15, c[0x0][0x248] ;  /* 0x00009200000f7a02 */ /* 0x000fe20000000f00 */
[----:B------:R-:W-:Y:S01]  /*06f0*/  IMAD R17, R20, R3, R0 ;  /* 0x0000000314117224 */ /* 0x000fe200078e0200 */
[----:B------:R-:W-:-:S02]  /*0700*/  MOV R3, c[0x0][0x1a0] ;  /* 0x0000680000037a02 */ /* 0x000fc40000000f00 */
[----:B------:R-:W-:Y:S01]  /*0710*/  MOV R9, c[0x0][0x1d8] ;  /* 0x0000760000097a02 */ /* 0x000fe20000000f00 */
[----:B------:R-:W-:Y:S01]  /*0720*/  IMAD R19, R20, R5, R2 ;  /* 0x0000000514137224 */ /* 0x000fe200078e0202 */
[----:B------:R-:W-:Y:S01]  /*0730*/  SHF.R.S32.HI R45, RZ, 0x1f, R15 ;  /* 0x0000001fff2d7819 */ /* 0x000fe2000001140f */
[C---:B------:R-:W-:Y:S01]  /*0740*/  IMAD R12, R53.reuse, c[0x0][0x248], RZ ;  /* 0x00009200350c7a24 */ /* 0x040fe200078e02ff */
[----:B------:R-:W-:Y:S01]  /*0750*/  SHF.R.S32.HI R49, RZ, 0x1f, R3 ;  /* 0x0000001fff317819 */ /* 0x000fe20000011403 */
[C---:B------:R-:W-:Y:S01]  /*0760*/  IMAD R0, R53.reuse, c[0x0][0x1a0], RZ ;  /* 0x0000680035007a24 */ /* 0x040fe200078e02ff */
[----:B------:R-:W-:Y:S01]  /*0770*/  SHF.R.S32.HI R47, RZ, 0x1f, R9 ;  /* 0x0000001fff2f7819 */ /* 0x000fe20000011409 */
[----:B------:R-:W-:Y:S02]  /*0780*/  IMAD R5, R53, c[0x0][0x1d8], RZ ;  /* 0x0000760035057a24 */ /* 0x000fe400078e02ff */
[C---:B------:R-:W-:Y:S02]  /*0790*/  IMAD R23, R54.reuse, R45, R12 ;  /* 0x0000002d36177224 */ /* 0x040fe400078e020c */
[----:B------:R-:W-:-:S04]  /*07a0*/  IMAD.WIDE.U32 R2, R54, R3, c[0x0][0x180] ;  /* 0x0000600036027625 */ /* 0x000fc800078e0003 */
[----:B------:R-:W-:-:S04]  /*07b0*/  IMAD.WIDE.U32 R8, R54, R9, c[0x0][0x1b8] ;  /* 0x00006e0036087625 */ /* 0x000fc800078e0009 */
[C---:B0-----:R-:W-:Y:S02]  /*07c0*/  IMAD R7, R54.reuse, R49, R0 ;  /* 0x0000003136077224 */ /* 0x041fe400078e0200 */
[C---:B------:R-:W-:Y:S02]  /*07d0*/  IMAD R5, R54.reuse, R47, R5 ;  /* 0x0000002f36057224 */ /* 0x040fe400078e0205 */
[----:B------:R-:W-:-:S04]  /*07e0*/  IMAD.WIDE.U32 R14, R54, R15, c[0x0][0x228] ;  /* 0x00008a00360e7625 */ /* 0x000fc800078e000f */
[----:B------:R-:W-:Y:S01]  /*07f0*/  IMAD.WIDE.U32 R12, R20, R13, c[0x0][0x628] ;  /* 0x00018a00140c7625 */ /* 0x000fe200078e000d */
[----:B------:R-:W-:Y:S02]  /*0800*/  IADD3 R7, R3, R7, RZ ;  /* 0x0000000703077210 */ /* 0x000fe40007ffe0ff */
[----:B------:R-:W-:Y:S02]  /*0810*/  IADD3 R9, R9, R5, RZ ;  /* 0x0000000509097210 */ /* 0x000fe40007ffe0ff */
[----:B------:R-:W-:Y:S02]  /*0820*/  IADD3 R15, R15, R23, RZ ;  /* 0x000000170f0f7210 */ /* 0x000fe40007ffe0ff */
[----:B------:R-:W-:Y:S01]  /*0830*/  IADD3 R13, R13, R19, RZ ;  /* 0x000000130d0d7210 */ /* 0x000fe20007ffe0ff */
[----:B------:R0:W5:Y:S01]  /*0840*/  LDG.E R58, [R8.64] ;  /* 0x00000020083a7981 */ /* 0x000162000c1e1900 */
[----:B------:R-:W-:-:S03]  /*0850*/  MOV R6, R2 ;  /* 0x0000000200067202 */ /* 0x000fc60000000f00 */
[----:B------:R0:W5:Y:S04]  /*0860*/  LDG.E R61, [R8.64+0x4] ;  /* 0x00000420083d7981 */ /* 0x000168000c1e1900 */
[----:B------:R0:W5:Y:S04]  /*0870*/  LDG.E R31, [R6.64] ;  /* 0x00000020061f7981 */ /* 0x000168000c1e1900 */
[----:B------:R0:W5:Y:S04]  /*0880*/  LDG.E R24, [R6.64+0x4] ;  /* 0x0000042006187981 */ /* 0x000168000c1e1900 */
[----:B------:R0:W5:Y:S04]  /*0890*/  LDG.E R35, [R6.64+0x8] ;  /* 0x0000082006237981 */ /* 0x000168000c1e1900 */
[----:B------:R0:W5:Y:S04]  /*08a0*/  LDG.E R59, [R8.64+0x8] ;  /* 0x00000820083b7981 */ /* 0x000168000c1e1900 */
[----:B------:R0:W5:Y:S04]  /*08b0*/  LDG.E R29, [R14.64] ;  /* 0x000000200e1d7981 */ /* 0x000168000c1e1900 */
[----:B------:R0:W5:Y:S04]  /*08c0*/  LDG.E R3, [R12.64] ;  /* 0x000000200c037981 */ /* 0x000168000c1e1900 */
[----:B------:R0:W5:Y:S04]  /*08d0*/  LDG.E R2, [R12.64+0x4] ;  /* 0x000004200c027981 */ /* 0x000168000c1e1900 */
[----:B------:R0:W5:Y:S01]  /*08e0*/  LDG.E R0, [R12.64+0x8] ;  /* 0x000008200c007981 */ /* 0x000162000c1e1900 */
[----:B------:R-:W-:Y:S01]  /*08f0*/  IMAD.WIDE.U32 R10, R20, R11, c[0x0][0x5b8] ;  /* 0x00016e00140a7625 */ /* 0x000fe200078e000b */
[----:B------:R-:W-:Y:S04]  /*0900*/  BSSY B2, `(.L_x_416) ;  /* 0x0000023000027945 */ /* 0x000fe80003800000 */
[----:B------:R-:W-:Y:S01]  /*0910*/  IADD3 R11, R11, R17, RZ ;  /* 0x000000110b0b7210 */ /* 0x000fe20007ffe0ff */
[----:B------:R-:W-:Y:S01]  /*0920*/  CS2R R42, SRZ ;  /* 0x00000000002a7805 */ /* 0x000fe2000001ff00 */
[----:B------:R-:W-:Y:S01]  /*0930*/  MOV R46, 0x3f800000 ;  /* 0x3f800000002e7802 */ /* 0x000fe20000000f00 */
[----:B------:R-:W-:Y:S01]  /*0940*/  CS2R R40, SRZ ;  /* 0x0000000000287805 */ /* 0x000fe2000001ff00 */
[----:B------:R-:W-:Y:S01]  /*0950*/  MOV R44, RZ ;  /* 0x000000ff002c7202 */ /* 0x000fe20000000f00 */
[----:B------:R1:W5:Y:S01]  /*0960*/  LDG.E R52, [R10.64] ;  /* 0x000000200a347981 */ /* 0x000362000c1e1900 */
[----:B------:R-:W-:-:S02]  /*0970*/  MOV R5, RZ ;  /* 0x000000ff00057202 */ /* 0x000fc40000000f00 */
[----:B------:R-:W-:Y:S01]  /*0980*/  MOV R39, RZ ;  /* 0x000000ff00277202 */ /* 0x000fe20000000f00 */
[----:B------:R1:W5:Y:S04]  /*0990*/  LDG.E R50, [R10.64+0x4] ;  /* 0x000004200a327981 */ /* 0x000368000c1e1900 */
[----:B------:R1:W5:Y:S02]  /*09a0*/  LDG.E R48, [R10.64+0x8] ;  /* 0x000008200a307981 */ /* 0x000364000c1e1900 */
[----:B-1----:R-:W-:Y:S01]  /*09b0*/  CS2R R10, SRZ ;  /* 0x00000000000a7805 */ /* 0x002fe2000001ff00 */
[----:B--2---:R-:W-:Y:S02]  /*09c0*/  ISETP.GE.AND P2, PT, R51, RZ, PT ;  /* 0x000000ff3300720c */ /* 0x004fe40003f46270 */
[----:B------:R-:W-:-:S11]  /*09d0*/  SHF.R.S32.HI R38, RZ, 0x1f, R51 ;  /* 0x0000001fff267819 */ /* 0x000fd60000011433 */
[----:B------:R-:W-:Y:S05]  /*09e0*/  @!P2 BRA `(.L_x_417) ;  /* 0x000001400000a947 */ /* 0x000fea0003800000 */
[C---:B0-----:R-:W-:Y:S01]  /*09f0*/  IMAD R6, R38.reuse, c[0x0][0x2b8], RZ ;  /* 0x0000ae0026067a24 */ /* 0x041fe200078e02ff */
[----:B------:R-:W-:Y:S01]  /*0a00*/  MOV R10, c[0x0][0x2b8] ;  /* 0x0000ae00000a7a02 */ /* 0x000fe20000000f00 */
[----:B------:R-:W-:Y:S01]  /*0a10*/  IMAD R8, R38, c[0x0][0x328], RZ ;  /* 0x0000ca0026087a24 */ /* 0x000fe200078e02ff */
[----:B------:R-:W-:Y:S01]  /*0a20*/  MOV R12, c[0x0][0x328] ;  /* 0x0000ca00000c7a02 */ /* 0x000fe20000000f00 */
[C---:B------:R-:W-:Y:S02]  /*0a30*/  IMAD R5, R51.reuse, UR8, R6 ;  /* 0x0000000833057c24 */ /* 0x040fe4000f8e0206 */
[C---:B------:R-:W-:Y:S02]  /*0a40*/  IMAD R11, R51.reuse, UR9, R8 ;  /* 0x00000009330b7c24 */ /* 0x040fe4000f8e0208 */
[----:B------:R-:W-:-:S04]  /*0a50*/  IMAD.WIDE.U32 R6, R51, R10, c[0x0][0x298] ;  /* 0x0000a60033067625 */ /* 0x000fc800078e000a */
[----:B------:R-:W-:Y:S01]  /*0a60*/  IMAD.WIDE.U32 R8, R51, R12, c[0x0][0x308] ;  /* 0x0000c20033087625 */ /* 0x000fe200078e000c */
[----:B------:R-:W-:-:S04]  /*0a70*/  IADD3 R7, R7, R5, RZ ;  /* 0x0000000507077210 */ /* 0x000fc80007ffe0ff */
[----:B------:R-:W-:Y:S01]  /*0a80*/  IADD3 R9, R9, R11, RZ ;  /* 0x0000000b09097210 */ /* 0x000fe20007ffe0ff */
[----:B------:R0:W5:Y:S04]  /*0a90*/  LDG.E R46, [R6.64+0x18] ;  /* 0x00001820062e7981 */ /* 0x000168000c1e1900 */
[----:B------:R0:W5:Y:S04]  /*0aa0*/  LDG.E R42, [R8.64] ;  /* 0x00000020082a7981 */ /* 0x000168000c1e1900 */
[----:B------:R0:W5:Y:S04]  /*0ab0*/  LDG.E R43, [R8.64+0x4] ;  /* 0x00000420082b7981 */ /* 0x000168000c1e1900 */
[----:B------:R0:W5:Y:S04]  /*0ac0*/  LDG.E R44, [R8.64+0x8] ;  /* 0x00000820082c7981 */ /* 0x000168000c1e1900 */
[----:B------:R0:W5:Y:S04]  /*0ad0*/  LDG.E R39, [R6.64+0x14] ;  /* 0x0000142006277981 */ /* 0x000168000c1e1900 */
[----:B------:R0:W5:Y:S04]  /*0ae0*/  LDG.E R40, [R6.64+0x10] ;  /* 0x0000102006287981 */ /* 0x000168000c1e1900 */
[----:B------:R0:W5:Y:S04]  /*0af0*/  LDG.E R41, [R6.64+0xc] ;  /* 0x00000c2006297981 */ /* 0x000168000c1e1900 */
[----:B------:R0:W5:Y:S04]  /*0b00*/  LDG.E R11, [R6.64+0x8] ;  /* 0x00000820060b7981 */ /* 0x000168000c1e1900 */
[----:B------:R0:W5:Y:S04]  /*0b10*/  LDG.E R10, [R6.64+0x4] ;  /* 0x00000420060a7981 */ /* 0x000168000c1e1900 */
[----:B------:R0:W5:Y:S02]  /*0b20*/  LDG.E R5, [R6.64] ;  /* 0x0000002006057981 */ /* 0x000164000c1e1900 */
.L_x_417:
[----:B0-----:R-:W-:Y:S05]  /*0b30*/  BSYNC B2 ;  /* 0x0000000000027941 */ /* 0x001fea0003800000 */
.L_x_416:
[----:B-----5:R-:W-:Y:S01]  /*0b40*/  FSEL R8, R43, RZ, P2 ;  /* 0x000000ff2b087208 */ /* 0x020fe20001000000 */
[----:B------:R-:W-:Y:S01]  /*0b50*/  FADD R13, R46, R46 ;  /* 0x0000002e2e0d7221 */ /* 0x000fe20000000000 */
[----:B------:R-:W-:Y:S01]  /*0b60*/  FSEL R6, R42, RZ, P2 ;  /* 0x000000ff2a067208 */ /* 0x000fe20001000000 */
[----:B------:R-:W-:Y:S01]  /*0b70*/  BSSY B2, `(.L_x_418) ;  /* 0x000048d000027945 */ /* 0x000fe20003800000 */
[----:B------:R-:W-:Y:S01]  /*0b80*/  FSEL R12, R44, RZ, P2 ;  /* 0x000000ff2c0c7208 */ /* 0x000fe20001000000 */
[----:B------:R-:W-:Y:S01]  /*0b90*/  FMUL R7, R8, R40 ;  /* 0x0000002808077220 */ /* 0x000fe20000400000 */
[----:B------:R-:W-:Y:S01]  /*0ba0*/  FFMA R13, R13, R46, -1 ;  /* 0xbf8000000d0d7423 */ /* 0x000fe2000000002e */
[-C--:B------:R-:W-:Y:S01]  /*0bb0*/  FMUL R15, R6, R40.reuse ;  /* 0x00000028060f7220 */ /* 0x080fe20000400000 */
[----:B------:R-:W-:Y:S01]  /*0bc0*/  FMUL R17, R8, R39 ;  /* 0x0000002708117220 */ /* 0x000fe20000400000 */
[-C--:B------:R-:W-:Y:S01]  /*0bd0*/  FFMA R7, R6, R41.reuse, R7 ;  /* 0x0000002906077223 */ /* 0x080fe20000000007 */
[-C--:B------:R-:W-:Y:S01]  /*0be0*/  FMUL R9, R12, R41.reuse ;  /* 0x000000290c097220 */ /* 0x080fe20000400000 */
[----:B------:R-:W-:Y:S01]  /*0bf0*/  FFMA R27, R8, R41, -R15 ;  /* 0x00000029081b7223 */ /* 0x000fe2000000080f */
[-C--:B------:R-:W-:Y:S01]  /*0c00*/  FMUL R15, R52, R40.reuse ;  /* 0x00000028340f7220 */ /* 0x080fe20000400000 */
[-C--:B------:R-:W-:Y:S01]  /*0c10*/  FFMA R7, R12, R39.reuse, R7 ;  /* 0x000000270c077223 */ /* 0x080fe20000000007 */
[----:B------:R-:W-:Y:S01]  /*0c20*/  FFMA R23, R6, R39, -R9 ;  /* 0x0000002706177223 */ /* 0x000fe20000000809 */
[----:B------:R-:W-:Y:S01]  /*0c30*/  FMUL R9, R48, R41 ;  /* 0x0000002930097220 */ /* 0x000fe20000400000 */
[-C--:B------:R-:W-:Y:S01]  /*0c40*/  FFMA R19, R12, R40.reuse, -R17 ;  /* 0x000000280c137223 */ /* 0x080fe20000000811 */
[----:B------:R-:W-:Y:S01]  /*0c50*/  FADD R14, R7, R7 ;  /* 0x00000007070e7221 */ /* 0x000fe20000000000 */
[-C--:B------:R-:W-:Y:S01]  /*0c60*/  FMUL R7, R50, R40.reuse ;  /* 0x0000002832077220 */ /* 0x080fe20000400000 */
[----:B------:R-:W-:Y:S01]  /*0c70*/  FFMA R9, R52, R39, -R9 ;  /* 0x0000002734097223 */ /* 0x000fe20000000809 */
[-C--:B------:R-:W-:Y:S01]  /*0c80*/  FFMA R17, R50, R41.reuse, -R15 ;  /* 0x0000002932117223 */ /* 0x080fe2000000080f */
[-C--:B------:R-:W-:Y:S01]  /*0c90*/  FMUL R16, R14, R41.reuse ;  /* 0x000000290e107220 */ /* 0x080fe20000400000 */
[----:B------:R-:W-:Y:S01]  /*0ca0*/  FFMA R7, R52, R41, R7 ;  /* 0x0000002934077223 */ /* 0x000fe20000000007 */
[----:B------:R-:W-:Y:S01]  /*0cb0*/  FMUL R18, R14, R40 ;  /* 0x000000280e127220 */ /* 0x000fe20000400000 */
[----:B------:R-:W-:Y:S01]  /*0cc0*/  FMUL R9, R9, R46 ;  /* 0x0000002e09097220 */ /* 0x000fe20000400000 */
[C---:B------:R-:W-:Y:S01]  /*0cd0*/  FFMA R16, R13.reuse, R6, R16 ;  /* 0x000000060d107223 */ /* 0x040fe20000000010 */
[-C--:B------:R-:W-:Y:S01]  /*0ce0*/  FFMA R7, R48, R39.reuse, R7 ;  /* 0x0000002730077223 */ /* 0x080fe20000000007 */
[----:B------:R-:W-:Y:S01]  /*0cf0*/  FFMA R18, R13, R8, R18 ;  /* 0x000000080d127223 */ /* 0x000fe20000000012 */
[----:B------:R-:W-:Y:S01]  /*0d00*/  FMUL R23, R23, R46 ;  /* 0x0000002e17177220 */ /* 0x000fe20000400000 */
[-C--:B------:R-:W-:Y:S01]  /*0d10*/  FMUL R25, R14, R39.reuse ;  /* 0x000000270e197220 */ /* 0x080fe20000400000 */
[----:B------:R-:W-:Y:S01]  /*0d20*/  FADD R6, R7, R7 ;  /* 0x0000000707067221 */ /* 0x000fe20000000000 */
[-C--:B------:R-:W-:Y:S01]  /*0d30*/  FMUL R7, R50, R39.reuse ;  /* 0x0000002732077220 */ /* 0x080fe20000400000 */
[----:B------:R-:W-:Y:S01]  /*0d40*/  FFMA R23, R23, 2, R18 ;  /* 0x4000000017177823 */ /* 0x000fe20000000012 */
[----:B------:R-:W-:Y:S01]  /*0d50*/  FFMA R25, R13, R12, R25 ;  /* 0x0000000c0d197223 */ /* 0x000fe20000000019 */
[-C--:B------:R-:W-:Y:S01]  /*0d60*/  FMUL R8, R6, R40.reuse ;  /* 0x0000002806087220 */ /* 0x080fe20000400000 */
[----:B------:R-:W-:Y:S01]  /*0d70*/  FFMA R7, R48, R40, -R7 ;  /* 0x0000002830077223 */ /* 0x000fe20000000807 */
[C---:B------:R-:W-:Y:S01]  /*0d80*/  FMUL R15, R6.reuse, R39 ;  /* 0x00000027060f7220 */ /* 0x040fe20000400000 */
[----:B------:R-:W-:Y:S01]  /*0d90*/  FMUL R19, R19, R46 ;  /* 0x0000002e13137220 */ /* 0x000fe20000400000 */
[----:B------:R-:W-:Y:S01]  /*0da0*/  FFMA R8, R13, R50, R8 ;  /* 0x000000320d087223 */ /* 0x000fe20000000008 */
[----:B------:R-:W-:Y:S01]  /*0db0*/  FMUL R7, R7, R46 ;  /* 0x0000002e07077220 */ /* 0x000fe20000400000 */
[----:B------:R-:W-:Y:S01]  /*0dc0*/  FFMA R15, R13, R48, R15 ;  /* 0x000000300d0f7223 */ /* 0x000fe2000000000f */
[-C--:B------:R-:W-:Y:S01]  /*0dd0*/  FMUL R12, R27, R46.reuse ;  /* 0x0000002e1b0c7220 */ /* 0x080fe20000400000 */
[----:B------:R-:W-:Y:S01]  /*0de0*/  FFMA R9, R9, 2, R8 ;  /* 0x4000000009097823 */ /* 0x000fe20000000008 */
[----:B------:R-:W-:Y:S01]  /*0df0*/  FMUL R8, R6, R41 ;  /* 0x0000002906087220 */ /* 0x000fe20000400000 */
[----:B------:R-:W-:Y:S01]  /*0e00*/  FMUL R6, R17, R46 ;  /* 0x0000002e11067220 */ /* 0x000fe20000400000 */
[----:B------:R-:W-:Y:S01]  /*0e10*/  FFMA R16, R19, 2, R16 ;  /* 0x4000000013107823 */ /* 0x000fe20000000010 */
[----:B------:R-:W-:Y:S01]  /*0e20*/  FADD R9, R9, R10 ;  /* 0x0000000a09097221 */ /* 0x000fe20000000000 */
[----:B------:R-:W-:Y:S01]  /*0e30*/  FFMA R8, R13, R52, R8 ;  /* 0x000000340d087223 */ /* 0x000fe20000000008 */
[----:B------:R-:W-:Y:S01]  /*0e40*/  FFMA R6, R6, 2, R15 ;  /* 0x4000000006067823 */ /* 0x000fe2000000000f */
[----:B------:R-:W-:Y:S01]  /*0e50*/  FADD R10, R23, R10 ;  /* 0x0000000a170a7221 */ /* 0x000fe20000000000 */
[----:B------:R-:W-:Y:S01]  /*0e60*/  FADD R37, R24, -R9 ;  /* 0x8000000918257221 */ /* 0x000fe20000000000 */
[----:B------:R-:W-:Y:S01]  /*0e70*/  FFMA R8, R7, 2, R8 ;  /* 0x4000000007087823 */ /* 0x000fe20000000008 */
[----:B------:R-:W-:Y:S01]  /*0e80*/  FADD R6, R6, R11 ;  /* 0x0000000b06067221 */ /* 0x000fe20000000000 */
[----:B------:R-:W-:Y:S01]  /*0e90*/  FADD R33, R9, -R10 ;  /* 0x8000000a09217221 */ /* 0x000fe20000000000 */
[----:B------:R-:W-:Y:S01]  /*0ea0*/  FMUL R7, R37, R2 ;  /* 0x0000000225077220 */ /* 0x000fe20000400000 */
[----:B------:R-:W-:Y:S01]  /*0eb0*/  FADD R8, R8, R5 ;  /* 0x0000000508087221 */ /* 0x000fe20000000000 */
[----:B------:R-:W-:Y:S01]  /*0ec0*/  FADD R35, R35, -R6 ;  /* 0x8000000623237221 */ /* 0x000fe20000000000 */
[----:B------:R-:W-:Y:S01]  /*0ed0*/  FFMA R12, R12, 2, R25 ;  /* 0x400000000c0c7823 */ /* 0x000fe20000000019 */
[----:B------:R-:W-:Y:S01]  /*0ee0*/  FADD R5, R16, R5 ;  /* 0x0000000510057221 */ /* 0x000fe20000000000 */
[----:B------:R-:W-:Y:S01]  /*0ef0*/  FADD R36, R31, -R8 ;  /* 0x800000081f247221 */ /* 0x000fe20000000000 */
[----:B------:R-:W-:Y:S01]  /*0f00*/  MOV R16, RZ ;  /* 0x000000ff00107202 */ /* 0x000fe20000000f00 */
[----:B------:R-:W-:Y:S01]  /*0f10*/  FADD R11, R12, R11 ;  /* 0x0000000b0c0b7221 */ /* 0x000fe20000000000 */
[----:B------:R-:W-:Y:S01]  /*0f20*/  FADD R34, R8, -R5 ;  /* 0x8000000508227221 */ /* 0x000fe20000000000 */
[----:B------:R-:W-:Y:S01]  /*0f30*/  FFMA R14, R36, R3, R7 ;  /* 0x00000003240e7223 */ /* 0x000fe20000000007 */
[----:B------:R-:W-:Y:S01]  /*0f40*/  MOV R25, RZ ;  /* 0x000000ff00197202 */ /* 0x000fe20000000f00 */
[----:B------:R-:W-:Y:S01]  /*0f50*/  FADD R32, R6, -R11 ;  /* 0x8000000b06207221 */ /* 0x000fe20000000000 */
[----:B------:R-:W-:Y:S01]  /*0f60*/  MOV R5, RZ ;  /* 0x000000ff00057202 */ /* 0x000fe20000000f00 */
[----:B------:R-:W-:Y:S01]  /*0f70*/  FFMA R14, R35, R0, R14 ;  /* 0x00000000230e7223 */ /* 0x000fe2000000000e */
[----:B------:R-:W-:Y:S01]  /*0f80*/  CS2R R6, SRZ ;  /* 0x0000000000067805 */ /* 0x000fe2000001ff00 */
[----:B------:R-:W-:Y:S01]  /*0f90*/  MOV R12, RZ ;  /* 0x000000ff000c7202 */ /* 0x000fe20000000f00 */
[----:B------:R-:W-:Y:S01]  /*0fa0*/  CS2R R10, SRZ ;  /* 0x00000000000a7805 */ /* 0x000fe2000001ff00 */
[----:B------:R-:W-:Y:S01]  /*0fb0*/  FADD R9, R14, -R29 ;  /* 0x8000001d0e097221 */ /* 0x000fe20000000000 */
[----:B------:R-:W-:-:S02]  /*0fc0*/  MOV R14, RZ ;  /* 0x000000ff000e7202 */ /* 0x000fc40000000f00 */
[----:B------:R-:W-:Y:S02]  /*0fd0*/  MOV R8, RZ ;  /* 0x000000ff00087202 */ /* 0x000fe40000000f00 */
[----:B------:R-:W-:Y:S02]  /*0fe0*/  FSETP.GT.AND P0, PT, R9, c[0x0][0x504], PT ;  /* 0x0001410009007a0b */ /* 0x000fe40003f04000 */
[----:B------:R-:W-:Y:S02]  /*0ff0*/  MOV R79, RZ ;  /* 0x000000ff004f7202 */ /* 0x000fe40000000f00 */
[----:B------:R-:W-:Y:S02]  /*1000*/  MOV R81, RZ ;  /* 0x000000ff00517202 */ /* 0x000fe40000000f00 */
[----:B------:R-:W-:Y:S02]  /*1010*/  MOV R83, RZ ;  /* 0x000000ff00537202 */ /* 0x000fe40000000f00 */
[----:B------:R-:W-:-:S05]  /*1020*/  MOV R85, RZ ;  /* 0x000000ff00557202 */ /* 0x000fca0000000f00 */
[----:B------:R-:W-:Y:S05]  /*1030*/  @P0 BRA `(.L_x_419) ;  /* 0x0000440000000947 */ /* 0x000fea0003800000 */
[----:B------:R-:W-:Y:S01]  /*1040*/  @P2 IMAD R6, R38, c[0x0][0x2f0], RZ ;  /* 0x0000bc0026062a24 */ /* 0x000fe200078e02ff */
[----:B------:R-:W-:Y:S01]  /*1050*/  @P2 MOV R8, c[0x0][0x2f0] ;  /* 0x0000bc0000082a02 */ /* 0x000fe20000000f00 */
[----:B------:R-:W-:Y:S01]  /*1060*/  CS2R R30, SRZ ;  /* 0x00000000001e7805 */ /* 0x000fe2000001ff00 */
[----:B------:R-:W-:Y:S01]  /*1070*/  MOV R15, c[0x0][0x610] ;  /* 0x00018400000f7a02 */ /* 0x000fe20000000f00 */
[C---:B------:R-:W-:Y:S01]  /*1080*/  @P2 IMAD R11, R51.reuse, UR12, R6 ;  /* 0x0000000c330b2c24 */ /* 0x040fe2000f8e0206 */
[----:B------:R-:W-:Y:S01]  /*1090*/  MOV R29, RZ ;  /* 0x000000ff001d7202 */ /* 0x000fe20000000f00 */
[----:B------:R-:W-:Y:S01]  /*10a0*/  @P2 IMAD.WIDE.U32 R6, R51, R8, c[0x0][0x2d0] ;  /* 0x0000b40033062625 */ /* 0x000fe200078e0008 */
[----:B------:R-:W-:-:S03]  /*10b0*/  SHF.R.S32.HI R5, RZ, 0x1f, R15 ;  /* 0x0000001fff057819 */ /* 0x000fc6000001140f */
[----:B------:R-:W-:Y:S01]  /*10c0*/  IMAD R8, R55, c[0x0][0x610], RZ ;  /* 0x0001840037087a24 */ /* 0x000fe200078e02ff */
[----:B------:R-:W-:Y:S01]  /*10d0*/  @P2 IADD3 R7, R7, R11, RZ ;  /* 0x0000000b07072210 */ /* 0x000fe20007ffe0ff */
[----:B------:R-:W-:-:S04]  /*10e0*/  IMAD.WIDE.U32 R10, R20, R15, c[0x0][0x5f0] ;  /* 0x00017c00140a7625 */ /* 0x000fc800078e000f */
[----:B------:R-:W-:Y:S01]  /*10f0*/  IMAD R5, R20, R5, R8 ;  /* 0x0000000514057224 */ /* 0x000fe200078e0208 */
[----:B------:R-:W2:Y:S04]  /*1100*/  @P2 LDG.E R30, [R6.64] ;  /* 0x00000020061e2981 */ /* 0x000ea8000c1e1900 */
[----:B------:R-:W-:Y:S01]  /*1110*/  IADD3 R11, R11, R5, RZ ;  /* 0x000000050b0b7210 */ /* 0x000fe20007ffe0ff */
[----:B------:R-:W3:Y:S04]  /*1120*/  @P2 LDG.E R31, [R6.64+0x8] ;  /* 0x00000820061f2981 */ /* 0x000ee8000c1e1900 */
[----:B------:R0:W4:Y:S01]  /*1130*/  LDG.E R80, [R10.64+0x4] ;  /* 0x000004200a507981 */ /* 0x000122000c1e1900 */
[----:B------:R-:W-:-:S03]  /*1140*/  MOV R12, RZ ;  /* 0x000000ff000c7202 */ /* 0x000fc60000000f00 */
[----:B------:R0:W3:Y:S01]  /*1150*/  LDG.E R78, [R10.64] ;  /* 0x000000200a4e7981 */ /* 0x0000e2000c1e1900 */
[----:B------:R-:W-:-:S03]  /*1160*/  MOV R8, RZ ;  /* 0x000000ff00087202 */ /* 0x000fc60000000f00 */
[----:B------:R0:W3:Y:S04]  /*1170*/  LDG.E R76, [R10.64+0x8] ;  /* 0x000008200a4c7981 */ /* 0x0000e8000c1e1900 */
[----:B------:R3:W3:Y:S04]  /*1180*/  @P2 LDG.E R29, [R6.64+0x4] ;  /* 0x00000420061d2981 */ /* 0x0006e8000c1e1900 */
[----:B------:R3:W3:Y:S04]  /*1190*/  @P2 LDG.E R12, [R6.64+0x10] ;  /* 0x00001020060c2981 */ /* 0x0006e8000c1e1900 */
[----:B------:R3:W3:Y:S01]  /*11a0*/  @P2 LDG.E R8, [R6.64+0xc] ;  /* 0x00000c2006082981 */ /* 0x0006e2000c1e1900 */
[----:B------:R-:W-:-:S06]  /*11b0*/  MOV R16, RZ ;  /* 0x000000ff00107202 */ /* 0x000fcc0000000f00 */
[----:B------:R3:W3:Y:S01]  /*11c0*/  @P2 LDG.E R16, [R6.64+0x14] ;  /* 0x0000142006102981 */ /* 0x0006e2000c1e1900 */
[----:B------:R-:W-:Y:S02]  /*11d0*/  ULDC UR30, c[0x0][0x4b0] ;  /* 0x00012c00001e7ab9 */ /* 0x000fe40000000800 */
[----:B------:R-:W-:Y:S01]  /*11e0*/  USHF.R.S32.HI UR30, URZ, 0x1f, UR30 ;  /* 0x0000001f3f1e7899 */ /* 0x000fe2000801141e */
[----:B------:R-:W-:-:S05]  /*11f0*/  IMAD R15, R53, c[0x0][0x210], RZ ;  /* 0x00008400350f7a24 */ /* 0x000fca00078e02ff */
[----:B------:R-:W-:Y:S02]  /*1200*/  IMAD R5, R22, UR30, RZ ;  /* 0x0000001e16057c24 */ /* 0x000fe4000f8e02ff */
[----:B------:R-:W-:-:S04]  /*1210*/  IMAD.WIDE.U32 R24, R54, c[0x0][0x210], RZ ;  /* 0x0000840036187a25 */ /* 0x000fc800078e00ff */
[----:B------:R-:W-:Y:S02]  /*1220*/  IMAD R15, R54, UR11, R15 ;  /* 0x0000000b360f7c24 */ /* 0x000fe4000f8e020f */
[----:B------:R-:W-:-:S04]  /*1230*/  IMAD.WIDE.U32 R22, R22, c[0x0][0x4b0], RZ ;  /* 0x00012c0016167a25 */ /* 0x000fc800078e00ff */
[----:B------:R-:W-:Y:S01]  /*1240*/  IMAD R5, R4, c[0x0][0x4b0], R5 ;  /* 0x00012c0004057a24 */ /* 0x000fe200078e0205 */
[----:B------:R-:W-:Y:S02]  /*1250*/  IADD3 R14, P1, R24, c[0x0][0x1f0], RZ ;  /* 0x00007c00180e7a10 */ /* 0x000fe40007f3e0ff */
[----:B------:R-:W-:Y:S02]  /*1260*/  IADD3 R74, R25, R15, RZ ;  /* 0x0000000f194a7210 */ /* 0x000fe40007ffe0ff */
[----:B------:R-:W-:Y:S02]  /*1270*/  IADD3 R4, P0, R22, c[0x0][0x490], RZ ;  /* 0x0001240016047a10 */ /* 0x000fe40007f1e0ff */
[----:B------:R-:W-:Y:S02]  /*1280*/  IADD3 R28, R23, R5, RZ ;  /* 0x00000005171c7210 */ /* 0x000fe40007ffe0ff */
[----:B------:R-:W-:Y:S02]  /*1290*/  IADD3.X R15, R74, c[0x0][0x1f4], RZ, P1, !PT ;  /* 0x00007d004a0f7a10 */ /* 0x000fe40000ffe4ff */
[----:B------:R-:W-:-:S03]  /*12a0*/  IADD3.X R5, R28, c[0x0][0x494], RZ, P0, !PT ;  /* 0x000125001c057a10 */ /* 0x000fc600007fe4ff */
[----:B0-----:R0:W5:Y:S04]  /*12b0*/  LDG.E R11, [R14.64] ;  /* 0x000000200e0b7981 */ /* 0x001168000c1e1900 */
[----:B------:R1:W5:Y:S01]  /*12c0*/  LDG.E R10, [R4.64] ;  /* 0x00000020040a7981 */ /* 0x000362000c1e1900 */
[----:B------:R-:W-:Y:S01]  /*12d0*/  BSSY B3, `(.L_x_420) ;  /* 0x0000076000037945 */ /* 0x000fe20003800000 */
[----:B------:R-:W-:Y:S01]  /*12e0*/  CS2R R72, SRZ ;  /* 0x0000000000487805 */ /* 0x000fe2000001ff00 */
        /* <DEDUP_REMOVED lines=10> */
[----:B--2---:R-:W-:Y:S01]  /*1390*/  FMUL R17, R32, R30 ;  /* 0x0000001e20117220 */ /* 0x004fe20000400000 */
[----:B----4-:R-:W-:Y:S01]  /*13a0*/  FMUL R19, R80, R40 ;  /* 0x0000002850137220 */ /* 0x010fe20000400000 */
[----:B---3--:R-:W-:-:S02]  /*13b0*/  FMUL R7, R33, R31 ;  /* 0x0000001f21077220 */ /* 0x008fc40000400000 */
[----:B------:R-:W-:Y:S01]  /*13c0*/  FFMA R17, R34, R31, -R17 ;  /* 0x0000001f22117223 */ /* 0x000fe20000000811 */
[----:B------:R-:W-:-:S04]  /*13d0*/  FFMA R19, R78, R41, R19 ;  /* 0x000000294e137223 */ /* 0x000fc80000000013 */
[-C--:B------:R-:W-:Y:S01]  /*13e0*/  FFMA R19, R76, R39.reuse, R19 ;  /* 0x000000274c137223 */ /* 0x080fe20000000013 */
[----:B-1----:R-:W-:Y:S01]  /*13f0*/  FMUL R5, R80, R39 ;  /* 0x0000002750057220 */ /* 0x002fe20000400000 */
[----:B0-----:R-:W-:Y:S01]  /*1400*/  FMUL R15, R76, R41 ;  /* 0x000000294c0f7220 */ /* 0x001fe20000400000 */
[-C--:B------:R-:W-:Y:S01]  /*1410*/  FFMA R7, R32, R29.reuse, -R7 ;  /* 0x0000001d20077223 */ /* 0x080fe20000000807 */
[----:B------:R-:W-:Y:S01]  /*1420*/  FMUL R6, R34, R29 ;  /* 0x0000001d22067220 */ /* 0x000fe20000400000 */
[----:B------:R-:W-:Y:S01]  /*1430*/  FADD R4, R19, R19 ;  /* 0x0000001313047221 */ /* 0x000fe20000000000 */
[----:B------:R-:W-:Y:S01]  /*1440*/  FADD R12, R17, R12 ;  /* 0x0000000c110c7221 */ /* 0x000fe20000000000 */
[-C--:B------:R-:W-:Y:S01]  /*1450*/  FMUL R17, R78, R40.reuse ;  /* 0x000000284e117220 */ /* 0x080fe20000400000 */
[----:B------:R-:W-:Y:S01]  /*1460*/  FFMA R5, R76, R40, -R5 ;  /* 0x000000284c057223 */ /* 0x000fe20000000805 */
[----:B------:R-:W-:Y:S01]  /*1470*/  FADD R8, R7, R8 ;  /* 0x0000000807087221 */ /* 0x000fe20000000000 */
[----:B------:R-:W-:Y:S01]  /*1480*/  FFMA R7, R33, R30, -R6 ;  /* 0x0000001e21077223 */ /* 0x000fe20000000806 */
[----:B------:R-:W-:Y:S01]  /*1490*/  FFMA R27, R80, R41, -R17 ;  /* 0x00000029501b7223 */ /* 0x000fe20000000811 */
[----:B------:R-:W-:Y:S01]  /*14a0*/  FFMA R17, R78, R39, -R15 ;  /* 0x000000274e117223 */ /* 0x000fe2000000080f */
[C---:B------:R-:W-:Y:S01]  /*14b0*/  FMUL R6, R4.reuse, R41 ;  /* 0x0000002904067220 */ /* 0x040fe20000400000 */
[C---:B------:R-:W-:Y:S01]  /*14c0*/  FMUL R19, R4.reuse, R39 ;  /* 0x0000002704137220 */ /* 0x040fe20000400000 */
[----:B------:R-:W-:Y:S01]  /*14d0*/  FMUL R15, R4, R40 ;  /* 0x00000028040f7220 */ /* 0x000fe20000400000 */
[-C--:B------:R-:W-:Y:S01]  /*14e0*/  FMUL R14, R27, R46.reuse ;  /* 0x0000002e1b0e7220 */ /* 0x080fe20000400000 */
[----:B------:R-:W-:Y:S01]  /*14f0*/  FMUL R5, R5, R46 ;  /* 0x0000002e05057220 */ /* 0x000fe20000400000 */
[C---:B------:R-:W-:Y:S01]  /*1500*/  FFMA R6, R13.reuse, R78, R6 ;  /* 0x0000004e0d067223 */ /* 0x040fe20000000006 */
[----:B------:R-:W-:Y:S01]  /*1510*/  FFMA R19, R13, R76, R19 ;  /* 0x0000004c0d137223 */ /* 0x000fe20000000013 */
[----:B------:R-:W-:Y:S01]  /*1520*/  FMUL R4, R17, R46 ;  /* 0x0000002e11047220 */ /* 0x000fe20000400000 */
[----:B------:R-:W-:Y:S01]  /*1530*/  FFMA R15, R13, R80, R15 ;  /* 0x000000500d0f7223 */ /* 0x000fe2000000000f */
[----:B------:R-:W-:Y:S01]  /*1540*/  FADD R7, R7, R16 ;  /* 0x0000001007077221 */ /* 0x000fe20000000000 */
[----:B------:R-:W-:Y:S01]  /*1550*/  FFMA R5, R5, 2, R6 ;  /* 0x4000000005057823 */ /* 0x000fe20000000006 */
[----:B------:R-:W-:Y:S01]  /*1560*/  FFMA R14, R14, 2, R19 ;  /* 0x400000000e0e7823 */ /* 0x000fe20000000013 */
[----:B------:R-:W-:-:S02]  /*1570*/  FFMA R17, R4, 2, R15 ;  /* 0x4000000004117823 */ /* 0x000fc4000000000f */
[----:B------:R-:W-:Y:S01]  /*1580*/  FADD R15, R8, R5 ;  /* 0x00000005080f7221 */ /* 0x000fe20000000000 */
[----:B------:R-:W-:Y:S01]  /*1590*/  FADD R14, R7, R14 ;  /* 0x0000000e070e7221 */ /* 0x000fe20000000000 */
[----:B------:R-:W-:Y:S01]  /*15a0*/  FADD R12, R12, R17 ;  /* 0x000000110c0c7221 */ /* 0x000fe20000000000 */
[----:B------:R-:W-:Y:S01]  /*15b0*/  MOV R8, RZ ;  /* 0x000000ff00087202 */ /* 0x000fe20000000f00 */
[----:B------:R-:W-:Y:S01]  /*15c0*/  CS2R R6, SRZ ;  /* 0x0000000000067805 */ /* 0x000fe2000001ff00 */
[----:B------:R-:W-:Y:S01]  /*15d0*/  CS2R R4, SRZ ;  /* 0x0000000000047805 */ /* 0x000fe2000001ff00 */
[----:B------:R-:W-:Y:S05]  /*15e0*/  @!P2 BRA `(.L_x_421) ;  /* 0x000004400000a947 */ /* 0x000fea0003800000 */
[----:B------:R-:W-:Y:S01]  /*15f0*/  IMAD R4, R38, c[0x0][0x398], RZ ;  /* 0x0000e60026047a24 */ /* 0x000fe200078e02ff */
[----:B------:R-:W-:-:S03]  /*1600*/  MOV R6, c[0x0][0x398] ;  /* 0x0000e60000067a02 */ /* 0x000fc60000000f00 */
[C---:B------:R-:W-:Y:S02]  /*1610*/  IMAD R7, R51.reuse, UR14, R4 ;  /* 0x0000000e33077c24 */ /* 0x040fe4000f8e0204 */
[----:B------:R-:W-:-:S05]  /*1620*/  IMAD.WIDE.U32 R4, R51, R6, c[0x0][0x378] ;  /* 0x0000de0033047625 */ /* 0x000fca00078e0006 */
[----:B------:R-:W-:-:S05]  /*1630*/  IADD3 R5, R5, R7, RZ ;  /* 0x0000000705057210 */ /* 0x000fca0007ffe0ff */
[----:B------:R0:W2:Y:S01]  /*1640*/  LDG.E R75, [R4.64+0x10] ;  /* 0x00001020044b7981 */ /* 0x0000a2000c1e1900 */
[----:B------:R-:W-:-:S03]  /*1650*/  IMAD R6, R38, c[0x0][0x360], RZ ;  /* 0x0000d80026067a24 */ /* 0x000fc600078e02ff */
[----:B------:R0:W3:Y:S04]  /*1660*/  LDG.E R69, [R4.64+0x4] ;  /* 0x0000042004457981 */ /* 0x0000e8000c1e1900 */
[----:B------:R0:W4:Y:S01]  /*1670*/  LDG.E R84, [R4.64+0xc] ;  /* 0x00000c2004547981 */ /* 0x000122000c1e1900 */
[----:B------:R-:W-:-:S03]  /*1680*/  MOV R8, c[0x0][0x360] ;  /* 0x0000d80000087a02 */ /* 0x000fc60000000f00 */
[----:B------:R0:W4:Y:S04]  /*1690*/  LDG.E R71, [R4.64+0x1c] ;  /* 0x00001c2004477981 */ /* 0x000128000c1e1900 */
[----:B------:R0:W4:Y:S04]  /*16a0*/  LDG.E R82, [R4.64] ;  /* 0x0000002004527981 */ /* 0x000128000c1e1900 */
[----:B------:R0:W4:Y:S01]  /*16b0*/  LDG.E R77, [R4.64+0x14] ;  /* 0x00001420044d7981 */ /* 0x000122000c1e1900 */
[----:B------:R-:W-:-:S03]  /*16c0*/  IMAD R17, R51, UR15, R6 ;  /* 0x0000000f33117c24 */ /* 0x000fc6000f8e0206 */
[----:B------:R0:W4:Y:S01]  /*16d0*/  LDG.E R72, [R4.64+0x18] ;  /* 0x0000182004487981 */ /* 0x000122000c1e1900 */
[----:B------:R-:W-:-:S03]  /*16e0*/  IMAD.WIDE.U32 R6, R51, R8, c[0x0][0x340] ;  /* 0x0000d00033067625 */ /* 0x000fc600078e0008 */
[----:B------:R0:W4:Y:S04]  /*16f0*/  LDG.E R70, [R4.64+0x8] ;  /* 0x0000082004467981 */ /* 0x000128000c1e1900 */
[----:B------:R0:W4:Y:S01]  /*1700*/  LDG.E R73, [R4.64+0x20] ;  /* 0x0000202004497981 */ /* 0x000122000c1e1900 */
[----:B------:R-:W-:-:S05]  /*1710*/  IADD3 R7, R7, R17, RZ ;  /* 0x0000001107077210 */ /* 0x000fca0007ffe0ff */
[----:B------:R1:W4:Y:S01]  /*1720*/  LDG.E R27, [R6.64] ;  /* 0x00000020061b7981 */ /* 0x000322000c1e1900 */
[----:B------:R-:W-:Y:S01]  /*1730*/  FMUL R67, R34, R0 ;  /* 0x0000000022437220 */ /* 0x000fe20000400000 */
[C---:B------:R-:W-:Y:S01]  /*1740*/  FMUL R66, R32.reuse, R2 ;  /* 0x0000000220427220 */ /* 0x040fe20000400000 */
[CC--:B------:R-:W-:Y:S01]  /*1750*/  FMUL R17, R33.reuse, R3.reuse ;  /* 0x0000000321117220 */ /* 0x0c0fe20000400000 */
[----:B------:R-:W-:Y:S01]  /*1760*/  MOV R65, R46 ;  /* 0x0000002e00417202 */ /* 0x000fe20000000f00 */
[----:B------:R-:W-:Y:S01]  /*1770*/  FFMA R67, R32, R3, -R67 ;  /* 0x0000000320437223 */ /* 0x000fe20000000843 */
[----:B------:R-:W-:Y:S01]  /*1780*/  FFMA R66, R33, R0, -R66 ;  /* 0x0000000021427223 */ /* 0x000fe20000000842 */
[----:B------:R-:W-:Y:S01]  /*1790*/  FFMA R68, R34, R2, -R17 ;  /* 0x0000000222447223 */ /* 0x000fe20000000811 */
[-C--:B------:R-:W-:Y:S01]  /*17a0*/  MOV R64, R39.reuse ;  /* 0x0000002700407202 */ /* 0x080fe20000000f00 */
[CC--:B------:R-:W-:Y:S01]  /*17b0*/  FMUL R19, R67.reuse, R40.reuse ;  /* 0x0000002843137220 */ /* 0x0c0fe20000400000 */
[C---:B0-----:R-:W-:Y:S01]  /*17c0*/  FMUL R5, R67.reuse, R39 ;  /* 0x0000002743057220 */ /* 0x041fe20000400000 */
[-C--:B------:R-:W-:Y:S01]  /*17d0*/  FMUL R17, R68, R41.reuse ;  /* 0x0000002944117220 */ /* 0x080fe20000400000 */
[CC--:B------:R-:W-:Y:S01]  /*17e0*/  FMUL R18, R66.reuse, R40.reuse ;  /* 0x0000002842127220 */ /* 0x0c0fe20000400000 */
[----:B------:R-:W-:Y:S01]  /*17f0*/  FFMA R4, R66, R41, R19 ;  /* 0x0000002942047223 */ /* 0x000fe20000000013 */
[----:B------:R-:W-:Y:S01]  /*1800*/  FFMA R5, R68, R40, -R5 ;  /* 0x0000002844057223 */ /* 0x000fe20000000805 */
[----:B------:R-:W-:Y:S01]  /*1810*/  FFMA R17, R66, R39, -R17 ;  /* 0x0000002742117223 */ /* 0x000fe20000000811 */
[----:B------:R-:W-:Y:S01]  /*1820*/  FFMA R19, R67, R41, -R18 ;  /* 0x0000002943137223 */ /* 0x000fe20000000812 */
[----:B------:R-:W-:Y:S01]  /*1830*/  FFMA R4, R68, R39, R4 ;  /* 0x0000002744047223 */ /* 0x000fe20000000004 */
[-C--:B-1----:R-:W-:Y:S01]  /*1840*/  FMUL R6, R5, R46.reuse ;  /* 0x0000002e05067220 */ /* 0x082fe20000400000 */
[----:B------:R-:W-:Y:S01]  /*1850*/  FMUL R16, R17, R46 ;  /* 0x0000002e11107220 */ /* 0x000fe20000400000 */
[----:B------:R-:W-:Y:S01]  /*1860*/  MOV R63, R40 ;  /* 0x00000028003f7202 */ /* 0x000fe20000000f00 */
[----:B------:R-:W-:Y:S01]  /*1870*/  FADD R4, R4, R4 ;  /* 0x0000000404047221 */ /* 0x000fe20000000000 */
[-C--:B------:R-:W-:Y:S01]  /*1880*/  FFMA R8, R5, R46.reuse, R6 ;  /* 0x0000002e05087223 */ /* 0x080fe20000000006 */
[-C--:B------:R-:W-:Y:S01]  /*1890*/  FFMA R17, R17, R46.reuse, R16 ;  /* 0x0000002e11117223 */ /* 0x080fe20000000010 */
[C---:B------:R-:W-:Y:S01]  /*18a0*/  FMUL R16, R19.reuse, R46 ;  /* 0x0000002e13107220 */ /* 0x040fe20000400000 */
[C---:B------:R-:W-:Y:S01]  /*18b0*/  FMUL R6, R4.reuse, R40 ;  /* 0x0000002804067220 */ /* 0x040fe20000400000 */
[C---:B------:R-:W-:Y:S01]  /*18c0*/  FMUL R5, R4.reuse, R41 ;  /* 0x0000002904057220 */ /* 0x040fe20000400000 */
[----:B------:R-:W-:Y:S01]  /*18d0*/  FMUL R7, R4, R39 ;  /* 0x0000002704077220 */ /* 0x000fe20000400000 */
[----:B------:R-:W-:Y:S01]  /*18e0*/  FFMA R16, R19, R46, R16 ;  /* 0x0000002e13107223 */ /* 0x000fe20000000010 */
[C---:B------:R-:W-:Y:S01]  /*18f0*/  FFMA R6, R13.reuse, R67, R6 ;  /* 0x000000430d067223 */ /* 0x040fe20000000006 */
[C---:B------:R-:W-:Y:S01]  /*1900*/  FFMA R5, R13.reuse, R66, R5 ;  /* 0x000000420d057223 */ /* 0x040fe20000000005 */
[----:B------:R-:W-:Y:S01]  /*1910*/  FFMA R13, R13, R68, R7 ;  /* 0x000000440d0d7223 */ /* 0x000fe20000000007 */
[----:B------:R-:W-:Y:S01]  /*1920*/  MOV R62, R41 ;  /* 0x00000029003e7202 */ /* 0x000fe20000000f00 */
[----:B------:R-:W-:Y:S01]  /*1930*/  FADD R6, R6, -R17 ;  /* 0x8000001106067221 */ /* 0x000fe20000000000 */
[----:B------:R-:W-:Y:S01]  /*1940*/  FADD R7, R5, -R8 ;  /* 0x8000000805077221 */ /* 0x000fe20000000000 */
[----:B------:R-:W-:-:S02]  /*1950*/  FADD R8, R13, -R16 ;  /* 0x800000100d087221 */ /* 0x000fc40000000000 */
[C---:B--2---:R-:W-:Y:S01]  /*1960*/  FMUL R4, R6.reuse, R75 ;  /* 0x0000004b06047220 */ /* 0x044fe20000400000 */
[----:B---3--:R-:W-:-:S03]  /*1970*/  FMUL R5, R6, R69 ;  /* 0x0000004506057220 */ /* 0x008fc60000400000 */
[C---:B----4-:R-:W-:Y:S01]  /*1980*/  FFMA R17, R7.reuse, R84, R4 ;  /* 0x0000005407117223 */ /* 0x050fe20000000004 */
[----:B------:R-:W-:Y:S01]  /*1990*/  FMUL R13, R6, R71 ;  /* 0x00000047060d7220 */ /* 0x000fe20000400000 */
[C---:B------:R-:W-:Y:S02]  /*19a0*/  FFMA R5, R7.reuse, R82, R5 ;  /* 0x0000005207057223 */ /* 0x040fe40000000005 */
[----:B------:R-:W-:Y:S01]  /*19b0*/  FFMA R60, R8, R77, R17 ;  /* 0x0000004d083c7223 */ /* 0x000fe20000000011 */
[----:B------:R-:W-:-:S03]  /*19c0*/  FFMA R16, R7, R72, R13 ;  /* 0x0000004807107223 */ /* 0x000fc6000000000d */
[----:B------:R-:W-:Y:S01]  /*19d0*/  FMUL R18, R6, R60 ;  /* 0x0000003c06127220 */ /* 0x000fe20000400000 */
[C---:B------:R-:W-:Y:S01]  /*19e0*/  FFMA R4, R8.reuse, R70, R5 ;  /* 0x0000004608047223 */ /* 0x040fe20000000005 */
[----:B------:R-:W-:-:S03]  /*19f0*/  FFMA R5, R8, R73, R16 ;  /* 0x0000004908057223 */ /* 0x000fc60000000010 */
[----:B------:R-:W-:-:S04]  /*1a00*/  FFMA R18, R7, R4, R18 ;  /* 0x0000000407127223 */ /* 0x000fc80000000012 */
[----:B------:R-:W-:-:S04]  /*1a10*/  FFMA R18, R8, R5, R18 ;  /* 0x0000000508127223 */ /* 0x000fc80000000012 */
[----:B------:R-:W-:Y:S02]  /*1a20*/  FADD R56, R18, R27 ;  /* 0x0000001b12387221 */ /* 0x000fe40000000000 */
.L_x_421:
[----:B------:R-:W-:Y:S05]  /*1a30*/  BSYNC B3 ;  /* 0x0000000000037941 */ /* 0x000fea0003800000 */
.L_x_420:
[----:B-----5:R-:W-:Y:S01]  /*1a40*/  FMUL R13, RZ, R11 ;  /* 0x0000000bff0d7220 */ /* 0x020fe20000400000 */
[----:B------:R-:W-:Y:S01]  /*1a50*/  FADD R61, R61, -R12 ;  /* 0x8000000c3d3d7221 */ /* 0x000fe20000000000 */
[----:B------:R-:W-:Y:S01]  /*1a60*/  FADD R58, R58, -R15 ;  /* 0x8000000f3a3a7221 */ /* 0x000fe20000000000 */
[----:B------:R-:W-:Y:S01]  /*1a70*/  FADD R59, R59, -R14 ;  /* 0x8000000e3b3b7221 */ /* 0x000fe20000000000 */
[----:B------:R-:W-:Y:S01]  /*1a80*/  FADD R10, R10, c[0x0][0x500] ;  /* 0x000140000a0a7621 */ /* 0x000fe20000000000 */
[----:B------:R-:W-:Y:S01]  /*1a90*/  FSEL R90, R13, R56, !P2 ;  /* 0x000000380d5a7208 */ /* 0x000fe20005000000 */
[----:B------:R-:W-:Y:S01]  /*1aa0*/  FMUL R12, R2, R61 ;  /* 0x0000003d020c7220 */ /* 0x000fe20000400000 */
[----:B------:R-:W-:Y:S01]  /*1ab0*/  BSSY B3, `(.L_x_422) ;  /* 0x00001bb000037945 */ /* 0x000fe20003800000 */
[----:B------:R-:W-:Y:S01]  /*1ac0*/  FMUL R10, R10, 0.5 ;  /* 0x3f0000000a0a7820 */ /* 0x000fe20000400000 */
[----:B------:R-:W-:Y:S01]  /*1ad0*/  MOV R86, RZ ;  /* 0x000000ff00567202 */ /* 0x000fe20000000f00 */
[----:B------:R-:W-:Y:S01]  /*1ae0*/  FADD R90, R11, R90 ;  /* 0x0000005a0b5a7221 */ /* 0x000fe20000000000 */
[C---:B------:R-:W-:Y:S01]  /*1af0*/  FFMA R57, R3.reuse, R58, R12 ;  /* 0x0000003a03397223 */ /* 0x040fe2000000000c */
[----:B------:R-:W-:Y:S01]  /*1b00*/  CS2R R18, SRZ ;  /* 0x0000000000127805 */ /* 0x000fe2000001ff00 */
[----:B------:R-:W-:Y:S01]  /*1b10*/  CS2R R26, SRZ ;  /* 0x00000000001a7805 */ /* 0x000fe2000001ff00 */
[----:B------:R-:W-:Y:S01]  /*1b20*/  MOV R88, RZ ;  /* 0x000000ff00587202 */ /* 0x000fe20000000f00 */
[----:B------:R-:W-:Y:S01]  /*1b30*/  FFMA R57, R0, R59, R57 ;  /* 0x0000003b00397223 */ /* 0x000fe20000000039 */
[----:B------:R-:W-:Y:S01]  /*1b40*/  FSETP.NEU.AND P1, PT, R90, RZ, PT ;  /* 0x000000ff5a00720b */ /* 0x000fe20003f2d000 */
[----:B------:R-:W-:Y:S01]  /*1b50*/  CS2R R92, SRZ ;  /* 0x00000000005c7805 */ /* 0x000fe2000001ff00 */
[----:B------:R-:W-:Y:S01]  /*1b60*/  MOV R79, RZ ;  /* 0x000000ff004f7202 */ /* 0x000fe20000000f00 */
[-C--:B------:R-:W-:Y:S01]  /*1b70*/  FFMA R13, -R3, R57.reuse, R58 ;  /* 0x00000039030d7223 */ /* 0x080fe2000000013a */
[----:B------:R-:W-:Y:S01]  /*1b80*/  FSETP.GEU.AND P0, PT, |R57|, c[0x0][0x508], PT ;  /* 0x0001420039007a0b */ /* 0x000fe20003f0e200 */
[-C--:B------:R-:W-:Y:S01]  /*1b90*/  FFMA R12, -R2, R57.reuse, R61 ;  /* 0x00000039020c7223 */ /* 0x080fe2000000013d */
[----:B------:R-:W-:Y:S01]  /*1ba0*/  MOV R81, RZ ;  /* 0x000000ff00517202 */ /* 0x000fe20000000f00 */
[----:B------:R-:W-:Y:S01]  /*1bb0*/  FFMA R17, -R0, R57, R59 ;  /* 0x0000003900117223 */ /* 0x000fe2000000013b */
[----:B------:R-:W-:-:S02]  /*1bc0*/  MOV R83, RZ ;  /* 0x000000ff00537202 */ /* 0x000fc40000000f00 */
[----:B------:R-:W-:Y:S02]  /*1bd0*/  MOV R85, RZ ;  /* 0x000000ff00557202 */ /* 0x000fe40000000f00 */
[----:B------:R-:W-:Y:S02]  /*1be0*/  MOV R14, RZ ;  /* 0x000000ff000e7202 */ /* 0x000fe40000000f00 */
[----:B------:R-:W-:Y:S02]  /*1bf0*/  MOV R16, RZ ;  /* 0x000000ff00107202 */ /* 0x000fe40000000f00 */
[----:B------:R-:W-:Y:S01]  /*1c00*/  FSEL R10, R10, c[0x0][0x50c], P0 ;  /* 0x000143000a0a7a08 */ /* 0x000fe20000000000 */
[----:B------:R-:W-:Y:S05]  /*1c10*/  @!P1 BRA `(.L_x_423) ;  /* 0x00001a4000009947 */ /* 0x000fea0003800000 */
[----:B------:R-:W-:Y:S01]  /*1c20*/  FMUL R14, R12, R12 ;  /* 0x0000000c0c0e7220 */ /* 0x000fe20000400000 */
[----:B------:R-:W-:Y:S03]  /*1c30*/  BSSY B4, `(.L_x_424) ;  /* 0x000000f000047945 */ /* 0x000fe60003800000 */
[----:B------:R-:W-:-:S04]  /*1c40*/  FFMA R14, R13, R13, R14 ;  /* 0x0000000d0d0e7223 */ /* 0x000fc8000000000e */
[----:B------:R-:W-:-:S04]  /*1c50*/  FFMA R15, R17, R17, R14 ;  /* 0x00000011110f7223 */ /* 0x000fc8000000000e */
[----:B------:R0:W1:Y:S01]  /*1c60*/  MUFU.RSQ R14, R15 ;  /* 0x0000000f000e7308 */ /* 0x0000620000001400 */
[----:B------:R-:W-:-:S04]  /*1c70*/  IADD3 R16, R15, -0xd000000, RZ ;  /* 0xf30000000f107810 */ /* 0x000fc80007ffe0ff */
[----:B------:R-:W-:Y:S01]  /*1c80*/  ISETP.GT.U32.AND P0, PT, R16, 0x727fffff, PT ;  /* 0x727fffff1000780c */ /* 0x000fe20003f04070 */
[----:B------:R-:W-:-:S12]  /*1c90*/  FMUL R16, R9, R10 ;  /* 0x0000000a09107220 */ /* 0x000fd80000400000 */
[----:B------:R-:W-:Y:S05]  /*1ca0*/  @!P0 BRA `(.L_x_425) ;  /* 0x0000003000008947 */ /* 0x000fea0003800000 */
[----:B01----:R-:W-:Y:S02]  /*1cb0*/  MOV R79, 0x1cd0 ;  /* 0x00001cd0004f7802 */ /* 0x003fe40000000f00 */
[----:B------:R-:W-:Y:S05]  /*1cc0*/  CALL.REL.NOINC `($__internal_9_$__cuda_sm20_sqrt_rn_f32_slowpath) ;  /* 0x0000534000007944 */ /* 0x000fea0003c00000 */
[----:B------:R-:W-:Y:S05]  /*1cd0*/  BRA `(.L_x_426) ;  /* 0x0000004000007947 */ /* 0x000fea0003800000 */
.L_x_425:
[----:B01----:R-:W-:Y:S01]  /*1ce0*/  FMUL.FTZ R88, R15, R14 ;  /* 0x0000000e0f587220 */ /* 0x003fe20000410000 */
[----:B------:R-:W-:-:S03]  /*1cf0*/  FMUL.FTZ R14, R14, 0.5 ;  /* 0x3f0000000e0e7820 */ /* 0x000fc60000410000 */
[----:B------:R-:W-:-:S04]  /*1d00*/  FFMA R15, -R88, R88, R15 ;  /* 0x00000058580f7223 */ /* 0x000fc8000000010f */
[----:B------:R-:W-:Y:S02]  /*1d10*/  FFMA R88, R15, R14, R88 ;  /* 0x0000000e0f587223 */ /* 0x000fe40000000058 */
.L_x_426:
[----:B------:R-:W-:Y:S05]  /*1d20*/  BSYNC B4 ;  /* 0x0000000000047941 */ /* 0x000fea0003800000 */
.L_x_424:
[----:B------:R-:W-:Y:S01]  /*1d30*/  FSETP.GT.AND P0, PT, R88, RZ, PT ;  /* 0x000000ff5800720b */ /* 0x000fe20003f04000 */
[----:B------:R-:W-:Y:S01]  /*1d40*/  FADD R15, RZ, -R88 ;  /* 0x80000058ff0f7221 */ /* 0x000fe20000000000 */
[----:B------:R-:W-:Y:S01]  /*1d50*/  BSSY B6, `(.L_x_427) ;  /* 0x0000033000067945 */ /* 0x000fe20003800000 */
[----:B------:R-:W-:Y:S02]  /*1d60*/  MOV R14, RZ ;  /* 0x000000ff000e7202 */ /* 0x000fe40000000f00 */
[----:B------:R-:W-:Y:S01]  /*1d70*/  MOV R85, RZ ;  /* 0x000000ff00557202 */ /* 0x000fe20000000f00 */
[----:B------:R-:W-:Y:S01]  /*1d80*/  FMUL R15, R15, c[0x0][0x664] ;  /* 0x000199000f0f7a20 */ /* 0x000fe20000400000 */
[----:B------:R-:W-:Y:S02]  /*1d90*/  MOV R87, RZ ;  /* 0x000000ff00577202 */ /* 0x000fe40000000f00 */
[----:B------:R-:W-:-:S04]  /*1da0*/  MOV R89, RZ ;  /* 0x000000ff00597202 */ /* 0x000fc80000000f00 */
        /* <DEDUP_REMOVED lines=11> */
[----:B------:R-:W-:Y:S02]  /*1e60*/  MOV R94, 0x1e80 ;  /* 0x00001e80005e7802 */ /* 0x000fe40000000f00 */
[----:B------:R-:W-:Y:S05]  /*1e70*/  CALL.REL.NOINC `($__internal_10_$__cuda_sm3x_div_rn_noftz_f32_slowpath) ;  /* 0x0000530000007944 */ /* 0x000fea0003c00000 */
[----:B0-----:R-:W-:Y:S02]  /*1e80*/  MOV R89, R17 ;  /* 0x0000001100597202 */ /* 0x001fe40000000f00 */
.L_x_430:
[----:B------:R-:W-:Y:S05]  /*1e90*/  BSYNC B7 ;  /* 0x0000000000077941 */ /* 0x000fea0003800000 */
.L_x_429:
        /* <DEDUP_REMOVED lines=12> */
[----:B------:R-:W-:Y:S05]  /*1f60*/  CALL.REL.NOINC `($__internal_10_$__cuda_sm3x_div_rn_noftz_f32_slowpath) ;  /* 0x0000521000007944 */ /* 0x000fea0003c00000 */
[----:B0-----:R-:W-:Y:S02]  /*1f70*/  MOV R87, R17 ;  /* 0x0000001100577202 */ /* 0x001fe40000000f00 */
.L_x_432:
[----:B------:R-:W-:Y:S05]  /*1f80*/  BSYNC B7 ;  /* 0x0000000000077941 */ /* 0x000fea0003800000 */
.L_x_431:
        /* <DEDUP_REMOVED lines=14> */
.L_x_433:
[----:B------:R-:W-:Y:S05]  /*2070*/  BSYNC B7 ;  /* 0x0000000000077941 */ /* 0x000fea0003800000 */
.L_x_428:
[----:B------:R-:W-:Y:S05]  /*2080*/  BSYNC B6 ;  /* 0x0000000000067941 */ /* 0x000fea0003800000 */
.L_x_427:
[----:B------:R-:W0:Y:S01]  /*2090*/  MUFU.RCP R17, R90 ;  /* 0x0000005a00117308 */ /* 0x000e220000001000 */
[C---:B------:R-:W-:Y:S01]  /*20a0*/  FSETP.GT.AND P3, PT, R16.reuse, R15, PT ;  /* 0x0000000f1000720b */ /* 0x040fe20003f64000 */
[----:B------:R-:W-:Y:S01]  /*20b0*/  FMUL R13, R3, R9 ;  /* 0x00000009030d7220 */ /* 0x000fe20000400000 */
[----:B------:R-:W-:Y:S02]  /*20c0*/  BSSY B6, `(.L_x_434) ;  /* 0x0000013000067945 */ /* 0x000fe40003800000 */
[----:B------:R-:W-:Y:S01]  /*20d0*/  FSEL R12, R16, R15, P3 ;  /* 0x0000000f100c7208 */ /* 0x000fe20001800000 */
[----:B------:R-:W-:-:S04]  /*20e0*/  FMUL R15, R2, R9 ;  /* 0x00000009020f7220 */ /* 0x000fc80000400000 */
[C---:B------:R-:W-:Y:S01]  /*20f0*/  FFMA R13, R12.reuse, R85, -R13 ;  /* 0x000000550c0d7223 */ /* 0x040fe2000000080d */
[----:B------:R-:W-:-:S03]  /*2100*/  FFMA R15, R12, R87, -R15 ;  /* 0x000000570c0f7223 */ /* 0x000fc6000000080f */
[----:B------:R-:W1:Y:S01]  /*2110*/  FCHK P0, R13, R90 ;  /* 0x0000005a0d007302 */ /* 0x000e620000000000 */
[----:B0-----:R-:W-:-:S04]  /*2120*/  FFMA R16, -R90, R17, 1 ;  /* 0x3f8000005a107423 */ /* 0x001fc80000000111 */
[----:B------:R-:W-:Y:S01]  /*2130*/  FFMA R18, R17, R16, R17 ;  /* 0x0000001011127223 */ /* 0x000fe20000000011 */
[----:B------:R-:W-:-:S03]  /*2140*/  FMUL R16, R0, R9 ;  /* 0x0000000900107220 */ /* 0x000fc60000400000 */
[----:B------:R-:W-:Y:S01]  /*2150*/  FFMA R91, R13, R18, RZ ;  /* 0x000000120d5b7223 */ /* 0x000fe200000000ff */
[----:B------:R-:W-:-:S03]  /*2160*/  FFMA R16, R12, R89, -R16 ;  /* 0x000000590c107223 */ /* 0x000fc60000000810 */
[----:B------:R-:W-:-:S04]  /*2170*/  FFMA R17, -R90, R91, R13 ;  /* 0x0000005b5a117223 */ /* 0x000fc8000000010d */
[----:B------:R-:W-:Y:S01]  /*2180*/  FFMA R91, R18, R17, R91 ;  /* 0x00000011125b7223 */ /* 0x000fe2000000005b */
[----:B-1----:R-:W-:Y:S05]  /*2190*/  @!P0 BRA `(.L_x_435) ;  /* 0x0000005000008947 */ /* 0x002fea0003800000 */
[----:B------:R-:W-:Y:S02]  /*21a0*/  MOV R17, R13 ;  /* 0x0000000d00117202 */ /* 0x000fe40000000f00 */
[----:B------:R-:W-:Y:S02]  /*21b0*/  MOV R18, R90 ;  /* 0x0000005a00127202 */ /* 0x000fe40000000f00 */
[----:B------:R-:W-:Y:S02]  /*21c0*/  MOV R94, 0x21e0 ;  /* 0x000021e0005e7802 */ /* 0x000fe40000000f00 */
[----:B------:R-:W-:Y:S05]  /*21d0*/  CALL.REL.NOINC `($__internal_10_$__cuda_sm3x_div_rn_noftz_f32_slowpath) ;  /* 0x00004fa000007944 */ /* 0x000fea0003c00000 */
[----:B0-----:R-:W-:Y:S02]  /*21e0*/  MOV R91, R17 ;  /* 0x00000011005b7202 */ /* 0x001fe40000000f00 */
.L_x_435:
[----:B------:R-:W-:Y:S05]  /*21f0*/  BSYNC B6 ;  /* 0x0000000000067941 */ /* 0x000fea0003800000 */
.L_x_434:
        /* <DEDUP_REMOVED lines=14> */
.L_x_437:
[----:B------:R-:W-:Y:S05]  /*22e0*/  BSYNC B6 ;  /* 0x0000000000067941 */ /* 0x000fea0003800000 */
.L_x_436:
        /* <DEDUP_REMOVED lines=14> */
.L_x_439:
[----:B------:R-:W-:Y:S05]  /*23d0*/  BSYNC B6 ;  /* 0x0000000000067941 */ /* 0x000fea0003800000 */
.L_x_438:
[----:B------:R-:W-:Y:S01]  /*23e0*/  BSSY B4, `(.L_x_440) ;  /* 0x0000052000047945 */ /* 0x000fe20003800000 */
[----:B------:R-:W-:Y:S01]  /*23f0*/  FMUL R91, R91, c[0x0][0x668] ;  /* 0x00019a005b5b7a20 */ /* 0x000fe20000400000 */
[----:B------:R-:W-:Y:S01]  /*2400*/  FMUL R92, R92, c[0x0][0x668] ;  /* 0x00019a005c5c7a20 */ /* 0x000fe20000400000 */
[----:B------:R-:W-:Y:S01]  /*2410*/  FMUL R93, R93, c[0x0][0x668] ;  /* 0x00019a005d5d7a20 */ /* 0x000fe20000400000 */
[----:B------:R-:W-:Y:S02]  /*2420*/  MOV R94, RZ ;  /* 0x000000ff005e7202 */ /* 0x000fe40000000f00 */
[----:B------:R-:W-:-:S02]  /*2430*/  MOV R18, RZ ;  /* 0x000000ff00127202 */ /* 0x000fc40000000f00 */
[----:B------:R-:W-:Y:S02]  /*2440*/  MOV R79, RZ ;  /* 0x000000ff004f7202 */ /* 0x000fe40000000f00 */
[----:B------:R-:W-:Y:S02]  /*2450*/  MOV R81, RZ ;  /* 0x000000ff00517202 */ /* 0x000fe40000000f00 */
[----:B------:R-:W-:Y:S01]  /*2460*/  MOV R83, RZ ;  /* 0x000000ff00537202 */ /* 0x000fe20000000f00 */
[----:B------:R-:W-:Y:S05]  /*2470*/  @!P2 BRA `(.L_x_441) ;  /* 0x000004800000a947 */ /* 0x000fea0003800000 */
        /* <DEDUP_REMOVED lines=8> */
[----:B------:R-:W2:Y:S04]  /*2500*/  LDG.E R14, [R18.64] ;  /* 0x00000020120e7981 */ /* 0x000ea8000c1e1900 */
[----:B------:R-:W3:Y:S04]  /*2510*/  LDG.E R17, [R18.64+0x4] ;  /* 0x0000042012117981 */ /* 0x000ee8000c1e1900 */
[----:B------:R-:W4:Y:S04]  /*2520*/  LDG.E R26, [R18.64+0x8] ;  /* 0x00000820121a7981 */ /* 0x000f28000c1e1900 */
[----:B------:R-:W5:Y:S04]  /*2530*/  LDG.E R27, [R18.64+0xc] ;  /* 0x00000c20121b7981 */ /* 0x000f68000c1e1900 */
[----:B------:R-:W5:Y:S04]  /*2540*/  LDG.E R79, [R18.64+0x10] ;  /* 0x00001020124f7981 */ /* 0x000f68000c1e1900 */
[----:B------:R-:W5:Y:S01]  /*2550*/  LDG.E R81, [R18.64+0x14] ;  /* 0x0000142012517981 */ /* 0x000f62000c1e1900 */
[----:B--2---:R-:W-:Y:S01]  /*2560*/  FADD R14, RZ, -R14 ;  /* 0x8000000eff0e7221 */ /* 0x004fe20000000000 */
[----:B---3--:R-:W-:Y:S01]  /*2570*/  FADD R17, RZ, -R17 ;  /* 0x80000011ff117221 */ /* 0x008fe20000000000 */
[----:B----4-:R-:W-:Y:S01]  /*2580*/  FADD R26, RZ, -R26 ;  /* 0x8000001aff1a7221 */ /* 0x010fe20000000000 */
[----:B-----5:R-:W-:Y:S01]  /*2590*/  FADD R27, RZ, -R27 ;  /* 0x8000001bff1b7221 */ /* 0x020fe20000000000 */
[----:B------:R-:W-:Y:S01]  /*25a0*/  FADD R79, RZ, -R79 ;  /* 0x8000004fff4f7221 */ /* 0x000fe20000000000 */
[----:B------:R-:W-:Y:S01]  /*25b0*/  FADD R81, RZ, -R81 ;  /* 0x80000051ff517221 */ /* 0x000fe20000000000 */
[----:B------:R-:W-:Y:S05]  /*25c0*/  BRA `(.L_x_443) ;  /* 0x0000018000007947 */ /* 0x000fea0003800000 */
.L_x_442:
[----:B------:R-:W-:-:S04]  /*25d0*/  ISETP.NE.U32.AND P0, PT, RZ, c[0x0][0x6b0], PT ;  /* 0x0001ac00ff007a0c */ /* 0x000fc80003f05070 */
[----:B------:R-:W-:-:S13]  /*25e0*/  ISETP.NE.AND.EX P0, PT, RZ, c[0x0][0x6b4], PT, P0 ;  /* 0x0001ad00ff007a0c */ /* 0x000fda0003f05300 */
[----:B------:R-:W-:Y:S01]  /*25f0*/  @P0 MOV R18, c[0x0][0x6c8] ;  /* 0x0001b20000120a02 */ /* 0x000fe20000000f00 */
[----:B------:R-:W-:-:S04]  /*2600*/  @P0 IMAD R14, R38, c[0x0][0x6c8], RZ ;  /* 0x0001b200260e0a24 */ /* 0x000fc800078e02ff */
[C---:B------:R-:W-:Y:S02]  /*2610*/  @P0 IMAD R17, R51.reuse, UR25, R14 ;  /* 0x0000001933110c24 */ /* 0x040fe4000f8e020e */
[----:B------:R-:W-:-:S05]  /*2620*/  @P0 IMAD.WIDE.U32 R18, R51, R18, c[0x0][0x6b0] ;  /* 0x0001ac0033120625 */ /* 0x000fca00078e0012 */
[----:B------:R-:W-:-:S05]  /*2630*/  @P0 IADD3 R19, R19, R17, RZ ;  /* 0x0000001113130210 */ /* 0x000fca0007ffe0ff */
[----:B------:R-:W2:Y:S04]  /*2640*/  @P0 LDG.E R17, [R18.64] ;  /* 0x0000002012110981 */ /* 0x000ea8000c1e1900 */
[----:B------:R-:W3:Y:S04]  /*2650*/  @P0 LDG.E R83, [R18.64+0x4] ;  /* 0x0000042012530981 */ /* 0x000ee8000c1e1900 */
[----:B------:R-:W4:Y:S04]  /*2660*/  @P0 LDG.E R94, [R18.64+0x8] ;  /* 0x00000820125e0981 */ /* 0x000f28000c1e1900 */
[----:B------:R-:W5:Y:S04]  /*2670*/  @P0 LDG.E R95, [R18.64+0xc] ;  /* 0x00000c20125f0981 */ /* 0x000f68000c1e1900 */
[----:B------:R-:W5:Y:S04]  /*2680*/  @P0 LDG.E R96, [R18.64+0x10] ;  /* 0x0000102012600981 */ /* 0x000f68000c1e1900 */
[----:B------:R-:W5:Y:S01]  /*2690*/  @P0 LDG.E R97, [R18.64+0x14] ;  /* 0x0000142012610981 */ /* 0x000f62000c1e1900 */
[----:B------:R-:W-:Y:S01]  /*26a0*/  MOV R14, RZ ;  /* 0x000000ff000e7202 */ /* 0x000fe20000000f00 */
[----:B------:R-:W-:Y:S01]  /*26b0*/  CS2R R26, SRZ ;  /* 0x00000000001a7805 */ /* 0x000fe2000001ff00 */
[----:B------:R-:W-:-:S02]  /*26c0*/  MOV R79, RZ ;  /* 0x000000ff004f7202 */ /* 0x000fc40000000f00 */
[----:B------:R-:W-:Y:S01]  /*26d0*/  MOV R81, RZ ;  /* 0x000000ff00517202 */ /* 0x000fe20000000f00 */
[----:B--2---:R-:W-:Y:S01]  /*26e0*/  @P0 FADD R14, RZ, -R17 ;  /* 0x80000011ff0e0221 */ /* 0x004fe20000000000 */
[----:B------:R-:W-:Y:S01]  /*26f0*/  MOV R17, RZ ;  /* 0x000000ff00117202 */ /* 0x000fe20000000f00 */
[----:B---3--:R-:W-:Y:S01]  /*2700*/  @P0 FADD R17, RZ, -R83 ;  /* 0x80000053ff110221 */ /* 0x008fe20000000000 */
[----:B----4-:R-:W-:Y:S01]  /*2710*/  @P0 FADD R26, RZ, -R94 ;  /* 0x8000005eff1a0221 */ /* 0x010fe20000000000 */
[----:B-----5:R-:W-:Y:S01]  /*2720*/  @P0 FADD R27, RZ, -R95 ;  /* 0x8000005fff1b0221 */ /* 0x020fe20000000000 */
[----:B------:R-:W-:Y:S01]  /*2730*/  @P0 FADD R79, RZ, -R96 ;  /* 0x80000060ff4f0221 */ /* 0x000fe20000000000 */
[----:B------:R-:W-:Y:S01]  /*2740*/  @P0 FADD R81, RZ, -R97 ;  /* 0x80000061ff510221 */ /* 0x000fe20000000000 */
.L_x_443:
[----:B------:R-:W-:Y:S01]  /*2750*/  FADD R19, RZ, R26 ;  /* 0x0000001aff137221 */ /* 0x000fe20000000000 */
[----:B------:R-:W-:Y:S01]  /*2760*/  FADD R26, RZ, R14 ;  /* 0x0000000eff1a7221 */ /* 0x000fe20000000000 */
[C---:B------:R-:W-:Y:S01]  /*2770*/  FMUL R18, R11.reuse, R91 ;  /* 0x0000005b0b127220 */ /* 0x040fe20000400000 */
[----:B------:R-:W-:Y:S01]  /*2780*/  FADD R83, RZ, R17 ;  /* 0x00000011ff537221 */ /* 0x000fe20000000000 */
[C---:B------:R-:W-:Y:S01]  /*2790*/  FMUL R17, R11.reuse, R93 ;  /* 0x0000005d0b117220 */ /* 0x040fe20000400000 */
[----:B------:R-:W-:Y:S01]  /*27a0*/  FMUL R97, R32, R26 ;  /* 0x0000001a20617220 */ /* 0x000fe20000400000 */
[----:B------:R-:W-:Y:S01]  /*27b0*/  FMUL R94, R18, R19 ;  /* 0x00000013125e7220 */ /* 0x000fe20000400000 */
[----:B------:R-:W-:Y:S01]  /*27c0*/  FMUL R14, R11, R92 ;  /* 0x0000005c0b0e7220 */ /* 0x000fe20000400000 */
[C---:B------:R-:W-:Y:S01]  /*27d0*/  FMUL R95, R17.reuse, R83 ;  /* 0x00000053115f7220 */ /* 0x040fe20000400000 */
[CC--:B------:R-:W-:Y:S01]  /*27e0*/  FFMA R96, R34.reuse, R19.reuse, -R97 ;  /* 0x0000001322607223 */ /* 0x0c0fe20000000861 */
[-C--:B------:R-:W-:Y:S01]  /*27f0*/  FFMA R17, R17, R26.reuse, -R94 ;  /* 0x0000001a11117223 */ /* 0x080fe2000000085e */
[C---:B------:R-:W-:Y:S01]  /*2800*/  FMUL R97, R33.reuse, R19 ;  /* 0x0000001321617220 */ /* 0x040fe20000400000 */
[----:B------:R-:W-:Y:S01]  /*2810*/  FMUL R94, R34, R83 ;  /* 0x00000053225e7220 */ /* 0x000fe20000400000 */
[C---:B------:R-:W-:Y:S01]  /*2820*/  FFMA R95, R14.reuse, R19, -R95 ;  /* 0x000000130e5f7223 */ /* 0x040fe2000000085f */
[-C--:B------:R-:W-:Y:S01]  /*2830*/  FMUL R19, R14, R26.reuse ;  /* 0x0000001a0e137220 */ /* 0x080fe20000400000 */
[----:B------:R-:W-:Y:S01]  /*2840*/  FADD R14, RZ, R27 ;  /* 0x0000001bff0e7221 */ /* 0x000fe20000000000 */
[-C--:B------:R-:W-:Y:S01]  /*2850*/  FFMA R97, R32, R83.reuse, -R97 ;  /* 0x0000005320617223 */ /* 0x080fe20000000861 */
[----:B------:R-:W-:Y:S01]  /*2860*/  FFMA R26, R33, R26, -R94 ;  /* 0x0000001a211a7223 */ /* 0x000fe2000000085e */
[----:B------:R-:W-:Y:S01]  /*2870*/  FADD R79, RZ, R79 ;  /* 0x0000004fff4f7221 */ /* 0x000fe20000000000 */
[----:B------:R-:W-:Y:S01]  /*2880*/  FADD R81, RZ, R81 ;  /* 0x00000051ff517221 */ /* 0x000fe20000000000 */
[----:B------:R-:W-:Y:S01]  /*2890*/  FFMA R19, R18, R83, -R19 ;  /* 0x0000005312137223 */ /* 0x000fe20000000813 */
[----:B------:R-:W-:Y:S01]  /*28a0*/  FADD R18, R97, R14 ;  /* 0x0000000e61127221 */ /* 0x000fe20000000000 */
[----:B------:R-:W-:Y:S01]  /*28b0*/  FADD R94, R96, R79 ;  /* 0x0000004f605e7221 */ /* 0x000fe20000000000 */
[----:B------:R-:W-:Y:S01]  /*28c0*/  FADD R14, R26, R81 ;  /* 0x000000511a0e7221 */ /* 0x000fe20000000000 */
[----:B------:R-:W-:Y:S01]  /*28d0*/  FADD R83, RZ, R95 ;  /* 0x0000005fff537221 */ /* 0x000fe20000000000 */
[----:B------:R-:W-:Y:S01]  /*28e0*/  FADD R81, RZ, R17 ;  /* 0x00000011ff517221 */ /* 0x000fe20000000000 */
[----:B------:R-:W-:-:S02]  /*28f0*/  FADD R79, RZ, R19 ;  /* 0x00000013ff4f7221 */ /* 0x000fc40000000000 */
.L_x_441:
[----:B------:R-:W-:Y:S05]  /*2900*/  BSYNC B4 ;  /* 0x0000000000047941 */ /* 0x000fea0003800000 */
.L_x_440:
        /* <DEDUP_REMOVED lines=10> */
[----:B------:R-:W4:Y:S01]  /*29b0*/  LDG.E R95, [R26.64+0x8] ;  /* 0x000008201a5f7981 */ /* 0x000f22000c1e1900 */
[----:B--2---:R-:W-:Y:S01]  /*29c0*/  FADD R18, R18, R17 ;  /* 0x0000001112127221 */ /* 0x004fe20000000000 */
[----:B---3--:R-:W-:Y:S01]  /*29d0*/  FADD R94, R94, R19 ;  /* 0x000000135e5e7221 */ /* 0x008fe20000000000 */
[----:B----4-:R-:W-:Y:S01]  /*29e0*/  FADD R14, R14, R95 ;  /* 0x0000005f0e0e7221 */ /* 0x010fe20000000000 */
[----:B------:R-:W-:Y:S05]  /*29f0*/  BRA `(.L_x_445) ;  /* 0x000000e000007947 */ /* 0x000fea0003800000 */
.L_x_444:
        /* <DEDUP_REMOVED lines=13> */
[----:B----4-:R-:W-:-:S03]  /*2ad0*/  FADD R14, R14, R95 ;  /* 0x0000005f0e0e7221 */ /* 0x010fc60000000000 */
.L_x_445:
[C---:B------:R-:W-:Y:S01]  /*2ae0*/  FFMA R19, R11.reuse, R94, RZ ;  /* 0x0000005e0b137223 */ /* 0x040fe200000000ff */
[----:B------:R-:W-:Y:S01]  /*2af0*/  FMUL R98, R90, R90 ;  /* 0x0000005a5a627220 */ /* 0x000fe20000400000 */
[C---:B------:R-:W-:Y:S01]  /*2b00*/  FFMA R17, R11.reuse, R18, RZ ;  /* 0x000000120b117223 */ /* 0x040fe200000000ff */
[----:B------:R-:W-:Y:S01]  /*2b10*/  FFMA R11, R11, R14, RZ ;  /* 0x0000000e0b0b7223 */ /* 0x000fe200000000ff */
[----:B------:R-:W-:Y:S01]  /*2b20*/  FFMA R27, R19, c[0x0][0x668], RZ ;  /* 0x00019a00131b7a23 */ /* 0x000fe200000000ff */
[----:B------:R-:W0:Y:S01]  /*2b30*/  MUFU.RCP R96, R98 ;  /* 0x0000006200607308 */ /* 0x000e220000001000 */
[----:B------:R-:W-:Y:S01]  /*2b40*/  FFMA R97, R17, c[0x0][0x668], RZ ;  /* 0x00019a0011617a23 */ /* 0x000fe200000000ff */
[----:B------:R-:W-:Y:S01]  /*2b50*/  FFMA R95, R11, c[0x0][0x668], RZ ;  /* 0x00019a000b5f7a23 */ /* 0x000fe200000000ff */
[----:B------:R-:W-:Y:S01]  /*2b60*/  FMUL R26, R15, R27 ;  /* 0x0000001b0f1a7220 */ /* 0x000fe20000400000 */
[----:B------:R-:W-:Y:S01]  /*2b70*/  FMUL R92, R92, R94 ;  /* 0x0000005e5c5c7220 */ /* 0x000fe20000400000 */
[----:B------:R-:W-:Y:S02]  /*2b80*/  BSSY B6, `(.L_x_446) ;  /* 0x0000011000067945 */ /* 0x000fe40003800000 */
[----:B------:R-:W-:Y:S01]  /*2b90*/  FFMA R17, R13, R97, R26 ;  /* 0x000000610d117223 */ /* 0x000fe2000000001a */
[----:B------:R-:W-:-:S03]  /*2ba0*/  FFMA R92, R91, R18, R92 ;  /* 0x000000125b5c7223 */ /* 0x000fc6000000005c */
[----:B------:R-:W-:Y:S01]  /*2bb0*/  FFMA R17, R16, R95, R17 ;  /* 0x0000005f10117223 */ /* 0x000fe20000000011 */
[----:B------:R-:W-:Y:S01]  /*2bc0*/  FFMA R93, R93, R14, R92 ;  /* 0x0000000e5d5d7223 */ /* 0x000fe2000000005c */
[----:B------:R-:W-:Y:S02]  /*2bd0*/  MOV R14, RZ ;  /* 0x000000ff000e7202 */ /* 0x000fe40000000f00 */
        /* <DEDUP_REMOVED lines=9> */
[----:B------:R-:W-:Y:S05]  /*2c70*/  CALL.REL.NOINC `($__internal_10_$__cuda_sm3x_div_rn_noftz_f32_slowpath) ;  /* 0x0000450000007944 */ /* 0x000fea0003c00000 */
[----:B0-----:R-:W-:Y:S02]  /*2c80*/  MOV R15, R17 ;  /* 0x00000011000f7202 */ /* 0x001fe40000000f00 */
.L_x_447:
[----:B------:R-:W-:Y:S05]  /*2c90*/  BSYNC B6 ;  /* 0x0000000000067941 */ /* 0x000fea0003800000 */
.L_x_446:
        /* <DEDUP_REMOVED lines=14> */
.L_x_449:
[----:B------:R-:W-:Y:S05]  /*2d80*/  BSYNC B6 ;  /* 0x0000000000067941 */ /* 0x000fea0003800000 */
.L_x_448:
        /* <DEDUP_REMOVED lines=15> */
.L_x_451:
[----:B------:R-:W-:Y:S05]  /*2e80*/  BSYNC B6 ;  /* 0x0000000000067941 */ /* 0x000fea0003800000 */
.L_x_450:
[----:B------:R-:W0:Y:S01]  /*2e90*/  MUFU.RCP R13, R90 ;  /* 0x0000005a000d7308 */ /* 0x000e220000001000 */
[----:B------:R-:W-:Y:S07]  /*2ea0*/  BSSY B6, `(.L_x_452) ;  /* 0x000000e000067945 */ /* 0x000fee0003800000 */
[----:B------:R-:W1:Y:S01]  /*2eb0*/  FCHK P0, R95, R90 ;  /* 0x0000005a5f007302 */ /* 0x000e620000000000 */
[----:B0-----:R-:W-:-:S04]  /*2ec0*/  FFMA R16, -R90, R13, 1 ;  /* 0x3f8000005a107423 */ /* 0x001fc8000000010d */
[----:B------:R-:W-:Y:S01]  /*2ed0*/  FFMA R13, R13, R16, R13 ;  /* 0x000000100d0d7223 */ /* 0x000fe2000000000d */
[----:B------:R-:W-:-:S03]  /*2ee0*/  FADD R16, RZ, R92 ;  /* 0x0000005cff107221 */ /* 0x000fc60000000000 */
        /* <DEDUP_REMOVED lines=9> */
.L_x_453:
[----:B------:R-:W-:Y:S05]  /*2f80*/  BSYNC B6 ;  /* 0x0000000000067941 */ /* 0x000fea0003800000 */
.L_x_452:
[----:B------:R-:W-:Y:S01]  /*2f90*/  FSETP.GT.AND P0, PT, R88, RZ, PT ;  /* 0x000000ff5800720b */ /* 0x000fe20003f04000 */
[----:B------:R-:W-:Y:S01]  /*2fa0*/  FMUL R18, R16, R87 ;  /* 0x0000005710127220 */ /* 0x000fe20000400000 */
[----:B------:R-:W-:Y:S01]  /*2fb0*/  FADD R13, RZ, R27 ;  /* 0x0000001bff0d7221 */ /* 0x000fe20000000000 */
[----:B------:R-:W-:Y:S01]  /*2fc0*/  BSSY B4, `(.L_x_454) ;  /* 0x0000026000047945 */ /* 0x000fe20003800000 */
[C---:B------:R-:W-:Y:S01]  /*2fd0*/  FFMA R94, R12.reuse, R11, RZ ;  /* 0x0000000b0c5e7223 */ /* 0x040fe200000000ff */
[----:B------:R-:W-:Y:S01]  /*2fe0*/  FFMA R26, R11, R85, R18 ;  /* 0x000000550b1a7223 */ /* 0x000fe20000000012 */
[C---:B------:R-:W-:Y:S01]  /*2ff0*/  FFMA R18, R12.reuse, R16, RZ ;  /* 0x000000100c127223 */ /* 0x040fe200000000ff */
[----:B------:R-:W-:Y:S01]  /*3000*/  FFMA R90, R12, R13, RZ ;  /* 0x0000000d0c5a7223 */ /* 0x000fe200000000ff */
[----:B------:R-:W-:Y:S01]  /*3010*/  MOV R16, RZ ;  /* 0x000000ff00107202 */ /* 0x000fe20000000f00 */
[----:B------:R-:W-:Y:S01]  /*3020*/  FFMA R17, R13, R89, R26 ;  /* 0x000000590d117223 */ /* 0x000fe2000000001a */
[----:B------:R-:W-:-:S03]  /*3030*/  MOV R26, RZ ;  /* 0x000000ff001a7202 */ /* 0x000fc60000000f00 */
[----:B------:R-:W-:Y:S05]  /*3040*/  @!P0 BRA `(.L_x_455) ;  /* 0x000001d000008947 */ /* 0x000fea0003800000 */
[----:B------:R-:W-:Y:S01]  /*3050*/  IADD3 R11, R88, 0x1800000, RZ ;  /* 0x01800000580b7810 */ /* 0x000fe20007ffe0ff */
[----:B------:R-:W-:Y:S03]  /*3060*/  BSSY B5, `(.L_x_456) ;  /* 0x000000c000057945 */ /* 0x000fe60003800000 */
[----:B------:R-:W-:-:S04]  /*3070*/  LOP3.LUT R11, R11, 0x7f800000, RZ, 0xc0, !PT ;  /* 0x7f8000000b0b7812 */ /* 0x000fc800078ec0ff */
[----:B------:R-:W-:-:S13]  /*3080*/  ISETP.GT.U32.AND P0, PT, R11, 0x1ffffff, PT ;  /* 0x01ffffff0b00780c */ /* 0x000fda0003f04070 */
[----:B------:R-:W-:Y:S05]  /*3090*/  @P0 BRA `(.L_x_457) ;  /* 0x0000004000000947 */ /* 0x000fea0003800000 */
[----:B------:R-:W-:Y:S02]  /*30a0*/  MOV R12, R88 ;  /* 0x00000058000c7202 */ /* 0x000fe40000000f00 */
[----:B------:R-:W-:Y:S02]  /*30b0*/  MOV R95, 0x30d0 ;  /* 0x000030d0005f7802 */ /* 0x000fe40000000f00 */
[----:B------:R-:W-:Y:S05]  /*30c0*/  CALL.REL.NOINC `($__internal_8_$__cuda_sm20_rcp_rn_f32_slowpath) ;  /* 0x00003be000007944 */ /* 0x000fea0003c00000 */
[----:B------:R-:W-:Y:S05]  /*30d0*/  BRA `(.L_x_458) ;  /* 0x0000004000007947 */ /* 0x000fea0003800000 */
.L_x_457:
[----:B------:R-:W0:Y:S02]  /*30e0*/  MUFU.RCP R12, R88 ;  /* 0x00000058000c7308 */ /* 0x000e240000001000 */
[----:B0-----:R-:W-:-:S04]  /*30f0*/  FFMA R11, R12, R88, -1 ;  /* 0xbf8000000c0b7423 */ /* 0x001fc80000000058 */
[----:B------:R-:W-:-:S04]  /*3100*/  FADD.FTZ R11, -R11, -RZ ;  /* 0x800000ff0b0b7221 */ /* 0x000fc80000010100 */
[----:B------:R-:W-:Y:S02]  /*3110*/  FFMA R11, R12, R11, R12 ;  /* 0x0000000b0c0b7223 */ /* 0x000fe4000000000c */
.L_x_458:
[----:B------:R-:W-:Y:S05]  /*3120*/  BSYNC B5 ;  /* 0x0000000000057941 */ /* 0x000fea0003800000 */
.L_x_456:
        /* <DEDUP_REMOVED lines=15> */
.L_x_455:
[----:B------:R-:W-:Y:S05]  /*3220*/  BSYNC B4 ;  /* 0x0000000000047941 */ /* 0x000fea0003800000 */
.L_x_454:
[----:B------:R-:W-:Y:S01]  /*3230*/  FSETP.GT.AND P0, PT, R88, RZ, PT ;  /* 0x000000ff5800720b */ /* 0x000fe20003f04000 */
[----:B------:R-:W-:Y:S01]  /*3240*/  FADD R17, RZ, R17 ;  /* 0x00000011ff117221 */ /* 0x000fe20000000000 */
[----:B------:R-:W-:Y:S04]  /*3250*/  BSSY B6, `(.L_x_459) ;  /* 0x0000036000067945 */ /* 0x000fe80003800000 */
[C---:B------:R-:W-:Y:S02]  /*3260*/  FSEL R11, R17.reuse, RZ, !P3 ;  /* 0x000000ff110b7208 */ /* 0x040fe40005800000 */
[----:B------:R-:W-:-:S03]  /*3270*/  FSEL R12, R17, RZ, P3 ;  /* 0x000000ff110c7208 */ /* 0x000fc60001800000 */
[----:B------:R-:W-:Y:S02]  /*3280*/  FFMA R11, R11, c[0x0][0x664], RZ ;  /* 0x000199000b0b7a23 */ /* 0x000fe400000000ff */
[----:B------:R-:W-:Y:S05]  /*3290*/  @!P0 BRA `(.L_x_460) ;  /* 0x0000031000008947 */ /* 0x000fea0003800000 */
[----:B------:R-:W0:Y:S01]  /*32a0*/  MUFU.RCP R13, R88 ;  /* 0x00000058000d7308 */ /* 0x000e220000001000 */
[----:B------:R-:W-:Y:S01]  /*32b0*/  FFMA R17, -R3, R57, R58 ;  /* 0x0000003903117223 */ /* 0x000fe2000000013a */
[----:B------:R-:W-:Y:S01]  /*32c0*/  BSSY B7, `(.L_x_461) ;  /* 0x000000d000077945 */ /* 0x000fe20003800000 */
[----:B------:R-:W-:-:S05]  /*32d0*/  FADD R11, RZ, -R11 ;  /* 0x8000000bff0b7221 */ /* 0x000fca0000000000 */
        /* <DEDUP_REMOVED lines=11> */
.L_x_462:
[----:B------:R-:W-:Y:S05]  /*3390*/  BSYNC B7 ;  /* 0x0000000000077941 */ /* 0x000fea0003800000 */
.L_x_461:
[----:B------:R-:W0:Y:S01]  /*33a0*/  MUFU.RCP R19, R88 ;  /* 0x0000005800137308 */ /* 0x000e220000001000 */
[----:B------:R-:W-:Y:S01]  /*33b0*/  FFMA R17, -R2, R57, R61 ;  /* 0x0000003902117223 */ /* 0x000fe2000000013d */
[----:B------:R-:W-:Y:S06]  /*33c0*/  BSSY B7, `(.L_x_463) ;  /* 0x000000c000077945 */ /* 0x000fec0003800000 */
        /* <DEDUP_REMOVED lines=11> */
.L_x_464:
[----:B------:R-:W-:Y:S05]  /*3480*/  BSYNC B7 ;  /* 0x0000000000077941 */ /* 0x000fea0003800000 */
.L_x_463:
        /* <DEDUP_REMOVED lines=14> */
.L_x_466:
[----:B------:R-:W-:Y:S05]  /*3570*/  BSYNC B7 ;  /* 0x0000000000077941 */ /* 0x000fea0003800000 */
.L_x_465:
[C---:B------:R-:W-:Y:S01]  /*3580*/  FFMA R16, R11.reuse, R13, R16 ;  /* 0x0000000d0b107223 */ /* 0x040fe20000000010 */
[C---:B------:R-:W-:Y:S01]  /*3590*/  FFMA R26, R11.reuse, R85, R26 ;  /* 0x000000550b1a7223 */ /* 0x040fe2000000001a */
[----:B------:R-:W-:Y:S02]  /*35a0*/  FFMA R14, R11, R19, R14 ;  /* 0x000000130b0e7223 */ /* 0x000fe4000000000e */
.L_x_460:
[----:B------:R-:W-:Y:S05]  /*35b0*/  BSYNC B6 ;  /* 0x0000000000067941 */ /* 0x000fea0003800000 */
.L_x_459:
[----:B------:R-:W-:Y:S01]  /*35c0*/  FADD R19, RZ, R27 ;  /* 0x0000001bff137221 */ /* 0x000fe20000000000 */
[----:B------:R-:W-:Y:S01]  /*35d0*/  FADD R27, RZ, R92 ;  /* 0x0000005cff1b7221 */ /* 0x000fe20000000000 */
[----:B------:R-:W-:Y:S01]  /*35e0*/  FADD R88, RZ, R91 ;  /* 0x0000005bff587221 */ /* 0x000fe20000000000 */
[----:B------:R-:W-:Y:S01]  /*35f0*/  FADD R93, RZ, R93 ;  /* 0x0000005dff5d7221 */ /* 0x000fe20000000000 */
[----:B------:R-:W-:Y:S01]  /*3600*/  FADD R92, RZ, -R15 ;  /* 0x8000000fff5c7221 */ /* 0x000fe20000000000 */
[-C--:B------:R-:W-:Y:S01]  /*3610*/  FFMA R85, R10, R12.reuse, RZ ;  /* 0x0000000c0a557223 */ /* 0x080fe200000000ff */
[----:B------:R-:W-:Y:S01]  /*3620*/  FFMA R18, R9, R12, RZ ;  /* 0x0000000c09127223 */ /* 0x000fe200000000ff */
[----:B------:R-:W-:Y:S01]  /*3630*/  FADD R88, RZ, -R88 ;  /* 0x80000058ff587221 */ /* 0x000fe20000000000 */
[----:B------:R-:W-:Y:S01]  /*3640*/  FADD R27, RZ, -R27 ;  /* 0x8000001bff1b7221 */ /* 0x000fe20000000000 */
[----:B------:R-:W-:-:S02]  /*3650*/  FADD R19, RZ, -R19 ;  /* 0x80000013ff137221 */ /* 0x000fc40000000000 */
.L_x_423:
[----:B------:R-:W-:Y:S05]  /*3660*/  BSYNC B3 ;  /* 0x0000000000037941 */ /* 0x000fea0003800000 */
.L_x_422:
[----:B------:R-:W-:Y:S01]  /*3670*/  BSSY B3, `(.L_x_467) ;  /* 0x00000d0000037945 */ /* 0x000fe20003800000 */
[----:B------:R-:W-:Y:S01]  /*3680*/  FADD R10, R92, R93 ;  /* 0x0000005d5c0a7221 */ /* 0x000fe20000000000 */
[----:B------:R-:W-:Y:S01]  /*3690*/  FADD R11, RZ, R92 ;  /* 0x0000005cff0b7221 */ /* 0x000fe20000000000 */
[----:B------:R-:W-:Y:S01]  /*36a0*/  MOV R90, RZ ;  /* 0x000000ff005a7202 */ /* 0x000fe20000000f00 */
[----:B------:R-:W-:Y:S01]  /*36b0*/  CS2R R12, SRZ ;  /* 0x00000000000c7805 */ /* 0x000fe2000001ff00 */
[----:B------:R-:W-:-:S02]  /*36c0*/  MOV R92, RZ ;  /* 0x000000ff005c7202 */ /* 0x000fc40000000f00 */
[----:B------:R-:W-:Y:S02]  /*36d0*/  MOV R17, RZ ;  /* 0x000000ff00117202 */ /* 0x000fe40000000f00 */
[----:B------:R-:W-:Y:S01]  /*36e0*/  MOV R15, RZ ;  /* 0x000000ff000f7202 */ /* 0x000fe20000000f00 */
[----:B------:R-:W-:Y:S05]  /*36f0*/  @!P2 BRA `(.L_x_468) ;  /* 0x00000c700000a947 */ /* 0x000fea0003800000 */
[----:B------:R-:W-:Y:S01]  /*3700*/  ISETP.NE.U32.AND P0, PT, RZ, c[0x0][0x8a0], PT ;  /* 0x00022800ff007a0c */ /* 0x000fe20003f05070 */
[C---:B------:R-:W-:Y:S01]  /*3710*/  FFMA R15, R11.reuse, R6, RZ ;  /* 0x000000060b0f7223 */ /* 0x040fe200000000ff */
[C---:B------:R-:W-:Y:S01]  /*3720*/  FFMA R13, R11.reuse, R7, RZ ;  /* 0x000000070b0d7223 */ /* 0x040fe200000000ff */
[----:B------:R-:W-:Y:S01]  /*3730*/  FFMA R17, R11, R8, RZ ;  /* 0x000000080b117223 */ /* 0x000fe200000000ff */
[----:B------:R-:W-:Y:S01]  /*3740*/  ISETP.NE.AND.EX P0, PT, RZ, c[0x0][0x8a4], PT, P0 ;  /* 0x00022900ff007a0c */ /* 0x000fe20003f05300 */
[C---:B------:R-:W-:Y:S01]  /*3750*/  FMUL R84, R15.reuse, R84 ;  /* 0x000000540f547220 */ /* 0x040fe20000400000 */
[C---:B------:R-:W-:Y:S01]  /*3760*/  FMUL R12, R15.reuse, R75 ;  /* 0x0000004b0f0c7220 */ /* 0x040fe20000400000 */
[----:B------:R-:W-:Y:S01]  /*3770*/  FMUL R77, R15, R77 ;  /* 0x0000004d0f4d7220 */ /* 0x000fe20000400000 */
[----:B------:R-:W-:Y:S01]  /*3780*/  FFMA R60, R11, R60, RZ ;  /* 0x0000003c0b3c7223 */ /* 0x000fe200000000ff */
[C---:B------:R-:W-:Y:S01]  /*3790*/  FFMA R84, R13.reuse, R82, R84 ;  /* 0x000000520d547223 */ /* 0x040fe20000000054 */
[C---:B------:R-:W-:Y:S01]  /*37a0*/  FFMA R12, R13.reuse, R69, R12 ;  /* 0x000000450d0c7223 */ /* 0x040fe2000000000c */
[----:B------:R-:W-:Y:S01]  /*37b0*/  FFMA R70, R13, R70, R77 ;  /* 0x000000460d467223 */ /* 0x000fe2000000004d */
[----:B------:R-:W-:Y:S01]  /*37c0*/  FFMA R4, R11, R4, RZ ;  /* 0x000000040b047223 */ /* 0x000fe200000000ff */
[C---:B------:R-:W-:Y:S01]  /*37d0*/  FFMA R69, R17.reuse, R72, R84 ;  /* 0x0000004811457223 */ /* 0x040fe20000000054 */
[C---:B------:R-:W-:Y:S01]  /*37e0*/  FFMA R71, R17.reuse, R71, R12 ;  /* 0x0000004711477223 */ /* 0x040fe2000000000c */
[----:B------:R-:W-:Y:S01]  /*37f0*/  FFMA R70, R17, R73, R70 ;  /* 0x0000004911467223 */ /* 0x000fe20000000046 */
[----:B------:R-:W-:Y:S01]  /*3800*/  FFMA R5, R11, R5, RZ ;  /* 0x000000050b057223 */ /* 0x000fe200000000ff */
[CC--:B------:R-:W-:Y:S01]  /*3810*/  FFMA R77, R15.reuse, R7.reuse, RZ ;  /* 0x000000070f4d7223 */ /* 0x0c0fe200000000ff */
[C---:B------:R-:W-:Y:S01]  /*3820*/  FFMA R87, R15.reuse, R6, RZ ;  /* 0x000000060f577223 */ /* 0x040fe200000000ff */
[----:B------:R-:W-:Y:S01]  /*3830*/  FFMA R89, R15, R8, RZ ;  /* 0x000000080f597223 */ /* 0x000fe200000000ff */
[CC--:B------:R-:W-:Y:S01]  /*3840*/  FFMA R91, R17.reuse, R7.reuse, RZ ;  /* 0x00000007115b7223 */ /* 0x0c0fe200000000ff */
[-C--:B------:R-:W-:Y:S01]  /*3850*/  FFMA R93, R17, R6.reuse, RZ ;  /* 0x00000006115d7223 */ /* 0x080fe200000000ff */
[C---:B------:R-:W-:Y:S01]  /*3860*/  FFMA R15, R13.reuse, R7, RZ ;  /* 0x000000070d0f7223 */ /* 0x040fe200000000ff */
[C---:B------:R-:W-:Y:S01]  /*3870*/  FFMA R73, R13.reuse, R6, RZ ;  /* 0x000000060d497223 */ /* 0x040fe200000000ff */
[-C--:B------:R-:W-:Y:S01]  /*3880*/  FFMA R75, R13, R8.reuse, RZ ;  /* 0x000000080d4b7223 */ /* 0x080fe200000000ff */
[----:B------:R-:W-:Y:S01]  /*3890*/  FFMA R17, R17, R8, RZ ;  /* 0x0000000811117223 */ /* 0x000fe200000000ff */
[----:B------:R-:W-:Y:S01]  /*38a0*/  FADD R6, R4, R69 ;  /* 0x0000004504067221 */ /* 0x000fe20000000000 */
[----:B------:R-:W-:Y:S01]  /*38b0*/  FADD R7, R60, R71 ;  /* 0x000000473c077221 */ /* 0x000fe20000000000 */
[----:B------:R-:W-:Y:S01]  /*38c0*/  FADD R8, R5, R70 ;  /* 0x0000004605087221 */ /* 0x000fe20000000000 */
[----:B------:R-:W-:Y:S05]  /*38d0*/  @!P0 BRA `(.L_x_469) ;  /* 0x0000007000008947 */ /* 0x000fea0003800000 */
[----:B------:R-:W-:Y:S01]  /*38e0*/  IMAD R4, R38, c[0x0][0x8c0], RZ ;  /* 0x0002300026047a24 */ /* 0x000fe200078e02ff */
[----:B------:R-:W-:-:S03]  /*38f0*/  MOV R12, c[0x0][0x8c0] ;  /* 0x00023000000c7a02 */ /* 0x000fc60000000f00 */
[C---:B------:R-:W-:Y:S02]  /*3900*/  IMAD R13, R51.reuse, UR28, R4 ;  /* 0x0000001c330d7c24 */ /* 0x040fe4000f8e0204 */
[----:B------:R-:W-:-:S05]  /*3910*/  IMAD.WIDE.U32 R4, R51, R12, c[0x0][0x8a0] ;  /* 0x0002280033047625 */ /* 0x000fca00078e000c */
[----:B------:R-:W-:-:S05]  /*3920*/  IADD3 R5, R5, R13, RZ ;  /* 0x0000000d05057210 */ /* 0x000fca0007ffe0ff */
[----:B------:R0:W-:Y:S01]  /*3930*/  RED.E.ADD.F32.FTZ.RN.STRONG.GPU [R4.64], R11 ;  /* 0x0000000b0400798e */ /* 0x0001e2000c10e7a0 */
[----:B------:R-:W-:Y:S05]  /*3940*/  BRA `(.L_x_470) ;  /* 0x0000009000007947 */ /* 0x000fea0003800000 */
.L_x_469:
        /* <DEDUP_REMOVED lines=8> */
[----:B------:R0:W-:Y:S02]  /*39d0*/  RED.E.ADD.F32.FTZ.RN.STRONG.GPU [R4.64], R11 ;  /* 0x0000000b0400798e */ /* 0x0001e4000c10e7a0 */
.L_x_470:
        /* <DEDUP_REMOVED lines=14> */
[----:B------:R0:W-:Y:S04]  /*3ac0*/  RED.E.ADD.F32.FTZ.RN.STRONG.GPU [R4.64+0x18], R91 ;  /* 0x0000185b0400798e */ /* 0x0001e8000c10e7a0 */
[----:B------:R0:W-:Y:S04]  /*3ad0*/  RED.E.ADD.F32.FTZ.RN.STRONG.GPU [R4.64+0x1c], R93 ;  /* 0x00001c5d0400798e */ /* 0x0001e8000c10e7a0 */
[----:B------:R0:W-:Y:S01]  /*3ae0*/  RED.E.ADD.F32.FTZ.RN.STRONG.GPU [R4.64+0x20], R17 ;  /* 0x000020110400798e */ /* 0x0001e2000c10e7a0 */
[----:B------:R-:W-:Y:S05]  /*3af0*/  BRA `(.L_x_472) ;  /* 0x0000011000007947 */ /* 0x000fea0003800000 */
.L_x_471:
[----:B------:R-:W-:-:S04]  /*3b00*/  ISETP.NE.U32.AND P0, PT, RZ, c[0x0][0x380], PT ;  /* 0x0000e000ff007a0c */ /* 0x000fc80003f05070 */
[----:B------:R-:W-:-:S13]  /*3b10*/  ISETP.NE.AND.EX P0, PT, RZ, c[0x0][0x384], PT, P0 ;  /* 0x0000e100ff007a0c */ /* 0x000fda0003f05300 */
[----:B------:R-:W-:Y:S05]  /*3b20*/  @!P0 BRA `(.L_x_472) ;  /* 0x000000e000008947 */ /* 0x000fea0003800000 */
[----:B0-----:R-:W-:Y:S01]  /*3b30*/  MOV R4, c[0x0][0x398] ;  /* 0x0000e60000047a02 */ /* 0x001fe20000000f00 */
        /* <DEDUP_REMOVED lines=12> */
[----:B------:R0:W-:Y:S02]  /*3c00*/  RED.E.ADD.F32.FTZ.RN.STRONG.GPU [R4.64+0x20], R17 ;  /* 0x000020110400798e */ /* 0x0001e4000c10e7a0 */
.L_x_472:
[-C--:B0-----:R-:W-:Y:S01]  /*3c10*/  FMUL R5, R62, R68.reuse ;  /* 0x000000443e057220 */ /* 0x081fe20000400000 */
[CC--:B------:R-:W-:Y:S01]  /*3c20*/  FMUL R4, R63.reuse, R68.reuse ;  /* 0x000000443f047220 */ /* 0x0c0fe20000400000 */
[CC--:B------:R-:W-:Y:S01]  /*3c30*/  FMUL R60, R64.reuse, R68.reuse ;  /* 0x00000044403c7220 */ /* 0x0c0fe20000400000 */
[----:B------:R-:W-:Y:S01]  /*3c40*/  FMUL R70, R64, R65 ;  /* 0x0000004140467220 */ /* 0x000fe20000400000 */
[CC--:B------:R-:W-:Y:S01]  /*3c50*/  FFMA R12, R62.reuse, R68.reuse, R5 ;  /* 0x000000443e0c7223 */ /* 0x0c0fe20000000005 */
[-C--:B------:R-:W-:Y:S01]  /*3c60*/  FFMA R17, R63, R68.reuse, R4 ;  /* 0x000000443f117223 */ /* 0x080fe20000000004 */
[C---:B------:R-:W-:Y:S01]  /*3c70*/  FMUL R5, R62.reuse, R67 ;  /* 0x000000433e057220 */ /* 0x040fe20000400000 */
[----:B------:R-:W-:Y:S01]  /*3c80*/  FMUL R68, R65, R68 ;  /* 0x0000004441447220 */ /* 0x000fe20000400000 */
[CC--:B------:R-:W-:Y:S01]  /*3c90*/  FMUL R4, R63.reuse, R66.reuse ;  /* 0x000000423f047220 */ /* 0x0c0fe20000400000 */
[----:B------:R-:W-:Y:S01]  /*3ca0*/  FMUL R75, R62, R63 ;  /* 0x0000003f3e4b7220 */ /* 0x000fe20000400000 */
[CC--:B------:R-:W-:Y:S01]  /*3cb0*/  FMUL R69, R64.reuse, R67.reuse ;  /* 0x0000004340457220 */ /* 0x0c0fe20000400000 */
[----:B------:R-:W-:Y:S01]  /*3cc0*/  FMUL R15, R64, R66 ;  /* 0x00000042400f7220 */ /* 0x000fe20000400000 */
[-C--:B------:R-:W-:Y:S01]  /*3cd0*/  FMUL R71, R62, R64.reuse ;  /* 0x000000403e477220 */ /* 0x080fe20000400000 */
[CC--:B------:R-:W-:Y:S01]  /*3ce0*/  FMUL R72, R63.reuse, R64.reuse ;  /* 0x000000403f487220 */ /* 0x0c0fe20000400000 */
[----:B------:R-:W-:Y:S01]  /*3cf0*/  FMUL R77, R64, R64 ;  /* 0x00000040404d7220 */ /* 0x000fe20000400000 */
[----:B------:R-:W-:Y:S01]  /*3d00*/  FFMA R13, R62, R67, R5 ;  /* 0x000000433e0d7223 */ /* 0x000fe20000000005 */
[CC--:B------:R-:W-:Y:S01]  /*3d10*/  FFMA R4, R63.reuse, R66.reuse, R4 ;  /* 0x000000423f047223 */ /* 0x0c0fe20000000004 */
[----:B------:R-:W-:Y:S01]  /*3d20*/  FADD R5, R68, R68 ;  /* 0x0000004444057221 */ /* 0x000fe20000000000 */
[----:B------:R-:W-:Y:S01]  /*3d30*/  FFMA R70, R64, R65, R70 ;  /* 0x0000004140467223 */ /* 0x000fe20000000046 */
[----:B------:R-:W-:Y:S01]  /*3d40*/  FFMA R75, R62, R63, R75 ;  /* 0x0000003f3e4b7223 */ /* 0x000fe2000000004b */
[C---:B------:R-:W-:Y:S01]  /*3d50*/  FFMA R69, R64.reuse, R67, R69 ;  /* 0x0000004340457223 */ /* 0x040fe20000000045 */
[----:B------:R-:W-:Y:S01]  /*3d60*/  FFMA R15, R64, R66, R15 ;  /* 0x00000042400f7223 */ /* 0x000fe2000000000f */
[-C--:B------:R-:W-:Y:S01]  /*3d70*/  FFMA R73, R62, R64.reuse, R71 ;  /* 0x000000403e497223 */ /* 0x080fe20000000047 */
[-C--:B------:R-:W-:Y:S01]  /*3d80*/  FFMA R86, R63, R64.reuse, R72 ;  /* 0x000000403f567223 */ /* 0x080fe20000000048 */
[----:B------:R-:W-:Y:S01]  /*3d90*/  FFMA R90, R64, R64, R77 ;  /* 0x00000040405a7223 */ /* 0x000fe2000000004d */
[C---:B------:R-:W-:Y:S01]  /*3da0*/  FADD R64, R5.reuse, R4 ;  /* 0x0000000405407221 */ /* 0x040fe20000000000 */
[--C-:B------:R-:W-:Y:S01]  /*3db0*/  FADD R5, R5, -R13.reuse ;  /* 0x8000000d05057221 */ /* 0x100fe20000000000 */
[----:B------:R-:W-:Y:S01]  /*3dc0*/  FADD R87, R4, -R13 ;  /* 0x8000000d04577221 */ /* 0x000fe20000000000 */
[C-C-:B------:R-:W-:Y:S01]  /*3dd0*/  FADD R4, R70.reuse, -R75.reuse ;  /* 0x8000004b46047221 */ /* 0x140fe20000000000 */
[----:B------:R-:W-:Y:S01]  /*3de0*/  FADD R13, R70, R75 ;  /* 0x0000004b460d7221 */ /* 0x000fe20000000000 */
[C---:B------:R-:W-:Y:S01]  /*3df0*/  FMUL R70, R63.reuse, R65 ;  /* 0x000000413f467220 */ /* 0x040fe20000400000 */
[C---:B------:R-:W-:Y:S01]  /*3e00*/  FMUL R82, R63.reuse, R63 ;  /* 0x0000003f3f527220 */ /* 0x040fe20000400000 */
[CC--:B------:R-:W-:Y:S01]  /*3e10*/  FMUL R71, R62.reuse, R65.reuse ;  /* 0x000000413e477220 */ /* 0x0c0fe20000400000 */
[CC--:B------:R-:W-:Y:S01]  /*3e20*/  FMUL R77, R62.reuse, R62.reuse ;  /* 0x0000003e3e4d7220 */ /* 0x0c0fe20000400000 */
[C---:B------:R-:W-:Y:S01]  /*3e30*/  FFMA R72, R63.reuse, R65, R70 ;  /* 0x000000413f487223 */ /* 0x040fe20000000046 */
[C---:B------:R-:W-:Y:S01]  /*3e40*/  FFMA R84, R63.reuse, R63, R82 ;  /* 0x0000003f3f547223 */ /* 0x040fe20000000052 */
[----:B------:R-:W-:Y:S01]  /*3e50*/  FMUL R70, R63, R67 ;  /* 0x000000433f467220 */ /* 0x000fe20000400000 */
[CC--:B------:R-:W-:Y:S01]  /*3e60*/  FFMA R75, R62.reuse, R65.reuse, R71 ;  /* 0x000000413e4b7223 */ /* 0x0c0fe20000000047 */
[C---:B------:R-:W-:Y:S01]  /*3e70*/  FFMA R82, R62.reuse, R62, R77 ;  /* 0x0000003e3e527223 */ /* 0x040fe2000000004d */
[-C--:B------:R-:W-:Y:S01]  /*3e80*/  FMUL R62, R62, R66.reuse ;  /* 0x000000423e3e7220 */ /* 0x080fe20000400000 */
[C---:B------:R-:W-:Y:S01]  /*3e90*/  FMUL R71, R65.reuse, R65 ;  /* 0x0000004141477220 */ /* 0x040fe20000400000 */
[----:B------:R-:W-:Y:S01]  /*3ea0*/  FADD R63, R70, R70 ;  /* 0x00000046463f7221 */ /* 0x000fe20000000000 */
[C---:B------:R-:W-:Y:S01]  /*3eb0*/  FMUL R66, R65.reuse, R66 ;  /* 0x0000004241427220 */ /* 0x040fe20000400000 */
[----:B------:R-:W-:Y:S01]  /*3ec0*/  FMUL R67, R65, R67 ;  /* 0x0000004341437220 */ /* 0x000fe20000400000 */
[----:B------:R-:W-:Y:S01]  /*3ed0*/  FADD R65, R62, R62 ;  /* 0x0000003e3e417221 */ /* 0x000fe20000000000 */
[C---:B------:R-:W-:Y:S01]  /*3ee0*/  FFMA R82, R71.reuse, 2, R82 ;  /* 0x4000000047527823 */ /* 0x040fe20000000052 */
[C---:B------:R-:W-:Y:S01]  /*3ef0*/  FFMA R84, R71.reuse, 2, R84 ;  /* 0x4000000047547823 */ /* 0x040fe20000000054 */
[----:B------:R-:W-:Y:S01]  /*3f00*/  FFMA R90, R71, 2, R90 ;  /* 0x40000000475a7823 */ /* 0x000fe2000000005a */
[----:B------:R-:W-:Y:S01]  /*3f10*/  FFMA R71, R60, 2, R63 ;  /* 0x400000003c477823 */ /* 0x000fe2000000003f */
[C-C-:B------:R-:W-:Y:S01]  /*3f20*/  FADD R89, R72.reuse, R73.reuse ;  /* 0x0000004948597221 */ /* 0x140fe20000000000 */
[----:B------:R-:W-:Y:S01]  /*3f30*/  FADD R91, R72, -R73 ;  /* 0x80000049485b7221 */ /* 0x000fe20000000000 */
[--C-:B------:R-:W-:Y:S01]  /*3f40*/  FFMA R73, R60, 2, R65.reuse ;  /* 0x400000003c497823 */ /* 0x100fe20000000041 */
[----:B------:R-:W-:Y:S01]  /*3f50*/  FFMA R65, R70, 2, R65 ;  /* 0x4000000046417823 */ /* 0x000fe20000000041 */
[----:B------:R-:W-:Y:S01]  /*3f60*/  FFMA R71, R62, 4, R71 ;  /* 0x408000003e477823 */ /* 0x000fe20000000047 */
[C---:B------:R-:W-:Y:S01]  /*3f70*/  FADD R62, R66.reuse, R66 ;  /* 0x00000042423e7221 */ /* 0x040fe20000000000 */
[----:B------:R-:W-:Y:S01]  /*3f80*/  FFMA R66, R66, 4, R69 ;  /* 0x4080000042427823 */ /* 0x000fe20000000045 */
[----:B------:R-:W-:Y:S01]  /*3f90*/  FFMA R65, R60, 4, R65 ;  /* 0x408000003c417823 */ /* 0x000fe20000000041 */
[----:B------:R-:W-:Y:S01]  /*3fa0*/  FADD R60, R67, R67 ;  /* 0x00000043433c7221 */ /* 0x000fe20000000000 */
[C-C-:B------:R-:W-:Y:S01]  /*3fb0*/  FADD R63, R75.reuse, -R86.reuse ;  /* 0x800000564b3f7221 */ /* 0x140fe20000000000 */
[C---:B------:R-:W-:Y:S01]  /*3fc0*/  FADD R69, R62.reuse, R69 ;  /* 0x000000453e457221 */ /* 0x040fe20000000000 */
[----:B------:R-:W-:Y:S01]  /*3fd0*/  FADD R86, R75, R86 ;  /* 0x000000564b567221 */ /* 0x000fe20000000000 */
[----:B------:R-:W-:Y:S01]  /*3fe0*/  FADD R75, R62, -R17 ;  /* 0x800000113e4b7221 */ /* 0x000fe20000000000 */
[----:B------:R-:W-:Y:S01]  /*3ff0*/  FADD R77, -R17, R66 ;  /* 0x00000042114d7221 */ /* 0x000fe20000000100 */
[----:B------:R-:W-:Y:S01]  /*4000*/  FMUL R91, R6, R91 ;  /* 0x0000005b065b7220 */ /* 0x000fe20000400000 */
[----:B------:R-:W-:Y:S01]  /*4010*/  FADD R90, R90, -1 ;  /* 0xbf8000005a5a7421 */ /* 0x000fe20000000000 */
[--C-:B------:R-:W-:Y:S01]  /*4020*/  FFMA R62, R67, 4, R12.reuse ;  /* 0x40800000433e7823 */ /* 0x100fe2000000000c */
[----:B------:R-:W-:Y:S01]  /*4030*/  FADD R17, R60, R12 ;  /* 0x0000000c3c117221 */ /* 0x000fe20000000000 */
[----:B------:R-:W-:Y:S01]  /*4040*/  FADD R84, R84, -1 ;  /* 0xbf80000054547421 */ /* 0x000fe20000000000 */
[----:B------:R-:W-:Y:S01]  /*4050*/  FFMA R73, R70, 4, R73 ;  /* 0x4080000046497823 */ /* 0x000fe20000000049 */
[----:B------:R-:W-:Y:S01]  /*4060*/  FMUL R12, R8, R69 ;  /* 0x00000045080c7220 */ /* 0x000fe20000400000 */
[----:B------:R-:W-:Y:S01]  /*4070*/  FADD R82, R82, -1 ;  /* 0xbf80000052527421 */ /* 0x000fe20000000000 */
[C---:B------:R-:W-:Y:S01]  /*4080*/  FMUL R89, R8.reuse, R89 ;  /* 0x0000005908597220 */ /* 0x040fe20000400000 */
[C---:B------:R-:W-:Y:S01]  /*4090*/  FFMA R90, R8.reuse, R90, -R91 ;  /* 0x0000005a085a7223 */ /* 0x040fe2000000085b */
[C---:B------:R-:W-:Y:S01]  /*40a0*/  FMUL R84, R7.reuse, R84 ;  /* 0x0000005407547220 */ /* 0x040fe20000400000 */
[C---:B------:R-:W-:Y:S01]  /*40b0*/  FFMA R73, R7.reuse, R73, R12 ;  /* 0x0000004907497223 */ /* 0x040fe2000000000c */
[----:B------:R-:W-:Y:S01]  /*40c0*/  FMUL R12, R8, R65 ;  /* 0x00000041080c7220 */ /* 0x000fe20000400000 */
[C---:B------:R-:W-:Y:S01]  /*40d0*/  FFMA R89, R6.reuse, R82, R89 ;  /* 0x0000005206597223 */ /* 0x040fe20000000059 */
[----:B------:R-:W-:Y:S01]  /*40e0*/  FFMA R86, R7, R86, R90 ;  /* 0x0000005607567223 */ /* 0x000fe2000000005a */
[----:B------:R-:W-:Y:S01]  /*40f0*/  FADD R62, -R15, R62 ;  /* 0x0000003e0f3e7221 */ /* 0x000fe20000000100 */
[C---:B------:R-:W-:Y:S01]  /*4100*/  FFMA R13, R6.reuse, R13, R84 ;  /* 0x0000000d060d7223 */ /* 0x040fe20000000054 */
[----:B------:R-:W-:Y:S01]  /*4110*/  FFMA R12, R6, R17, R12 ;  /* 0x00000011060c7223 */ /* 0x000fe2000000000c */
[----:B------:R-:W-:Y:S01]  /*4120*/  FADD R60, R60, -R15 ;  /* 0x8000000f3c3c7221 */ /* 0x000fe20000000000 */
[C---:B------:R-:W-:Y:S01]  /*4130*/  FFMA R4, R7.reuse, -R4, R89 ;  /* 0x8000000407047223 */ /* 0x040fe20000000059 */
[----:B------:R-:W-:Y:S01]  /*4140*/  FADD R86, RZ, R86 ;  /* 0x00000056ff567221 */ /* 0x000fe20000000000 */
[C---:B------:R-:W-:Y:S01]  /*4150*/  FMUL R15, R7.reuse, R64 ;  /* 0x00000040070f7220 */ /* 0x040fe20000400000 */
[C---:B------:R-:W-:Y:S01]  /*4160*/  FMUL R62, R7.reuse, R62 ;  /* 0x0000003e073e7220 */ /* 0x040fe20000400000 */
[----:B------:R-:W-:Y:S01]  /*4170*/  FFMA R13, R8, -R63, R13 ;  /* 0x8000003f080d7223 */ /* 0x000fe2000000000d */
[----:B------:R-:W-:Y:S01]  /*4180*/  FFMA R12, R7, -R75, R12 ;  /* 0x8000004b070c7223 */ /* 0x000fe2000000000c */
[----:B------:R-:W-:Y:S01]  /*4190*/  FADD R7, RZ, R4 ;  /* 0x00000004ff077221 */ /* 0x000fe20000000000 */
[----:B------:R-:W-:Y:S01]  /*41a0*/  FMUL R17, R3, R86 ;  /* 0x0000005603117220 */ /* 0x000fe20000400000 */
[----:B------:R-:W-:Y:S01]  /*41b0*/  FFMA R68, R68, 4, R87 ;  /* 0x4080000044447823 */ /* 0x000fe20000000057 */
[C---:B------:R-:W-:Y:S01]  /*41c0*/  FFMA R15, R6.reuse, R71, R15 ;  /* 0x00000047060f7223 */ /* 0x040fe2000000000f */
[----:B------:R-:W-:Y:S01]  /*41d0*/  FFMA R77, R6, R77, R62 ;  /* 0x0000004d064d7223 */ /* 0x000fe2000000003e */
[----:B------:R-:W-:Y:S01]  /*41e0*/  FADD R13, RZ, R13 ;  /* 0x0000000dff0d7221 */ /* 0x000fe20000000000 */
[-C--:B------:R-:W-:Y:S01]  /*41f0*/  FMUL R65, R32, R7.reuse ;  /* 0x0000000720417220 */ /* 0x080fe20000400000 */
[----:B------:R-:W-:Y:S01]  /*4200*/  FFMA R4, R0, R7, -R17 ;  /* 0x0000000700047223 */ /* 0x000fe20000000811 */
[----:B------:R-:W-:Y:S01]  /*4210*/  FFMA R5, R6, -R5, R73 ;  /* 0x8000000506057223 */ /* 0x000fe20000000049 */
[C---:B------:R-:W-:Y:S01]  /*4220*/  FFMA R15, R8.reuse, -R60, R15 ;  /* 0x8000003c080f7223 */ /* 0x040fe2000000000f */
[----:B------:R-:W-:Y:S01]  /*4230*/  FFMA R68, R8, R68, R77 ;  /* 0x0000004408447223 */ /* 0x000fe2000000004d */
[----:B------:R-:W-:Y:S01]  /*4240*/  FMUL R17, R0, R13 ;  /* 0x0000000d00117220 */ /* 0x000fe20000400000 */
[----:B------:R-:W-:Y:S01]  /*4250*/  FMUL R6, R2, R7 ;  /* 0x0000000702067220 */ /* 0x000fe20000400000 */
[-C--:B------:R-:W-:Y:S01]  /*4260*/  FMUL R63, R33, R86.reuse ;  /* 0x00000056213f7220 */ /* 0x080fe20000400000 */
[CC--:B------:R-:W-:Y:S01]  /*4270*/  FMUL R8, R34.reuse, R13.reuse ;  /* 0x0000000d22087220 */ /* 0x0c0fe20000400000 */
[-C--:B------:R-:W-:Y:S01]  /*4280*/  FFMA R65, R34, R86.reuse, -R65 ;  /* 0x0000005622417223 */ /* 0x080fe20000000841 */
[----:B------:R-:W-:Y:S01]  /*4290*/  FFMA R86, R2, R86, -R17 ;  /* 0x0000005602567223 */ /* 0x000fe20000000811 */
[-C--:B------:R-:W-:Y:S01]  /*42a0*/  FFMA R6, R3, R13.reuse, -R6 ;  /* 0x0000000d03067223 */ /* 0x080fe20000000806 */
[----:B------:R-:W-:Y:S01]  /*42b0*/  FFMA R63, R32, R13, -R63 ;  /* 0x0000000d203f7223 */ /* 0x000fe2000000083f */
[----:B------:R-:W-:Y:S01]  /*42c0*/  FFMA R8, R33, R7, -R8 ;  /* 0x0000000721087223 */ /* 0x000fe20000000808 */
[----:B------:R-:W-:Y:S01]  /*42d0*/  FADD R83, R83, R86 ;  /* 0x0000005653537221 */ /* 0x000fe20000000000 */
[----:B------:R-:W-:Y:S01]  /*42e0*/  FADD R17, RZ, R12 ;  /* 0x0000000cff117221 */ /* 0x000fe20000000000 */
[----:B------:R-:W-:Y:S01]  /*42f0*/  FADD R81, R81, R4 ;  /* 0x0000000451517221 */ /* 0x000fe20000000000 */
[----:B------:R-:W-:Y:S01]  /*4300*/  FADD R79, R79, R6 ;  /* 0x000000064f4f7221 */ /* 0x000fe20000000000 */
[----:B------:R-:W-:Y:S01]  /*4310*/  FADD R13, RZ, R5 ;  /* 0x00000005ff0d7221 */ /* 0x000fe20000000000 */
[----:B------:R-:W-:Y:S01]  /*4320*/  FADD R15, RZ, R15 ;  /* 0x0000000fff0f7221 */ /* 0x000fe20000000000 */
[----:B------:R-:W-:Y:S01]  /*4330*/  FADD R12, RZ, R68 ;  /* 0x00000044ff0c7221 */ /* 0x000fe20000000000 */
[----:B------:R-:W-:Y:S01]  /*4340*/  FADD R90, RZ, R65 ;  /* 0x00000041ff5a7221 */ /* 0x000fe20000000000 */
[----:B------:R-:W-:Y:S01]  /*4350*/  FADD R92, RZ, R63 ;  /* 0x0000003fff5c7221 */ /* 0x000fe20000000000 */
[----:B------:R-:W-:-:S02]  /*4360*/  FADD R86, RZ, R8 ;  /* 0x00000008ff567221 */ /* 0x000fc40000000000 */
.L_x_468:
[----:B------:R-:W-:Y:S05]  /*4370*/  BSYNC B3 ;  /* 0x0000000000037941 */ /* 0x000fea0003800000 */
.L_x_467:
[----:B------:R-:W-:Y:S01]  /*4380*/  ISETP.NE.U32.AND P1, PT, RZ, c[0x0][0x750], PT ;  /* 0x0001d400ff007a0c */ /* 0x000fe20003f25070 */
[----:B------:R-:W-:-:S03]  /*4390*/  FFMA R11, RZ, R11, RZ ;  /* 0x0000000bff0b7223 */ /* 0x000fc600000000ff */
[----:B------:R-:W-:Y:S02]  /*43a0*/  ISETP.NE.AND.EX P1, PT, RZ, c[0x0][0x754], PT, P1 ;  /* 0x0001d500ff007a0c */ /* 0x000fe40003f25310 */
[----:B------:R-:W-:-:S11]  /*43b0*/  FSEL R11, R11, RZ, !P2 ;  /* 0x000000ff0b0b7208 */ /* 0x000fd60005000000 */
        /* <DEDUP_REMOVED lines=8> */
.L_x_473:
[----:B------:R-:W-:-:S04]  /*4440*/  ISETP.NE.U32.AND P0, PT, RZ, c[0x0][0x1f8], PT ;  /* 0x00007e00ff007a0c */ /* 0x000fc80003f05070 */
[----:B------:R-:W-:-:S13]  /*4450*/  ISETP.NE.AND.EX P0, PT, RZ, c[0x0][0x1fc], PT, P0 ;  /* 0x00007f00ff007a0c */ /* 0x000fda0003f05300 */
[----:B------:R-:W-:Y:S05]  /*4460*/  @!P0 BRA `(.L_x_474) ;  /* 0x0000003000008947 */ /* 0x000fea0003800000 */
[----:B------:R-:W-:-:S04]  /*4470*/  IADD3 R4, P0, R24, c[0x0][0x1f8], RZ ;  /* 0x00007e0018047a10 */ /* 0x000fc80007f1e0ff */
[----:B------:R-:W-:-:S05]  /*4480*/  IADD3.X R5, R74, c[0x0][0x1fc], RZ, P0, !PT ;  /* 0x00007f004a057a10 */ /* 0x000fca00007fe4ff */
[----:B------:R0:W-:Y:S04]  /*4490*/  RED.E.ADD.F32.FTZ.RN.STRONG.GPU [R4.64], R11 ;  /* 0x0000000b0400798e */ /* 0x0001e8000c10e7a0 */
.L_x_474:
[----:B------:R-:W-:Y:S01]  /*44a0*/  FADD R7, RZ, R10 ;  /* 0x0000000aff077221 */ /* 0x000fe20000000000 */
[----:B------:R-:W-:Y:S05]  /*44b0*/  @!P1 BRA `(.L_x_475) ;  /* 0x0000007000009947 */ /* 0x000fea0003800000 */
[----:B0-----:R-:W-:Y:S01]  /*44c0*/  MOV R5, c[0x0][0x770] ;  /* 0x0001dc0000057a02 */ /* 0x001fe20000000f00 */
[----:B------:R-:W-:-:S04]  /*44d0*/  IMAD R11, R53, c[0x0][0x770], RZ ;  /* 0x0001dc00350b7a24 */ /* 0x000fc800078e02ff */
[C---:B------:R-:W-:Y:S02]  /*44e0*/  IMAD R11, R54.reuse, UR19, R11 ;  /* 0x00000013360b7c24 */ /* 0x040fe4000f8e020b */
[----:B------:R-:W-:-:S05]  /*44f0*/  IMAD.WIDE.U32 R4, R54, R5, c[0x0][0x750] ;  /* 0x0001d40036047625 */ /* 0x000fca00078e0005 */
[----:B------:R-:W-:-:S05]  /*4500*/  IADD3 R5, R5, R11, RZ ;  /* 0x0000000b05057210 */ /* 0x000fca0007ffe0ff */
[----:B------:R0:W-:Y:S01]  /*4510*/  RED.E.ADD.F32.FTZ.RN.STRONG.GPU [R4.64], R7 ;  /* 0x000000070400798e */ /* 0x0001e2000c10e7a0 */
[----:B------:R-:W-:Y:S05]  /*4520*/  BRA `(.L_x_476) ;  /* 0x0000006000007947 */ /* 0x000fea0003800000 */
.L_x_475:
[----:B------:R-:W-:-:S04]  /*4530*/  ISETP.NE.U32.AND P0, PT, RZ, c[0x0][0x1f8], PT ;  /* 0x00007e00ff007a0c */ /* 0x000fc80003f05070 */
[----:B------:R-:W-:-:S13]  /*4540*/  ISETP.NE.AND.EX P0, PT, RZ, c[0x0][0x1fc], PT, P0 ;  /* 0x00007f00ff007a0c */ /* 0x000fda0003f05300 */
[----:B------:R-:W-:Y:S05]  /*4550*/  @!P0 BRA `(.L_x_476) ;  /* 0x0000003000008947 */ /* 0x000fea0003800000 */
[----:B------:R-:W-:-:S04]  /*4560*/  IADD3 R24, P0, R24, c[0x0][0x1f8], RZ ;  /* 0x00007e0018187a10 */ /* 0x000fc80007f1e0ff */
[----:B------:R-:W-:-:S05]  /*4570*/  IADD3.X R25, R74, c[0x0][0x1fc], RZ, P0, !PT ;  /* 0x00007f004a197a10 */ /* 0x000fca00007fe4ff */
[----:B------:R1:W-:Y:S04]  /*4580*/  RED.E.ADD.F32.FTZ.RN.STRONG.GPU [R24.64], R7 ;  /* 0x000000071800798e */ /* 0x0003e8000c10e7a0 */
.L_x_476:
[----:B01----:R-:W-:Y:S01]  /*4590*/  FADD R7, RZ, -R26 ;  /* 0x8000001aff077221 */ /* 0x003fe20000000000 */
[----:B------:R-:W-:Y:S01]  /*45a0*/  FADD R5, RZ, -R16 ;  /* 0x80000010ff057221 */ /* 0x000fe20000000000 */
[-C--:B------:R-:W-:Y:S01]  /*45b0*/  FMUL R65, R76, R46.reuse ;  /* 0x0000002e4c417220 */ /* 0x080fe20000400000 */
[----:B------:R-:W-:Y:S01]  /*45c0*/  FMUL R6, R39, R46 ;  /* 0x0000002e27067220 */ /* 0x000fe20000400000 */
[----:B------:R-:W-:Y:S01]  /*45d0*/  FMUL R4, R2, R7 ;  /* 0x0000000702047220 */ /* 0x000fe20000400000 */
[C---:B------:R-:W-:Y:S01]  /*45e0*/  FFMA R25, R57.reuse, R5, R92 ;  /* 0x0000000539197223 */ /* 0x040fe2000000005c */
[----:B------:R-:W-:Y:S01]  /*45f0*/  FFMA R66, R57, R7, R90 ;  /* 0x0000000739427223 */ /* 0x000fe2000000005a */
[----:B------:R-:W-:Y:S01]  /*4600*/  FMUL R7, R40, R41 ;  /* 0x0000002928077220 */ /* 0x000fe20000400000 */
[----:B------:R-:W-:Y:S01]  /*4610*/  FFMA R71, R3, R5, R4 ;  /* 0x0000000503477223 */ /* 0x000fe20000000004 */
[----:B------:R-:W-:Y:S01]  /*4620*/  FMUL R5, R78, R40 ;  /* 0x000000284e057220 */ /* 0x000fe20000400000 */
[-C--:B------:R-:W-:Y:S01]  /*4630*/  FMUL R4, R80, R41.reuse ;  /* 0x0000002950047220 */ /* 0x080fe20000400000 */
[----:B------:R-:W-:Y:S01]  /*4640*/  FMUL R10, R41, R46 ;  /* 0x0000002e290a7220 */ /* 0x000fe20000400000 */
[----:B------:R-:W-:Y:S01]  /*4650*/  FMUL R24, R39, R40 ;  /* 0x0000002827187220 */ /* 0x000fe20000400000 */
[----:B------:R-:W-:Y:S01]  /*4660*/  FADD R5, R5, R5 ;  /* 0x0000000505057221 */ /* 0x000fe20000000000 */
[----:B------:R-:W-:Y:S01]  /*4670*/  FADD R8, R65, R65 ;  /* 0x0000004141087221 */ /* 0x000fe20000000000 */
[----:B------:R-:W-:Y:S01]  /*4680*/  FADD R68, R4, R4 ;  /* 0x0000000404447221 */ /* 0x000fe20000000000 */
[-C--:B------:R-:W-:Y:S01]  /*4690*/  FFMA R6, R39, R46.reuse, R6 ;  /* 0x0000002e27067223 */ /* 0x080fe20000000006 */
[-C--:B------:R-:W-:Y:S01]  /*46a0*/  FFMA R7, R40, R41.reuse, R7 ;  /* 0x0000002928077223 */ /* 0x080fe20000000007 */
[----:B------:R-:W-:Y:S01]  /*46b0*/  FFMA R60, R41, R46, R10 ;  /* 0x0000002e293c7223 */ /* 0x000fe2000000000a */
[----:B------:R-:W-:Y:S01]  /*46c0*/  FFMA R63, R39, R40, R24 ;  /* 0x00000028273f7223 */ /* 0x000fe20000000018 */
[C---:B------:R-:W-:Y:S01]  /*46d0*/  FADD R4, -R8.reuse, R5 ;  /* 0x0000000508047221 */ /* 0x040fe20000000100 */
[--C-:B------:R-:W-:Y:S01]  /*46e0*/  FADD R8, R8, R68.reuse ;  /* 0x0000004408087221 */ /* 0x100fe20000000000 */
[C-C-:B------:R-:W-:Y:S01]  /*46f0*/  FADD R10, R6.reuse, R7.reuse ;  /* 0x00000007060a7221 */ /* 0x140fe20000000000 */
[----:B------:R-:W-:Y:S01]  /*4700*/  FADD R24, R6, -R7 ;  /* 0x8000000706187221 */ /* 0x000fe20000000000 */
[----:B------:R-:W-:Y:S01]  /*4710*/  FADD R68, -R5, R68 ;  /* 0x0000004405447221 */ /* 0x000fe20000000100 */
[----:B------:R-:W-:Y:S01]  /*4720*/  FMUL R6, R41, R41 ;  /* 0x0000002929067220 */ /* 0x000fe20000400000 */
[C---:B------:R-:W-:Y:S01]  /*4730*/  FMUL R64, R39.reuse, R39 ;  /* 0x0000002727407220 */ /* 0x040fe20000400000 */
[-C--:B------:R-:W-:Y:S01]  /*4740*/  FMUL R5, R40, R46.reuse ;  /* 0x0000002e28057220 */ /* 0x080fe20000400000 */
[-C--:B------:R-:W-:Y:S01]  /*4750*/  FMUL R62, R39, R41.reuse ;  /* 0x00000029273e7220 */ /* 0x080fe20000400000 */
[C-C-:B------:R-:W-:Y:S01]  /*4760*/  FADD R11, R60.reuse, R63.reuse ;  /* 0x0000003f3c0b7221 */ /* 0x140fe20000000000 */
[----:B------:R-:W-:Y:S01]  /*4770*/  FADD R60, R60, -R63 ;  /* 0x8000003f3c3c7221 */ /* 0x000fe20000000000 */
[----:B------:R-:W-:Y:S01]  /*4780*/  FMUL R63, R46, R46 ;  /* 0x0000002e2e3f7220 */ /* 0x000fe20000400000 */
[C---:B------:R-:W-:Y:S01]  /*4790*/  FMUL R7, R40.reuse, R40 ;  /* 0x0000002828077220 */ /* 0x040fe20000400000 */
[----:B------:R-:W-:Y:S01]  /*47a0*/  FFMA R6, R41, R41, R6 ;  /* 0x0000002929067223 */ /* 0x000fe20000000006 */
[C---:B------:R-:W-:Y:S01]  /*47b0*/  FFMA R72, R39.reuse, R39, R64 ;  /* 0x0000002727487223 */ /* 0x040fe20000000040 */
[----:B------:R-:W-:Y:S01]  /*47c0*/  FFMA R5, R40, R46, R5 ;  /* 0x0000002e28057223 */ /* 0x000fe20000000005 */
[----:B------:R-:W-:Y:S01]  /*47d0*/  FFMA R64, R39, R41, R62 ;  /* 0x0000002927407223 */ /* 0x000fe2000000003e */
[-C--:B------:R-:W-:Y:S01]  /*47e0*/  FMUL R77, R80, R40.reuse ;  /* 0x00000028504d7220 */ /* 0x080fe20000400000 */
[----:B------:R-:W-:Y:S01]  /*47f0*/  FMUL R67, R76, R39 ;  /* 0x000000274c437220 */ /* 0x000fe20000400000 */
[-C--:B------:R-:W-:Y:S01]  /*4800*/  FFMA R70, R40, R40.reuse, R7 ;  /* 0x0000002828467223 */ /* 0x080fe20000000007 */
[----:B------:R-:W-:Y:S01]  /*4810*/  FFMA R62, R63, 2, R6 ;  /* 0x400000003f3e7823 */ /* 0x000fe20000000006 */
[C---:B------:R-:W-:Y:S01]  /*4820*/  FADD R6, R5.reuse, -R64 ;  /* 0x8000004005067221 */ /* 0x040fe20000000000 */
[----:B------:R-:W-:Y:S01]  /*4830*/  FADD R69, RZ, -R14 ;  /* 0x8000000eff457221 */ /* 0x000fe20000000000 */
[----:B------:R-:W-:Y:S01]  /*4840*/  FADD R5, R5, R64 ;  /* 0x0000004005057221 */ /* 0x000fe20000000000 */
[----:B------:R-:W-:Y:S01]  /*4850*/  FADD R73, R77, R77 ;  /* 0x0000004d4d497221 */ /* 0x000fe20000000000 */
[----:B------:R-:W-:Y:S01]  /*4860*/  FADD R75, R67, R67 ;  /* 0x00000043434b7221 */ /* 0x000fe20000000000 */
[----:B------:R-:W-:Y:S01]  /*4870*/  FMUL R64, R78, R41 ;  /* 0x000000294e407220 */ /* 0x000fe20000400000 */
[----:B------:R-:W-:Y:S01]  /*4880*/  FFMA R7, R63, 2, R70 ;  /* 0x400000003f077823 */ /* 0x000fe20000000046 */
[----:B------:R-:W-:Y:S01]  /*4890*/  FMUL R70, R2, R27 ;  /* 0x0000001b02467220 */ /* 0x000fe20000400000 */
[-C--:B------:R-:W-:Y:S01]  /*48a0*/  FFMA R86, R57, R69.reuse, R86 ;  /* 0x0000004539567223 */ /* 0x080fe20000000056 */
[----:B------:R-:W-:Y:S01]  /*48b0*/  FFMA R71, R0, R69, R71 ;  /* 0x0000004500477223 */ /* 0x000fe20000000047 */
[----:B------:R-:W-:Y:S01]  /*48c0*/  FFMA R63, R63, 2, R72 ;  /* 0x400000003f3f7823 */ /* 0x000fe20000000048 */
[--C-:B------:R-:W-:Y:S01]  /*48d0*/  FADD R69, R73, R75.reuse ;  /* 0x0000004b49457221 */ /* 0x100fe20000000000 */
[----:B------:R-:W-:Y:S01]  /*48e0*/  FFMA R72, R64, 2, R75 ;  /* 0x4000000040487823 */ /* 0x000fe2000000004b */
[C---:B------:R-:W-:Y:S01]  /*48f0*/  FMUL R89, R76.reuse, R41 ;  /* 0x000000294c597220 */ /* 0x040fe20000400000 */
[----:B------:R-:W-:Y:S01]  /*4900*/  FMUL R76, R76, R40 ;  /* 0x000000284c4c7220 */ /* 0x000fe20000400000 */
[----:B------:R-:W-:Y:S01]  /*4910*/  FFMA R70, R3, R88, R70 ;  /* 0x0000005803467223 */ /* 0x000fe20000000046 */
[C---:B------:R-:W-:Y:S01]  /*4920*/  FFMA R74, R64.reuse, 2, R73 ;  /* 0x40000000404a7823 */ /* 0x040fe20000000049 */
[----:B------:R-:W-:Y:S01]  /*4930*/  FFMA R75, R64, 4, R69 ;  /* 0x40800000404b7823 */ /* 0x000fe20000000045 */
[----:B------:R-:W-:Y:S01]  /*4940*/  FADD R71, RZ, R71 ;  /* 0x00000047ff477221 */ /* 0x000fe20000000000 */
[----:B------:R-:W-:Y:S01]  /*4950*/  FFMA R64, R77, 4, R72 ;  /* 0x408000004d407823 */ /* 0x000fe20000000048 */
[----:B------:R-:W-:Y:S01]  /*4960*/  FADD R16, RZ, R16 ;  /* 0x00000010ff107221 */ /* 0x000fe20000000000 */
[----:B------:R-:W-:Y:S01]  /*4970*/  FADD R77, R76, R76 ;  /* 0x0000004c4c4d7221 */ /* 0x000fe20000000000 */
[----:B------:R-:W-:Y:S01]  /*4980*/  FFMA R70, R0, R19, R70 ;  /* 0x0000001300467223 */ /* 0x000fe20000000046 */
[C---:B------:R-:W-:Y:S01]  /*4990*/  FMUL R72, R80.reuse, R39 ;  /* 0x0000002750487220 */ /* 0x040fe20000400000 */
[----:B------:R-:W-:Y:S01]  /*49a0*/  FFMA R76, R65, 4, R68 ;  /* 0x40800000414c7823 */ /* 0x000fe20000000044 */
[-C--:B------:R-:W-:Y:S01]  /*49b0*/  FMUL R80, R80, R46.reuse ;  /* 0x0000002e50507220 */ /* 0x080fe20000400000 */
[----:B------:R-:W-:Y:S01]  /*49c0*/  FADD R65, RZ, R14 ;  /* 0x0000000eff417221 */ /* 0x000fe20000000000 */
[-C--:B------:R-:W-:Y:S01]  /*49d0*/  FFMA R66, R61, R71.reuse, R66 ;  /* 0x000000473d427223 */ /* 0x080fe20000000042 */
[-C--:B------:R-:W-:Y:S01]  /*49e0*/  FFMA R58, R58, R71.reuse, R25 ;  /* 0x000000473a3a7223 */ /* 0x080fe20000000019 */
[----:B------:R-:W-:Y:S01]  /*49f0*/  FFMA R61, R3, R71, R16 ;  /* 0x00000047033d7223 */ /* 0x000fe20000000010 */
[----:B------:R-:W-:Y:S01]  /*4a00*/  FADD R25, RZ, R26 ;  /* 0x0000001aff197221 */ /* 0x000fe20000000000 */
[----:B------:R-:W-:Y:S01]  /*4a10*/  FADD R85, R70, R85 ;  /* 0x0000005546557221 */ /* 0x000fe20000000000 */
[----:B------:R-:W-:Y:S01]  /*4a20*/  FFMA R87, R67, 4, R74 ;  /* 0x4080000043577823 */ /* 0x000fe2000000004a */
[----:B------:R-:W-:Y:S01]  /*4a30*/  FMUL R67, R78, R39 ;  /* 0x000000274e437220 */ /* 0x000fe20000400000 */
[----:B------:R-:W-:Y:S01]  /*4a40*/  FMUL R70, R80, 4 ;  /* 0x4080000050467820 */ /* 0x000fe20000400000 */
[-C--:B------:R-:W-:Y:S01]  /*4a50*/  FFMA R68, R0, R71.reuse, R65 ;  /* 0x0000004700447223 */ /* 0x080fe20000000041 */
[----:B------:R-:W-:Y:S01]  /*4a60*/  FADD R26, RZ, -R61 ;  /* 0x8000003dff1a7221 */ /* 0x000fe20000000000 */
[-C--:B------:R-:W-:Y:S01]  /*4a70*/  FFMA R65, R2, R71.reuse, R25 ;  /* 0x0000004702417223 */ /* 0x080fe20000000019 */
[----:B------:R-:W-:Y:S01]  /*4a80*/  FADD R80, R80, R80 ;  /* 0x0000005050507221 */ /* 0x000fe20000000000 */
[----:B------:R-:W-:Y:S01]  /*4a90*/  FMUL R78, R78, R46 ;  /* 0x0000002e4e4e7220 */ /* 0x000fe20000400000 */
[----:B------:R-:W-:Y:S01]  /*4aa0*/  FADD R89, R89, R89 ;  /* 0x0000005959597221 */ /* 0x000fe20000000000 */
[----:B------:R-:W-:Y:S01]  /*4ab0*/  FFMA R70, R67, 2, R70 ;  /* 0x4000000043467823 */ /* 0x000fe20000000046 */
[----:B------:R-:W-:Y:S01]  /*4ac0*/  FADD R14, RZ, -R68 ;  /* 0x80000044ff0e7221 */ /* 0x000fe20000000000 */
[----:B------:R-:W-:Y:S01]  /*4ad0*/  FFMA R86, R59, R71, R86 ;  /* 0x000000473b567223 */ /* 0x000fe20000000056 */
[----:B------:R-:W-:Y:S01]  /*4ae0*/  FADD R26, RZ, R26 ;  /* 0x0000001aff1a7221 */ /* 0x000fe20000000000 */
[----:B------:R-:W-:Y:S01]  /*4af0*/  FADD R59, RZ, -R65 ;  /* 0x80000041ff3b7221 */ /* 0x000fe20000000000 */
[----:B------:R-:W-:Y:S01]  /*4b00*/  FFMA R73, R67, 2, R80 ;  /* 0x4000000043497823 */ /* 0x000fe20000000050 */
[----:B------:R-:W-:Y:S01]  /*4b10*/  FFMA R25, R9, R88, R58 ;  /* 0x0000005809197223 */ /* 0x000fe2000000003a */
[----:B------:R-:W-:Y:S01]  /*4b20*/  ISETP.NE.U32.AND P0, PT, RZ, c[0x0][0xb50], PT ;  /* 0x0002d400ff007a0c */ /* 0x000fe20003f05070 */
[----:B------:R-:W-:Y:S01]  /*4b30*/  FADD R69, R78, R78 ;  /* 0x0000004e4e457221 */ /* 0x000fe20000000000 */
[----:B------:R-:W-:Y:S01]  /*4b40*/  FADD R67, R80, -R89 ;  /* 0x8000005950437221 */ /* 0x000fe20000000000 */
[----:B------:R-:W-:Y:S01]  /*4b50*/  FADD R74, -R89, R70 ;  /* 0x00000046594a7221 */ /* 0x000fe20000000100 */
[----:B------:R-:W-:Y:S01]  /*4b60*/  FADD R58, RZ, R14 ;  /* 0x0000000eff3a7221 */ /* 0x000fe20000000000 */
[----:B------:R-:W-:Y:S01]  /*4b70*/  FADD R70, R72, R72 ;  /* 0x0000004848467221 */ /* 0x000fe20000000000 */
[----:B------:R-:W-:Y:S01]  /*4b80*/  FFMA R89, R78, 4, R77 ;  /* 0x408000004e597823 */ /* 0x000fe2000000004d */
[C---:B------:R-:W-:Y:S01]  /*4b90*/  FFMA R14, R9.reuse, R27, R66 ;  /* 0x0000001b090e7223 */ /* 0x040fe20000000042 */
[----:B------:R-:W-:Y:S01]  /*4ba0*/  FMUL R75, R26, R75 ;  /* 0x0000004b1a4b7220 */ /* 0x000fe20000400000 */
[----:B------:R-:W-:Y:S01]  /*4bb0*/  FFMA R16, R9, R19, R86 ;  /* 0x0000001309107223 */ /* 0x000fe20000000056 */
[----:B------:R-:W-:Y:S01]  /*4bc0*/  FADD R59, RZ, R59 ;  /* 0x0000003bff3b7221 */ /* 0x000fe20000000000 */
[----:B------:R-:W-:Y:S01]  /*4bd0*/  FADD R9, R62, -1 ;  /* 0xbf8000003e097421 */ /* 0x000fe20000000000 */
[----:B------:R-:W-:Y:S01]  /*4be0*/  ISETP.NE.AND.EX P0, PT, RZ, c[0x0][0xb54], PT, P0 ;  /* 0x0002d500ff007a0c */ /* 0x000fe20003f05300 */
[C---:B------:R-:W-:Y:S01]  /*4bf0*/  FADD R72, R69.reuse, R77 ;  /* 0x0000004d45487221 */ /* 0x040fe20000000000 */
[----:B------:R-:W-:Y:S01]  /*4c00*/  FADD R69, R69, -R70 ;  /* 0x8000004645457221 */ /* 0x000fe20000000000 */
[----:B------:R-:W-:Y:S01]  /*4c10*/  FADD R89, -R70, R89 ;  /* 0x0000005946597221 */ /* 0x000fe20000000100 */
[----:B------:R-:W-:Y:S01]  /*4c20*/  FFMA R66, R58, R73, R75 ;  /* 0x000000493a427223 */ /* 0x000fe2000000004b */
[----:B------:R-:W-:Y:S01]  /*4c30*/  FADD R62, R63, -1 ;  /* 0xbf8000003f3e7421 */ /* 0x000fe20000000000 */
[----:B------:R-:W-:Y:S01]  /*4c40*/  FMUL R8, R26, R8 ;  /* 0x000000081a087220 */ /* 0x000fe20000400000 */
[----:B------:R-:W-:Y:S01]  /*4c50*/  FMUL R70, R58, R87 ;  /* 0x000000573a467220 */ /* 0x000fe20000400000 */
[C---:B------:R-:W-:Y:S01]  /*4c60*/  FMUL R27, R59.reuse, R74 ;  /* 0x0000004a3b1b7220 */ /* 0x040fe20000400000 */
[C---:B------:R-:W-:Y:S01]  /*4c70*/  FMUL R71, R26.reuse, R24 ;  /* 0x000000181a477220 */ /* 0x040fe20000400000 */
[C---:B------:R-:W-:Y:S01]  /*4c80*/  FMUL R63, R26.reuse, R9 ;  /* 0x000000091a3f7220 */ /* 0x040fe20000400000 */
[C---:B------:R-:W-:Y:S01]  /*4c90*/  FMUL R73, R59.reuse, R60 ;  /* 0x0000003c3b497220 */ /* 0x040fe20000400000 */
[C---:B------:R-:W-:Y:S01]  /*4ca0*/  FFMA R9, R59.reuse, R64, R8 ;  /* 0x000000403b097223 */ /* 0x040fe20000000008 */
[C---:B------:R-:W-:Y:S01]  /*4cb0*/  FFMA R19, R59.reuse, R72, R70 ;  /* 0x000000483b137223 */ /* 0x040fe20000000046 */
[----:B------:R-:W-:Y:S01]  /*4cc0*/  FFMA R27, R26, R89, R27 ;  /* 0x000000591a1b7223 */ /* 0x000fe2000000001b */
[C---:B------:R-:W-:Y:S01]  /*4cd0*/  FFMA R24, R58.reuse, R11, -R71 ;  /* 0x0000000b3a187223 */ /* 0x040fe20000000847 */
[----:B------:R-:W-:Y:S01]  /*4ce0*/  FFMA R63, R59, R10, R63 ;  /* 0x0000000a3b3f7223 */ /* 0x000fe2000000003f */
[C---:B------:R-:W-:Y:S01]  /*4cf0*/  FFMA R73, R58.reuse, R62, -R73 ;  /* 0x0000003e3a497223 */ /* 0x040fe20000000849 */
[----:B------:R-:W-:Y:S01]  /*4d00*/  FADD R7, R7, -1 ;  /* 0xbf80000007077421 */ /* 0x000fe20000000000 */
[C---:B------:R-:W-:Y:S01]  /*4d10*/  FFMA R4, R59.reuse, R4, R66 ;  /* 0x000000043b047223 */ /* 0x040fe20000000042 */
[----:B------:R-:W-:Y:S01]  /*4d20*/  FFMA R10, R58, -R69, R9 ;  /* 0x800000453a0a7223 */ /* 0x000fe20000000009 */
[----:B------:R-:W-:Y:S01]  /*4d30*/  FFMA R8, R26, -R67, R19 ;  /* 0x800000431a087223 */ /* 0x000fe20000000013 */
[C---:B------:R-:W-:Y:S01]  /*4d40*/  FFMA R27, R58.reuse, R76, R27 ;  /* 0x0000004c3a1b7223 */ /* 0x040fe2000000001b */
[----:B------:R-:W-:Y:S01]  /*4d50*/  FFMA R24, R59, R7, R24 ;  /* 0x000000073b187223 */ /* 0x000fe20000000018 */
[----:B------:R-:W-:Y:S01]  /*4d60*/  FFMA R63, R58, -R6, R63 ;  /* 0x800000063a3f7223 */ /* 0x000fe2000000003f */
[----:B------:R-:W-:Y:S01]  /*4d70*/  FFMA R73, R26, R5, R73 ;  /* 0x000000051a497223 */ /* 0x000fe20000000049 */
        /* <DEDUP_REMOVED lines=21> */
[----:B------:R0:W-:Y:S01]  /*4ed0*/  RED.E.ADD.F32.FTZ.RN.STRONG.GPU [R18.64+0x8], R73 ;  /* 0x000008491200798e */ /* 0x0001e2000c10e7a0 */
[----:B------:R-:W-:Y:S05]  /*4ee0*/  BRA `(.L_x_478) ;  /* 0x000000c000007947 */ /* 0x000fea0003800000 */
.L_x_477:
[----:B------:R-:W-:-:S04]  /*4ef0*/  ISETP.NE.U32.AND P0, PT, RZ, c[0x0][0x5f8], PT ;  /* 0x00017e00ff007a0c */ /* 0x000fc80003f05070 */
[----:B------:R-:W-:-:S13]  /*4f00*/  ISETP.NE.AND.EX P0, PT, RZ, c[0x0][0x5fc], PT, P0 ;  /* 0x00017f00ff007a0c */ /* 0x000fda0003f05300 */
[----:B------:R-:W-:Y:S05]  /*4f10*/  @!P0 BRA `(.L_x_478) ;  /* 0x0000009000008947 */ /* 0x000fea0003800000 */
[----:B------:R-:W-:Y:S01]  /*4f20*/  MOV R19, c[0x0][0x610] ;  /* 0x0001840000137a02 */ /* 0x000fe20000000f00 */
[----:B------:R-:W-:-:S03]  /*4f30*/  IMAD R15, R55, c[0x0][0x610], RZ ;  /* 0x00018400370f7a24 */ /* 0x000fc600078e02ff */
[----:B------:R-:W-:Y:S01]  /*4f40*/  SHF.R.S32.HI R9, RZ, 0x1f, R19 ;  /* 0x0000001fff097819 */ /* 0x000fe20000011413 */
[----:B------:R-:W-:-:S04]  /*4f50*/  IMAD.WIDE.U32 R18, R20, R19, c[0x0][0x5f8] ;  /* 0x00017e0014127625 */ /* 0x000fc800078e0013 */
[----:B------:R-:W-:-:S05]  /*4f60*/  IMAD R9, R20, R9, R15 ;  /* 0x0000000914097224 */ /* 0x000fca00078e020f */
[----:B------:R-:W-:-:S05]  /*4f70*/  IADD3 R19, R9, R19, RZ ;  /* 0x0000001309137210 */ /* 0x000fca0007ffe0ff */
[----:B------:R0:W-:Y:S04]  /*4f80*/  RED.E.ADD.F32.FTZ.RN.STRONG.GPU [R18.64], R63 ;  /* 0x0000003f1200798e */ /* 0x0001e8000c10e7a0 */
[----:B------:R0:W-:Y:S04]  /*4f90*/  RED.E.ADD.F32.FTZ.RN.STRONG.GPU [R18.64+0x4], R13 ;  /* 0x0000040d1200798e */ /* 0x0001e8000c10e7a0 */
[----:B------:R0:W-:Y:S02]  /*4fa0*/  RED.E.ADD.F32.FTZ.RN.STRONG.GPU [R18.64+0x8], R73 ;  /* 0x000008491200798e */ /* 0x0001e4000c10e7a0 */
.L_x_478:
[----:B------:R-:W-:Y:S01]  /*4fb0*/  FMUL R9, R34, R58 ;  /* 0x0000003a22097220 */ /* 0x000fe20000400000 */
[C---:B0-----:R-:W-:Y:S01]  /*4fc0*/  FMUL R18, R32.reuse, R59 ;  /* 0x0000003b20127220 */ /* 0x041fe20000400000 */
[----:B------:R-:W-:Y:S01]  /*4fd0*/  FMUL R13, R59, R31 ;  /* 0x0000001f3b0d7220 */ /* 0x000fe20000400000 */
[----:B------:R-:W-:Y:S01]  /*4fe0*/  BSSY B3, `(.L_x_479) ;  /* 0x000003c000037945 */ /* 0x000fe20003800000 */
[----:B------:R-:W-:Y:S01]  /*4ff0*/  FFMA R60, R32, R26, -R9 ;  /* 0x0000001a203c7223 */ /* 0x000fe20000000809 */
[-C--:B------:R-:W-:Y:S01]  /*5000*/  FMUL R32, R26, R29.reuse ;  /* 0x0000001d1a207220 */ /* 0x080fe20000400000 */
[C---:B------:R-:W-:Y:S01]  /*5010*/  FMUL R9, R58.reuse, R30 ;  /* 0x0000001e3a097220 */ /* 0x040fe20000400000 */
[C---:B------:R-:W-:Y:S01]  /*5020*/  FFMA R27, R33.reuse, R58, -R18 ;  /* 0x0000003a211b7223 */ /* 0x040fe20000000812 */
[----:B------:R-:W-:Y:S01]  /*5030*/  FMUL R33, R33, R26 ;  /* 0x0000001a21217220 */ /* 0x000fe20000400000 */
[----:B------:R-:W-:Y:S01]  /*5040*/  FFMA R18, R58, R29, -R13 ;  /* 0x0000001d3a127223 */ /* 0x000fe2000000080d */
[----:B------:R-:W-:Y:S01]  /*5050*/  FFMA R24, R26, R31, -R9 ;  /* 0x0000001f1a187223 */ /* 0x000fe20000000809 */
[----:B------:R-:W-:Y:S01]  /*5060*/  FFMA R32, R59, R30, -R32 ;  /* 0x0000001e3b207223 */ /* 0x000fe20000000820 */
[----:B------:R-:W-:Y:S01]  /*5070*/  FFMA R33, R34, R59, -R33 ;  /* 0x0000003b22217223 */ /* 0x000fe20000000821 */
[----:B------:R-:W-:Y:S01]  /*5080*/  FADD R83, -R18, R83 ;  /* 0x0000005312537221 */ /* 0x000fe20000000100 */
[----:B------:R-:W-:Y:S01]  /*5090*/  FADD R81, -R24, R81 ;  /* 0x0000005118517221 */ /* 0x000fe20000000100 */
[----:B------:R-:W-:Y:S01]  /*50a0*/  FADD R79, -R32, R79 ;  /* 0x0000004f204f7221 */ /* 0x000fe20000000100 */
[----:B------:R-:W-:Y:S05]  /*50b0*/  @!P2 BRA `(.L_x_480) ;  /* 0x000002e00000a947 */ /* 0x000fea0003800000 */
[----:B------:R-:W-:Y:S01]  /*50c0*/  ISETP.NE.U32.AND P0, PT, RZ, c[0x0][0x830], PT ;  /* 0x00020c00ff007a0c */ /* 0x000fe20003f05070 */
[----:B------:R-:W-:Y:S01]  /*50d0*/  CS2R R18, SRZ ;  /* 0x0000000000127805 */ /* 0x000fe2000001ff00 */
[----:B------:R-:W-:Y:S01]  /*50e0*/  MOV R13, RZ ;  /* 0x000000ff000d7202 */ /* 0x000fe20000000f00 */
[----:B------:R-:W-:Y:S01]  /*50f0*/  @P2 FADD R18, RZ, R60 ;  /* 0x0000003cff122221 */ /* 0x000fe20000000000 */
[----:B------:R-:W-:Y:S01]  /*5100*/  ISETP.NE.AND.EX P0, PT, RZ, c[0x0][0x834], PT, P0 ;  /* 0x00020d00ff007a0c */ /* 0x000fe20003f05300 */
[----:B------:R-:W-:Y:S01]  /*5110*/  @P2 FADD R19, RZ, R27 ;  /* 0x0000001bff132221 */ /* 0x000fe20000000000 */
[----:B------:R-:W-:-:S02]  /*5120*/  MOV R15, RZ ;  /* 0x000000ff000f7202 */ /* 0x000fc40000000f00 */
[----:B------:R-:W-:Y:S02]  /*5130*/  MOV R9, RZ ;  /* 0x000000ff00097202 */ /* 0x000fe40000000f00 */
[----:B------:R-:W-:Y:S02]  /*5140*/  @P2 MOV R13, R59 ;  /* 0x0000003b000d2202 */ /* 0x000fe40000000f00 */
[----:B------:R-:W-:Y:S02]  /*5150*/  @P2 MOV R15, R26 ;  /* 0x0000001a000f2202 */ /* 0x000fe40000000f00 */
[----:B------:R-:W-:Y:S01]  /*5160*/  @P2 MOV R9, R58 ;  /* 0x0000003a00092202 */ /* 0x000fe20000000f00 */
[----:B------:R-:W-:Y:S01]  /*5170*/  FADD R29, RZ, R13 ;  /* 0x0000000dff1d7221 */ /* 0x000fe20000000000 */
[----:B------:R-:W-:Y:S01]  /*5180*/  MOV R17, RZ ;  /* 0x000000ff00117202 */ /* 0x000fe20000000f00 */
[----:B------:R-:W-:Y:S01]  /*5190*/  @P2 FADD R17, RZ, R33 ;  /* 0x00000021ff112221 */ /* 0x000fe20000000000 */
[----:B------:R-:W-:Y:S01]  /*51a0*/  FADD R27, RZ, R15 ;  /* 0x0000000fff1b7221 */ /* 0x000fe20000000000 */
[----:B------:R-:W-:Y:S01]  /*51b0*/  FADD R31, RZ, R9 ;  /* 0x00000009ff1f7221 */ /* 0x000fe20000000000 */
[----:B------:R-:W-:Y:S01]  /*51c0*/  FADD R15, RZ, R18 ;  /* 0x00000012ff0f7221 */ /* 0x000fe20000000000 */
[----:B------:R-:W-:Y:S01]  /*51d0*/  FADD R17, RZ, R17 ;  /* 0x00000011ff117221 */ /* 0x000fe20000000000 */
[----:B------:R-:W-:Y:S01]  /*51e0*/  FADD R13, RZ, R19 ;  /* 0x00000013ff0d7221 */ /* 0x000fe20000000000 */
[----:B------:R-:W-:Y:S05]  /*51f0*/  @!P0 BRA `(.L_x_481) ;  /* 0x000000c000008947 */ /* 0x000fea0003800000 */
[----:B------:R-:W-:Y:S01]  /*5200*/  IMAD R18, R38, c[0x0][0x850], RZ ;  /* 0x0002140026127a24 */ /* 0x000fe200078e02ff */
        /* <DEDUP_REMOVED lines=9> */
[----:B------:R0:W-:Y:S01]  /*52a0*/  RED.E.ADD.F32.FTZ.RN.STRONG.GPU [R18.64+0x14], R31 ;  /* 0x0000141f1200798e */ /* 0x0001e2000c10e7a0 */
[----:B------:R-:W-:Y:S05]  /*52b0*/  BRA `(.L_x_480) ;  /* 0x000000e000007947 */ /* 0x000fea0003800000 */
.L_x_481:
        /* <DEDUP_REMOVED lines=13> */
[----:B------:R0:W-:Y:S02]  /*5390*/  RED.E.ADD.F32.FTZ.RN.STRONG.GPU [R18.64+0x14], R31 ;  /* 0x0000141f1200798e */ /* 0x0001e4000c10e7a0 */
.L_x_480:
[----:B------:R-:W-:Y:S05]  /*53a0*/  BSYNC B3 ;  /* 0x0000000000037941 */ /* 0x000fea0003800000 */
.L_x_479:
[----:B------:R-:W-:Y:S01]  /*53b0*/  ISETP.NE.U32.AND P0, PT, RZ, c[0x0][0x498], PT ;  /* 0x00012600ff007a0c */ /* 0x000fe20003f05070 */
[----:B------:R-:W-:Y:S01]  /*53c0*/  FFMA R4, R4, 0.5, RZ ;  /* 0x3f00000004047823 */ /* 0x000fe200000000ff */
[----:B------:R-:W-:-:S02]  /*53d0*/  FSETP.GEU.AND P1, PT, |R57|, c[0x0][0x508], PT ;  /* 0x0001420039007a0b */ /* 0x000fc40003f2e200 */
[----:B------:R-:W-:Y:S02]  /*53e0*/  ISETP.NE.AND.EX P0, PT, RZ, c[0x0][0x49c], PT, P0 ;  /* 0x00012700ff007a0c */ /* 0x000fe40003f05300 */
[----:B------:R-:W-:-:S11]  /*53f0*/  FSEL R9, R4, RZ, P1 ;  /* 0x000000ff04097208 */ /* 0x000fd60000800000 */
[----:B------:R-:W-:Y:S05]  /*5400*/  @!P0 BRA `(.L_x_419) ;  /* 0x0000003000008947 */ /* 0x000fea0003800000 */
[----:B------:R-:W-:-:S04]  /*5410*/  IADD3 R22, P0, R22, c[0x0][0x498], RZ ;  /* 0x0001260016167a10 */ /* 0x000fc80007f1e0ff */
[----:B------:R-:W-:-:S05]  /*5420*/  IADD3.X R23, R28, c[0x0][0x49c], RZ, P0, !PT ;  /* 0x000127001c177a10 */ /* 0x000fca00007fe4ff */
[----:B------:R1:W-:Y:S04]  /*5430*/  RED.E.ADD.F32.FTZ.RN.STRONG.GPU [R22.64], R9 ;  /* 0x000000091600798e */ /* 0x0003e8000c10e7a0 */
.L_x_419:
[----:B------:R-:W-:Y:S05]  /*5440*/  BSYNC B2 ;  /* 0x0000000000027941 */ /* 0x000fea0003800000 */
.L_x_418:
[----:B------:R-:W-:Y:S01]  /*5450*/  ISETP.NE.U32.AND P0, PT, RZ, c[0x0][0x788], PT ;  /* 0x0001e200ff007a0c */ /* 0x000fe20003f05070 */
[----:B0-----:R-:W-:-:S03]  /*5460*/  FADD R13, RZ, -R85 ;  /* 0x80000055ff0d7221 */ /* 0x001fc60000000000 */
[----:B------:R-:W-:-:S13]  /*5470*/  ISETP.NE.AND.EX P0, PT, RZ, c[0x0][0x78c], PT, P0 ;  /* 0x0001e300ff007a0c */ /* 0x000fda0003f05300 */
[----:B------:R-:W-:Y:S05]  /*5480*/  @!P0 BRA `(.L_x_482) ;  /* 0x0000007000008947 */ /* 0x000fea0003800000 */
[----:B------:R-:W-:Y:S01]  /*5490*/  MOV R19, c[0x0][0x7a8] ;  /* 0x0001ea0000137a02 */ /* 0x000fe20000000f00 */
[----:B-1----:R-:W-:-:S04]  /*54a0*/  IMAD R9, R53, c[0x0][0x7a8], RZ ;  /* 0x0001ea0035097a24 */ /* 0x002fc800078e02ff */
[C---:B------:R-:W-:Y:S02]  /*54b0*/  IMAD R9, R54.reuse, UR10, R9 ;  /* 0x0000000a36097c24 */ /* 0x040fe4000f8e0209 */
[----:B------:R-:W-:-:S05]  /*54c0*/  IMAD.WIDE.U32 R18, R54, R19, c[0x0][0x788] ;  /* 0x0001e20036127625 */ /* 0x000fca00078e0013 */
[----:B------:R-:W-:-:S05]  /*54d0*/  IADD3 R19, R19, R9, RZ ;  /* 0x0000000913137210 */ /* 0x000fca0007ffe0ff */
[----:B------:R0:W-:Y:S01]  /*54e0*/  RED.E.ADD.F32.FTZ.RN.STRONG.GPU [R18.64], R13 ;  /* 0x0000000d1200798e */ /* 0x0001e2000c10e7a0 */
[----:B------:R-:W-:Y:S05]  /*54f0*/  BRA `(.L_x_483) ;  /* 0x0000009000007947 */ /* 0x000fea0003800000 */
.L_x_482:
[----:B------:R-:W-:-:S04]  /*5500*/  ISETP.NE.U32.AND P0, PT, RZ, c[0x0][0x230], PT ;  /* 0x00008c00ff007a0c */ /* 0x000fc80003f05070 */
[----:B------:R-:W-:-:S13]  /*5510*/  ISETP.NE.AND.EX P0, PT, RZ, c[0x0][0x234], PT, P0 ;  /* 0x00008d00ff007a0c */ /* 0x000fda0003f05300 */
[----:B------:R-:W-:Y:S05]  /*5520*/  @!P0 BRA `(.L_x_483) ;  /* 0x0000006000008947 */ /* 0x000fea0003800000 */
[----:B------:R-:W-:Y:S01]  /*5530*/  MOV R19, c[0x0][0x248] ;  /* 0x0000920000137a02 */ /* 0x000fe20000000f00 */
[----:B------:R-:W-:-:S04]  /*5540*/  IMAD R4, R53, c[0x0][0x248], RZ ;  /* 0x0000920035047a24 */ /* 0x000fc800078e02ff */
[C---:B------:R-:W-:Y:S02]  /*5550*/  IMAD R45, R54.reuse, R45, R4 ;  /* 0x0000002d362d7224 */ /* 0x040fe400078e0204 */
[----:B------:R-:W-:-:S05]  /*5560*/  IMAD.WIDE.U32 R18, R54, R19, c[0x0][0x230] ;  /* 0x00008c0036127625 */ /* 0x000fca00078e0013 */
[----:B------:R-:W-:-:S05]  /*5570*/  IADD3 R19, R45, R19, RZ ;  /* 0x000000132d137210 */ /* 0x000fca0007ffe0ff */
[----:B------:R0:W-:Y:S02]  /*5580*/  RED.E.ADD.F32.FTZ.RN.STRONG.GPU [R18.64], R13 ;  /* 0x0000000d1200798e */ /* 0x0001e4000c10e7a0 */
.L_x_483:
[----:B------:R-:W-:Y:S01]  /*5590*/  ISETP.NE.U32.AND P0, PT, RZ, c[0x0][0xb88], PT ;  /* 0x0002e200ff007a0c */ /* 0x000fe20003f05070 */
[----:B------:R-:W-:-:S03]  /*55a0*/  FADD R85, RZ, R85 ;  /* 0x00000055ff557221 */ /* 0x000fc60000000000 */
[----:B------:R-:W-:Y:S01]  /*55b0*/  ISETP.NE.AND.EX P0, PT, RZ, c[0x0][0xb8c], PT, P0 ;  /* 0x0002e300ff007a0c */ /* 0x000fe20003f05300 */
[-C--:B------:R-:W-:Y:S01]  /*55c0*/  FFMA R25, R36, R85.reuse, R25 ;  /* 0x0000005524197223 */ /* 0x080fe20000000019 */
[-C--:B------:R-:W-:Y:S01]  /*55d0*/  FFMA R14, R37, R85.reuse, R14 ;  /* 0x00000055250e7223 */ /* 0x080fe2000000000e */
[-C--:B------:R-:W-:Y:S01]  /*55e0*/  FFMA R16, R35, R85.reuse, R16 ;  /* 0x0000005523107223 */ /* 0x080fe20000000010 */
[-C--:B------:R-:W-:Y:S01]  /*55f0*/  FFMA R3, R3, R85.reuse, RZ ;  /* 0x0000005503037223 */ /* 0x080fe200000000ff */
[-C--:B------:R-:W-:Y:S01]  /*5600*/  FFMA R2, R2, R85.reuse, RZ ;  /* 0x0000005502027223 */ /* 0x080fe200000000ff */
[----:B------:R-:W-:Y:S01]  /*5610*/  FFMA R0, R0, R85, RZ ;  /* 0x0000005500007223 */ /* 0x000fe200000000ff */
[----:B------:R-:W-:Y:S01]  /*5620*/  FADD R25, RZ, R25 ;  /* 0x00000019ff197221 */ /* 0x000fe20000000000 */
[----:B0-----:R-:W-:Y:S01]  /*5630*/  FADD R13, RZ, R14 ;  /* 0x0000000eff0d7221 */ /* 0x001fe20000000000 */
[----:B------:R-:W-:-:S04]  /*5640*/  FADD R17, RZ, R16 ;  /* 0x00000010ff117221 */ /* 0x000fc80000000000 */
[----:B------:R-:W-:Y:S05]  /*5650*/  @!P0 BRA `(.L_x_484) ;  /* 0x000000a000008947 */ /* 0x000fea0003800000 */
[----:B-1----:R-:W-:Y:S02]  /*5660*/  SHF.R.S32.HI R9, RZ, 0x1f, R20 ;  /* 0x0000001fff097819 */ /* 0x002fe40000011414 */
        /* <DEDUP_REMOVED lines=9> */
.L_x_484:
[----:B------:R-:W-:-:S04]  /*5700*/  ISETP.NE.U32.AND P0, PT, RZ, c[0x0][0x630], PT ;  /* 0x00018c00ff007a0c */ /* 0x000fc80003f05070 */
[----:B------:R-:W-:-:S13]  /*5710*/  ISETP.NE.AND.EX P0, PT, RZ, c[0x0][0x634], PT, P0 ;  /* 0x00018d00ff007a0c */ /* 0x000fda0003f05300 */
[----:B------:R-:W-:Y:S05]  /*5720*/  @!P0 BRA `(.L_x_485) ;  /* 0x0000009000008947 */ /* 0x000fea0003800000 */
[----:B------:R-:W-:Y:S01]  /*5730*/  MOV R15, c[0x0][0x648] ;  /* 0x00019200000f7a02 */ /* 0x000fe20000000f00 */
[----:B------:R-:W-:-:S03]  /*5740*/  IMAD R4, R55, c[0x0][0x648], RZ ;  /* 0x0001920037047a24 */ /* 0x000fc600078e02ff */
[----:B-1----:R-:W-:Y:S01]  /*5750*/  SHF.R.S32.HI R9, RZ, 0x1f, R15 ;  /* 0x0000001fff097819 */ /* 0x002fe2000001140f */
[----:B------:R-:W-:-:S04]  /*5760*/  IMAD.WIDE.U32 R14, R20, R15, c[0x0][0x630] ;  /* 0x00018c00140e7625 */ /* 0x000fc800078e000f */
[----:B------:R-:W-:-:S05]  /*5770*/  IMAD R9, R20, R9, R4 ;  /* 0x0000000914097224 */ /* 0x000fca00078e0204 */
[----:B------:R-:W-:-:S05]  /*5780*/  IADD3 R15, R9, R15, RZ ;  /* 0x0000000f090f7210 */ /* 0x000fca0007ffe0ff */
[----:B------:R0:W-:Y:S04]  /*5790*/  RED.E.ADD.F32.FTZ.RN.STRONG.GPU [R14.64], R25 ;  /* 0x000000190e00798e */ /* 0x0001e8000c10e7a0 */
[----:B------:R0:W-:Y:S04]  /*57a0*/  RED.E.ADD.F32.FTZ.RN.STRONG.GPU [R14.64+0x4], R13 ;  /* 0x0000040d0e00798e */ /* 0x0001e8000c10e7a0 */
[----:B------:R0:W-:Y:S02]  /*57b0*/  RED.E.ADD.F32.FTZ.RN.STRONG.GPU [R14.64+0x8], R17 ;  /* 0x000008110e00798e */ /* 0x0001e4000c10e7a0 */
.L_x_485:
[----:B------:R-:W-:Y:S01]  /*57c0*/  ISETP.GE.AND P0, PT, R51, RZ, PT ;  /* 0x000000ff3300720c */ /* 0x000fe20003f06270 */
[----:B------:R-:W-:Y:S01]  /*57d0*/  FMUL R26, R41, R41 ;  /* 0x00000029291a7220 */ /* 0x000fe20000400000 */
[C---:B------:R-:W-:Y:S01]  /*57e0*/  FMUL R30, R39.reuse, R39 ;  /* 0x00000027271e7220 */ /* 0x040fe20000400000 */
[-C--:B------:R-:W-:Y:S01]  /*57f0*/  FMUL R28, R39, R41.reuse ;  /* 0x00000029271c7220 */ /* 0x080fe20000400000 */
[----:B------:R-:W-:Y:S01]  /*5800*/  FSEL R31, R42, RZ, P0 ;  /* 0x000000ff2a1f7208 */ /* 0x000fe20000000000 */
[CC--:B0-----:R-:W-:Y:S01]  /*5810*/  FMUL R25, R40.reuse, R40.reuse ;  /* 0x0000002828197220 */ /* 0x0c1fe20000400000 */
[----:B------:R-:W-:Y:S01]  /*5820*/  FSEL R27, R43, RZ, P0 ;  /* 0x000000ff2b1b7208 */ /* 0x000fe20000000000 */
[-C--:B------:R-:W-:Y:S01]  /*5830*/  FMUL R14, R40, R41.reuse ;  /* 0x00000029280e7220 */ /* 0x080fe20000400000 */
[----:B------:R-:W-:Y:S01]  /*5840*/  FSEL R16, R44, RZ, P0 ;  /* 0x000000ff2c107208 */ /* 0x000fe20000000000 */
[C---:B------:R-:W-:Y:S01]  /*5850*/  FMUL R17, R39.reuse, R40 ;  /* 0x0000002827117220 */ /* 0x040fe20000400000 */
[-C--:B-1----:R-:W-:Y:S01]  /*5860*/  FMUL R9, R39, R46.reuse ;  /* 0x0000002e27097220 */ /* 0x082fe20000400000 */
[CC--:B------:R-:W-:Y:S01]  /*5870*/  FMUL R24, R41.reuse, R46.reuse ;  /* 0x0000002e29187220 */ /* 0x0c0fe20000400000 */
[----:B------:R-:W-:Y:S01]  /*5880*/  FMUL R15, R40, R46 ;  /* 0x0000002e280f7220 */ /* 0x000fe20000400000 */
[----:B------:R-:W-:Y:S01]  /*5890*/  FMUL R4, R50, R41 ;  /* 0x0000002932047220 */ /* 0x000fe20000400000 */
[CC--:B------:R-:W-:Y:S01]  /*58a0*/  FMUL R18, R48.reuse, R40.reuse ;  /* 0x0000002830127220 */ /* 0x0c0fe20000400000 */
[C---:B------:R-:W-:Y:S01]  /*58b0*/  FMUL R22, R48.reuse, R39 ;  /* 0x0000002730167220 */ /* 0x040fe20000400000 */
[-C--:B------:R-:W-:Y:S01]  /*58c0*/  FMUL R35, R48, R41.reuse ;  /* 0x0000002930237220 */ /* 0x080fe20000400000 */
[----:B------:R-:W-:Y:S01]  /*58d0*/  FFMA R37, R41, R41, R26 ;  /* 0x0000002929257223 */ /* 0x000fe2000000001a */
[C---:B------:R-:W-:Y:S01]  /*58e0*/  FFMA R63, R39.reuse, R39, R30 ;  /* 0x00000027273f7223 */ /* 0x040fe2000000001e */
[C---:B------:R-:W-:Y:S01]  /*58f0*/  FFMA R58, R39.reuse, R41, R28 ;  /* 0x00000029273a7223 */ /* 0x040fe2000000001c */
[----:B------:R-:W-:Y:S01]  /*5900*/  FMUL R57, R50, R39 ;  /* 0x0000002732397220 */ /* 0x000fe20000400000 */
[C---:B------:R-:W-:Y:S01]  /*5910*/  FMUL R13, R52.reuse, R40 ;  /* 0x00000028340d7220 */ /* 0x040fe20000400000 */
[C---:B------:R-:W-:Y:S01]  /*5920*/  FMUL R19, R52.reuse, R41 ;  /* 0x0000002934137220 */ /* 0x040fe20000400000 */
[----:B------:R-:W-:Y:S01]  /*5930*/  FMUL R23, R52, R39 ;  /* 0x0000002734177220 */ /* 0x000fe20000400000 */
[----:B------:R-:W-:Y:S01]  /*5940*/  FMUL R48, R48, R46 ;  /* 0x0000002e30307220 */ /* 0x000fe20000400000 */
[CC--:B------:R-:W-:Y:S01]  /*5950*/  FFMA R61, R40.reuse, R40.reuse, R25 ;  /* 0x00000028283d7223 */ /* 0x0c0fe20000000019 */
[----:B------:R-:W-:Y:S01]  /*5960*/  FFMA R36, R40, R41, R14 ;  /* 0x0000002928247223 */ /* 0x000fe2000000000e */
[C---:B------:R-:W-:Y:S01]  /*5970*/  FFMA R59, R39.reuse, R40, R17 ;  /* 0x00000028273b7223 */ /* 0x040fe20000000011 */
[-C--:B------:R-:W-:Y:S01]  /*5980*/  FFMA R33, R39, R46.reuse, R9 ;  /* 0x0000002e27217223 */ /* 0x080fe20000000009 */
[----:B------:R-:W-:Y:S01]  /*5990*/  FFMA R44, R41, R46, R24 ;  /* 0x0000002e292c7223 */ /* 0x000fe20000000018 */
[C---:B------:R-:W-:Y:S01]  /*59a0*/  FMUL R28, R16.reuse, R39 ;  /* 0x00000027101c7220 */ /* 0x040fe20000400000 */
[-C--:B------:R-:W-:Y:S01]  /*59b0*/  FMUL R26, R16, R41.reuse ;  /* 0x00000029101a7220 */ /* 0x080fe20000400000 */
[----:B------:R-:W-:Y:S01]  /*59c0*/  FMUL R29, R31, R41 ;  /* 0x000000291f1d7220 */ /* 0x000fe20000400000 */
[C---:B------:R-:W-:Y:S01]  /*59d0*/  FMUL R30, R27.reuse, R39 ;  /* 0x000000271b1e7220 */ /* 0x040fe20000400000 */
[-C--:B------:R-:W-:Y:S01]  /*59e0*/  FMUL R45, R50, R40.reuse ;  /* 0x00000028322d7220 */ /* 0x080fe20000400000 */
[-C--:B------:R-:W-:Y:S01]  /*59f0*/  FMUL R25, R16, R40.reuse ;  /* 0x0000002810197220 */ /* 0x080fe20000400000 */
[C---:B------:R-:W-:Y:S01]  /*5a00*/  FMUL R41, R27.reuse, R41 ;  /* 0x000000291b297220 */ /* 0x040fe20000400000 */
[-C--:B------:R-:W-:Y:S01]  /*5a10*/  FMUL R32, R27, R40.reuse ;  /* 0x000000281b207220 */ /* 0x080fe20000400000 */
[C---:B------:R-:W-:Y:S01]  /*5a20*/  FMUL R42, R31.reuse, R40 ;  /* 0x000000281f2a7220 */ /* 0x040fe20000400000 */
[----:B------:R-:W-:Y:S01]  /*5a30*/  FMUL R39, R31, R39 ;  /* 0x000000271f277220 */ /* 0x000fe20000400000 */
[-C--:B------:R-:W-:Y:S01]  /*5a40*/  FMUL R50, R50, R46.reuse ;  /* 0x0000002e32327220 */ /* 0x080fe20000400000 */
[-C--:B------:R-:W-:Y:S01]  /*5a50*/  FMUL R52, R52, R46.reuse ;  /* 0x0000002e34347220 */ /* 0x080fe20000400000 */
[-C--:B------:R-:W-:Y:S01]  /*5a60*/  FFMA R43, R40, R46.reuse, R15 ;  /* 0x0000002e282b7223 */ /* 0x080fe2000000000f */
[-C--:B------:R-:W-:Y:S01]  /*5a70*/  FMUL R16, R16, R46.reuse ;  /* 0x0000002e10107220 */ /* 0x080fe20000400000 */
[-C--:B------:R-:W-:Y:S01]  /*5a80*/  FMUL R27, R27, R46.reuse ;  /* 0x0000002e1b1b7220 */ /* 0x080fe20000400000 */
[-C--:B------:R-:W-:Y:S01]  /*5a90*/  FMUL R31, R31, R46.reuse ;  /* 0x0000002e1f1f7220 */ /* 0x080fe20000400000 */
[----:B------:R-:W-:Y:S01]  /*5aa0*/  FMUL R46, R46, R46 ;  /* 0x0000002e2e2e7220 */ /* 0x000fe20000400000 */
[----:B------:R-:W-:Y:S01]  /*5ab0*/  FADD R15, R4, R4 ;  /* 0x00000004040f7221 */ /* 0x000fe20000000000 */
[----:B------:R-:W-:Y:S01]  /*5ac0*/  FADD R13, R13, R13 ;  /* 0x0000000d0d0d7221 */ /* 0x000fe20000000000 */
[----:B------:R-:W-:Y:S01]  /*5ad0*/  FADD R4, R48, R48 ;  /* 0x0000003030047221 */ /* 0x000fe20000000000 */
[----:B------:R-:W-:Y:S01]  /*5ae0*/  FADD R24, R45, R45 ;  /* 0x0000002d2d187221 */ /* 0x000fe20000000000 */
[----:B------:R-:W-:Y:S01]  /*5af0*/  FFMA R17, R46, 2, R37 ;  /* 0x400000002e117823 */ /* 0x000fe20000000025 */
[--C-:B------:R-:W-:Y:S01]  /*5b00*/  FADD R37, -R13, R15.reuse ;  /* 0x0000000f0d257221 */ /* 0x100fe20000000100 */
[----:B------:R-:W-:Y:S01]  /*5b10*/  FADD R40, R4, R15 ;  /* 0x0000000f04287221 */ /* 0x000fe20000000000 */
[C-C-:B------:R-:W-:Y:S01]  /*5b20*/  FADD R15, R33.reuse, R36.reuse ;  /* 0x00000024210f7221 */ /* 0x140fe20000000000 */
[----:B------:R-:W-:Y:S01]  /*5b30*/  FADD R62, R33, -R36 ;  /* 0x80000024213e7221 */ /* 0x000fe20000000000 */
[----:B------:R-:W-:Y:S01]  /*5b40*/  FADD R34, R22, R22 ;  /* 0x0000001616227221 */ /* 0x000fe20000000000 */
[----:B------:R-:W-:Y:S01]  /*5b50*/  FFMA R33, R19, 2, R24 ;  /* 0x4000000013217823 */ /* 0x000fe20000000018 */
[----:B------:R-:W-:Y:S01]  /*5b60*/  FADD R9, -R4, R13 ;  /* 0x0000000d04097221 */ /* 0x000fe20000000100 */
[C-C-:B------:R-:W-:Y:S01]  /*5b70*/  FADD R4, R43.reuse, -R58.reuse ;  /* 0x8000003a2b047221 */ /* 0x140fe20000000000 */
[----:B------:R-:W-:Y:S01]  /*5b80*/  FADD R13, R43, R58 ;  /* 0x0000003a2b0d7221 */ /* 0x000fe20000000000 */
[--C-:B------:R-:W-:Y:S01]  /*5b90*/  FADD R36, R24, R34.reuse ;  /* 0x0000002218247221 */ /* 0x100fe20000000000 */
[----:B------:R-:W-:Y:S01]  /*5ba0*/  FFMA R58, R22, 4, R33 ;  /* 0x40800000163a7823 */ /* 0x000fe20000000021 */
[----:B------:R-:W-:Y:S01]  /*5bb0*/  FFMA R34, R19, 2, R34 ;  /* 0x4000000013227823 */ /* 0x000fe20000000022 */
[C---:B------:R-:W-:Y:S01]  /*5bc0*/  FADD R22, R50.reuse, R50 ;  /* 0x0000003232167221 */ /* 0x040fe20000000000 */
[----:B------:R-:W-:Y:S01]  /*5bd0*/  FMUL R50, R50, 4 ;  /* 0x4080000032327820 */ /* 0x000fe20000400000 */
[C---:B------:R-:W-:Y:S01]  /*5be0*/  FFMA R14, R46.reuse, 2, R61 ;  /* 0x400000002e0e7823 */ /* 0x040fe2000000003d */
[----:B------:R-:W-:Y:S01]  /*5bf0*/  FFMA R64, R46, 2, R63 ;  /* 0x400000002e407823 */ /* 0x000fe2000000003f */
[----:B------:R-:W-:Y:S01]  /*5c00*/  FFMA R45, R45, 4, R34 ;  /* 0x408000002d2d7823 */ /* 0x000fe20000000022 */
[----:B------:R-:W-:Y:S01]  /*5c10*/  FFMA R46, R19, 4, R36 ;  /* 0x40800000132e7823 */ /* 0x000fe20000000024 */
[----:B------:R-:W-:Y:S01]  /*5c20*/  FADD R33, R18, R18 ;  /* 0x0000001212217221 */ /* 0x000fe20000000000 */
[----:B------:R-:W-:Y:S01]  /*5c30*/  FADD R35, R35, R35 ;  /* 0x0000002323237221 */ /* 0x000fe20000000000 */
[----:B------:R-:W-:Y:S01]  /*5c40*/  FFMA R50, R23, 2, R50 ;  /* 0x4000000017327823 */ /* 0x000fe20000000032 */
[----:B------:R-:W-:Y:S01]  /*5c50*/  FADD R34, RZ, -R0 ;  /* 0x80000000ff227221 */ /* 0x000fe20000000000 */
[----:B------:R-:W-:Y:S01]  /*5c60*/  FADD R19, R57, R57 ;  /* 0x0000003939137221 */ /* 0x000fe20000000000 */
[----:B------:R-:W-:Y:S01]  /*5c70*/  FADD R18, R52, R52 ;  /* 0x0000003434127221 */ /* 0x000fe20000000000 */
[C-C-:B------:R-:W-:Y:S01]  /*5c80*/  FADD R63, R44.reuse, R59.reuse ;  /* 0x0000003b2c3f7221 */ /* 0x140fe20000000000 */
[----:B------:R-:W-:Y:S01]  /*5c90*/  FADD R65, R44, -R59 ;  /* 0x8000003b2c417221 */ /* 0x000fe20000000000 */
[----:B------:R-:W-:Y:S01]  /*5ca0*/  FFMA R44, R23, 2, R22 ;  /* 0x40000000172c7823 */ /* 0x000fe20000000016 */
[----:B------:R-:W-:Y:S01]  /*5cb0*/  FFMA R24, R52, 4, R33 ;  /* 0x4080000034187823 */ /* 0x000fe20000000021 */
[----:B------:R-:W-:Y:S01]  /*5cc0*/  FADD R22, R22, -R35 ;  /* 0x8000002316167221 */ /* 0x000fe20000000000 */
[----:B------:R-:W-:Y:S01]  /*5cd0*/  FADD R61, -R35, R50 ;  /* 0x00000032233d7221 */ /* 0x000fe20000000100 */
[----:B------:R-:W-:Y:S01]  /*5ce0*/  FADD R23, R34, R79 ;  /* 0x0000004f22177221 */ /* 0x000fe20000000000 */
[C---:B------:R-:W-:Y:S01]  /*5cf0*/  FADD R59, R18.reuse, R33 ;  /* 0x00000021123b7221 */ /* 0x040fe20000000000 */
[----:B------:R-:W-:Y:S01]  /*5d00*/  FADD R52, R18, -R19 ;  /* 0x8000001312347221 */ /* 0x000fe20000000000 */
[----:B------:R-:W-:Y:S01]  /*5d10*/  FADD R41, R41, R41 ;  /* 0x0000002929297221 */ /* 0x000fe20000000000 */
[----:B------:R-:W-:Y:S01]  /*5d20*/  FADD R35, R42, R42 ;  /* 0x0000002a2a237221 */ /* 0x000fe20000000000 */
[----:B------:R-:W-:Y:S01]  /*5d30*/  FADD R34, R16, R16 ;  /* 0x0000001010227221 */ /* 0x000fe20000000000 */
[----:B------:R-:W-:Y:S01]  /*5d40*/  FADD R18, RZ, -R3 ;  /* 0x80000003ff127221 */ /* 0x000fe20000000000 */
[----:B------:R-:W-:Y:S01]  /*5d50*/  FADD R60, -R19, R24 ;  /* 0x00000018133c7221 */ /* 0x000fe20000000100 */
[----:B------:R-:W-:Y:S01]  /*5d60*/  FFMA R24, R48, 4, R37 ;  /* 0x4080000030187823 */ /* 0x000fe20000000025 */
[----:B------:R-:W-:Y:S01]  /*5d70*/  FADD R19, -R34, R35 ;  /* 0x0000002322137221 */ /* 0x000fe20000000100 */
[----:B------:R-:W-:Y:S01]  /*5d80*/  FADD R43, -R35, R41 ;  /* 0x00000029232b7221 */ /* 0x000fe20000000100 */
[----:B------:R-:W-:Y:S01]  /*5d90*/  FADD R36, RZ, -R2 ;  /* 0x80000002ff247221 */ /* 0x000fe20000000000 */
[----:B------:R-:W-:Y:S01]  /*5da0*/  FADD R33, R18, R83 ;  /* 0x0000005312217221 */ /* 0x000fe20000000000 */
[----:B------:R-:W-:Y:S01]  /*5db0*/  FADD R37, R34, R41 ;  /* 0x0000002922257221 */ /* 0x000fe20000000000 */
[----:B------:R-:W-:Y:S01]  /*5dc0*/  FADD R35, R29, R29 ;  /* 0x0000001d1d237221 */ /* 0x000fe20000000000 */
[----:B------:R-:W-:Y:S01]  /*5dd0*/  FADD R18, RZ, -R83 ;  /* 0x80000053ff127221 */ /* 0x000fe20000000000 */
[----:B------:R-:W-:Y:S01]  /*5de0*/  FADD R34, R32, R32 ;  /* 0x0000002020227221 */ /* 0x000fe20000000000 */
[----:B------:R-:W-:Y:S01]  /*5df0*/  FADD R48, R36, R81 ;  /* 0x0000005124307221 */ /* 0x000fe20000000000 */
[----:B------:R-:W-:Y:S01]  /*5e00*/  FMUL R57, R33, R40 ;  /* 0x0000002821397220 */ /* 0x000fe20000400000 */
[----:B------:R-:W-:Y:S01]  /*5e10*/  FFMA R35, R28, 2, R35 ;  /* 0x400000001c237823 */ /* 0x000fe20000000023 */
[----:B------:R-:W-:Y:S01]  /*5e20*/  FADD R79, RZ, -R79 ;  /* 0x8000004fff4f7221 */ /* 0x000fe20000000000 */
[-C--:B------:R-:W-:Y:S01]  /*5e30*/  FMUL R36, R62, R18.reuse ;  /* 0x000000123e247220 */ /* 0x080fe20000400000 */
[----:B------:R-:W-:Y:S01]  /*5e40*/  FFMA R41, R29, 2, R34 ;  /* 0x400000001d297823 */ /* 0x000fe20000000022 */
[----:B------:R-:W-:Y:S01]  /*5e50*/  FFMA R50, R48, R45, R57 ;  /* 0x0000002d30327223 */ /* 0x000fe20000000039 */
[----:B------:R-:W-:Y:S01]  /*5e60*/  FFMA R35, R32, 4, R35 ;  /* 0x4080000020237823 */ /* 0x000fe20000000023 */
[----:B------:R-:W-:Y:S01]  /*5e70*/  FFMA R45, R63, R79, -R36 ;  /* 0x0000004f3f2d7223 */ /* 0x000fe20000000824 */
[C---:B------:R-:W-:Y:S01]  /*5e80*/  FFMA R32, R28.reuse, 4, R41 ;  /* 0x408000001c207823 */ /* 0x040fe20000000029 */
[----:B------:R-:W-:Y:S01]  /*5e90*/  FFMA R36, R28, 2, R34 ;  /* 0x400000001c247823 */ /* 0x000fe20000000022 */
[----:B------:R-:W-:Y:S01]  /*5ea0*/  FADD R41, R30, R30 ;  /* 0x0000001e1e297221 */ /* 0x000fe20000000000 */
[C---:B------:R-:W-:Y:S01]  /*5eb0*/  FMUL R30, R31.reuse, 4 ;  /* 0x408000001f1e7820 */ /* 0x040fe20000400000 */
[----:B------:R-:W-:Y:S01]  /*5ec0*/  FADD R28, R31, R31 ;  /* 0x0000001f1f1c7221 */ /* 0x000fe20000000000 */
[----:B------:R-:W-:Y:S01]  /*5ed0*/  FADD R31, R26, R26 ;  /* 0x0000001a1a1f7221 */ /* 0x000fe20000000000 */
[C---:B------:R-:W-:Y:S01]  /*5ee0*/  FADD R26, R27.reuse, R27 ;  /* 0x0000001b1b1a7221 */ /* 0x040fe20000000000 */
[----:B------:R-:W-:Y:S01]  /*5ef0*/  FMUL R34, R27, 4 ;  /* 0x408000001b227820 */ /* 0x000fe20000400000 */
[C---:B------:R-:W-:Y:S01]  /*5f00*/  FFMA R30, R25.reuse, 2, R30 ;  /* 0x40000000191e7823 */ /* 0x040fe2000000001e */
[----:B------:R-:W-:Y:S01]  /*5f10*/  FFMA R27, R25, 2, R28 ;  /* 0x40000000191b7823 */ /* 0x000fe2000000001c */
[----:B------:R-:W-:Y:S01]  /*5f20*/  FADD R25, R28, -R41 ;  /* 0x800000291c197221 */ /* 0x000fe20000000000 */
[C---:B------:R-:W-:Y:S01]  /*5f30*/  FFMA R34, R39.reuse, 2, R34 ;  /* 0x4000000027227823 */ /* 0x040fe20000000022 */
[----:B------:R-:W-:Y:S01]  /*5f40*/  FFMA R28, R39, 2, R26 ;  /* 0x40000000271c7823 */ /* 0x000fe2000000001a */
[-C--:B------:R-:W-:Y:S01]  /*5f50*/  FMUL R39, R46, R33.reuse ;  /* 0x000000212e277220 */ /* 0x080fe20000400000 */
[----:B------:R-:W-:Y:S01]  /*5f60*/  FMUL R40, R62, R33 ;  /* 0x000000213e287220 */ /* 0x000fe20000400000 */
[----:B------:R-:W-:Y:S01]  /*5f70*/  FADD R41, -R41, R30 ;  /* 0x0000001e29297221 */ /* 0x000fe20000000100 */
[----:B------:R-:W-:Y:S01]  /*5f80*/  FADD R14, R14, -1 ;  /* 0xbf8000000e0e7421 */ /* 0x000fe20000000000 */
[-C--:B------:R-:W-:Y:S01]  /*5f90*/  FFMA R44, R44, R23.reuse, R39 ;  /* 0x000000172c2c7223 */ /* 0x080fe20000000027 */
[----:B------:R-:W-:Y:S01]  /*5fa0*/  FADD R39, R17, -1 ;  /* 0xbf80000011277421 */ /* 0x000fe20000000000 */
[----:B------:R-:W-:Y:S01]  /*5fb0*/  FFMA R57, R63, R23, -R40 ;  /* 0x000000173f397223 */ /* 0x000fe20000000828 */
[----:B------:R-:W-:Y:S01]  /*5fc0*/  FADD R40, RZ, -R81 ;  /* 0x80000051ff287221 */ /* 0x000fe20000000000 */
[----:B------:R-:W-:Y:S01]  /*5fd0*/  FFMA R43, R16, 4, R43 ;  /* 0x40800000102b7823 */ /* 0x000fe2000000002b */
[----:B------:R-:W-:Y:S01]  /*5fe0*/  FMUL R30, R48, R61 ;  /* 0x0000003d301e7220 */ /* 0x000fe20000400000 */
[----:B------:R-:W-:Y:S01]  /*5ff0*/  FADD R26, R26, -R31 ;  /* 0x8000001f1a1a7221 */ /* 0x000fe20000000000 */
[----:B------:R-:W-:Y:S01]  /*6000*/  FADD R34, -R31, R34 ;  /* 0x000000221f227221 */ /* 0x000fe20000000100 */
[----:B------:R-:W-:Y:S01]  /*6010*/  FMUL R16, R39, R18 ;  /* 0x0000001227107220 */ /* 0x000fe20000400000 */
[----:B------:R-:W-:Y:S01]  /*6020*/  FFMA R29, R29, 4, R36 ;  /* 0x408000001d1d7823 */ /* 0x000fe20000000024 */
[----:B------:R-:W-:Y:S01]  /*6030*/  FMUL R31, R23, R58 ;  /* 0x0000003a171f7220 */ /* 0x000fe20000400000 */
[C---:B------:R-:W-:Y:S01]  /*6040*/  FFMA R45, R14.reuse, R40, R45 ;  /* 0x000000280e2d7223 */ /* 0x040fe2000000002d */
[----:B------:R-:W-:Y:S01]  /*6050*/  FFMA R57, R14, R48, R57 ;  /* 0x000000300e397223 */ /* 0x000fe20000000039 */
[----:B------:R-:W-:Y:S01]  /*6060*/  ISETP.NE.U32.AND P0, PT, RZ, c[0x0][0xb18], PT ;  /* 0x0002c600ff007a0c */ /* 0x000fe20003f05070 */
[----:B------:R-:W-:Y:S01]  /*6070*/  FFMA R60, R33, R60, R30 ;  /* 0x0000003c213c7223 */ /* 0x000fe2000000001e */
[----:B------:R-:W-:Y:S01]  /*6080*/  FADD R14, RZ, R18 ;  /* 0x00000012ff0e7221 */ /* 0x000fe20000000000 */
[----:B------:R-:W-:Y:S01]  /*6090*/  FFMA R30, R15, R40, R16 ;  /* 0x000000280f1e7223 */ /* 0x000fe20000000010 */
[C---:B------:R-:W-:Y:S01]  /*60a0*/  FMUL R37, R18.reuse, R37 ;  /* 0x0000002512257220 */ /* 0x040fe20000400000 */
[----:B------:R-:W-:Y:S01]  /*60b0*/  FMUL R41, R18, R41 ;  /* 0x0000002912297220 */ /* 0x000fe20000400000 */
[----:B------:R-:W-:Y:S01]  /*60c0*/  FFMA R36, R48, R59, R31 ;  /* 0x0000003b30247223 */ /* 0x000fe2000000001f */
[----:B------:R-:W-:Y:S01]  /*60d0*/  FMUL R16, R40, R27 ;  /* 0x0000001b28107220 */ /* 0x000fe20000400000 */
[----:B------:R-:W-:Y:S01]  /*60e0*/  FMUL R29, R29, R18 ;  /* 0x000000121d1d7220 */ /* 0x000fe20000400000 */
[----:B------:R-:W-:Y:S01]  /*60f0*/  FMUL R31, R39, R33 ;  /* 0x00000021271f7220 */ /* 0x000fe20000400000 */
[----:B------:R-:W-:Y:S01]  /*6100*/  ISETP.NE.AND.EX P0, PT, RZ, c[0x0][0xb1c], PT, P0 ;  /* 0x0002c700ff007a0c */ /* 0x000fe20003f05300 */
[----:B------:R-:W-:Y:S01]  /*6110*/  FADD R63, R64, -1 ;  /* 0xbf800000403f7421 */ /* 0x000fe20000000000 */
[C---:B------:R-:W-:Y:S01]  /*6120*/  FMUL R42, R65.reuse, R40 ;  /* 0x00000028412a7220 */ /* 0x040fe20000400000 */
[-C--:B------:R-:W-:Y:S01]  /*6130*/  FMUL R62, R65, R48.reuse ;  /* 0x00000030413e7220 */ /* 0x080fe20000400000 */
[----:B------:R-:W-:Y:S01]  /*6140*/  FADD R39, R14, R33 ;  /* 0x000000210e277221 */ /* 0x000fe20000000000 */
[----:B------:R-:W-:Y:S01]  /*6150*/  FFMA R44, R9, R48, R44 ;  /* 0x00000030092c7223 */ /* 0x000fe2000000002c */
[C---:B------:R-:W-:Y:S01]  /*6160*/  FFMA R14, R40.reuse, R35, R37 ;  /* 0x00000023280e7223 */ /* 0x040fe20000000025 */
[----:B------:R-:W-:Y:S01]  /*6170*/  FFMA R34, R40, R34, R41 ;  /* 0x0000002228227223 */ /* 0x000fe20000000029 */
[----:B------:R-:W-:Y:S01]  /*6180*/  FFMA R9, R79, R32, R16 ;  /* 0x000000204f097223 */ /* 0x000fe20000000010 */
[-C--:B------:R-:W-:Y:S01]  /*6190*/  FFMA R28, R28, R79.reuse, R29 ;  /* 0x0000004f1c1c7223 */ /* 0x080fe2000000001d */
[C---:B------:R-:W-:Y:S01]  /*61a0*/  FFMA R42, R63.reuse, R79, -R42 ;  /* 0x0000004f3f2a7223 */ /* 0x040fe2000000082a */
[----:B------:R-:W-:Y:S01]  /*61b0*/  FFMA R62, R63, R23, -R62 ;  /* 0x000000173f3e7223 */ /* 0x000fe2000000083e */
[C---:B------:R-:W-:Y:S01]  /*61c0*/  FFMA R25, R79.reuse, -R25, R14 ;  /* 0x800000194f197223 */ /* 0x040fe2000000000e */
[----:B------:R-:W-:Y:S01]  /*61d0*/  FFMA R43, R79, R43, R34 ;  /* 0x0000002b4f2b7223 */ /* 0x000fe20000000022 */
[----:B------:R-:W-:Y:S01]  /*61e0*/  FFMA R31, R15, R48, R31 ;  /* 0x000000300f1f7223 */ /* 0x000fe2000000001f */
[----:B------:R-:W-:Y:S01]  /*61f0*/  FFMA R9, R18, -R26, R9 ;  /* 0x8000001a12097223 */ /* 0x000fe20000000009 */
[----:B------:R-:W-:Y:S01]  /*6200*/  FFMA R28, R19, R40, R28 ;  /* 0x00000028131c7223 */ /* 0x000fe2000000001c */
[C---:B------:R-:W-:Y:S01]  /*6210*/  FFMA R42, R13.reuse, R18, R42 ;  /* 0x000000120d2a7223 */ /* 0x040fe2000000002a */
[----:B------:R-:W-:Y:S01]  /*6220*/  FFMA R62, R13, R33, R62 ;  /* 0x000000210d3e7223 */ /* 0x000fe2000000003e */
[----:B------:R-:W-:Y:S01]  /*6230*/  FFMA R17, R23, -R52, R50 ;  /* 0x8000003417117223 */ /* 0x000fe20000000032 */
[----:B------:R-:W-:Y:S01]  /*6240*/  FADD R15, RZ, R40 ;  /* 0x00000028ff0f7221 */ /* 0x000fe20000000000 */
[----:B------:R-:W-:Y:S01]  /*6250*/  FFMA R33, R33, -R22, R36 ;  /* 0x8000001621217223 */ /* 0x000fe20000000024 */
[----:B------:R-:W-:Y:S01]  /*6260*/  FFMA R13, R23, R24, R60 ;  /* 0x00000018170d7223 */ /* 0x000fe2000000003c */
[----:B------:R-:W-:Y:S01]  /*6270*/  FADD R10, R25, R10 ;  /* 0x0000000a190a7221 */ /* 0x000fe20000000000 */
[----:B------:R-:W-:Y:S01]  /*6280*/  FADD R12, R43, R12 ;  /* 0x0000000c2b0c7221 */ /* 0x000fe20000000000 */
[----:B------:R-:W-:Y:S01]  /*6290*/  FADD R22, RZ, R79 ;  /* 0x0000004fff167221 */ /* 0x000fe20000000000 */
[C---:B------:R-:W-:Y:S01]  /*62a0*/  FFMA R31, -R4.reuse, R23, R31 ;  /* 0x00000017041f7223 */ /* 0x040fe2000000011f */
[----:B------:R-:W-:Y:S01]  /*62b0*/  FFMA R30, -R4, R79, R30 ;  /* 0x0000004f041e7223 */ /* 0x000fe2000000011e */
[----:B------:R-:W-:Y:S01]  /*62c0*/  FADD R8, R9, R8 ;  /* 0x0000000809087221 */ /* 0x000fe20000000000 */
        /* <DEDUP_REMOVED lines=24> */
.L_x_486:
        /* <DEDUP_REMOVED lines=12> */
.L_x_487:
[----:B------:R-:W-:Y:S01]  /*6510*/  BSSY B2, `(.L_x_488) ;  /* 0x000003f000027945 */ /* 0x000fe20003800000 */
[----:B------:R-:W-:Y:S05]  /*6520*/  @!P2 BRA `(.L_x_489) ;  /* 0x000003d00000a947 */ /* 0x000fea0003800000 */
[----:B------:R-:W-:Y:S01]  /*6530*/  ISETP.NE.U32.AND P0, PT, RZ, c[0x0][0x868], PT ;  /* 0x00021a00ff007a0c */ /* 0x000fe20003f05070 */
[----:B------:R-:W-:Y:S01]  /*6540*/  FADD R39, RZ, R39 ;  /* 0x00000027ff277221 */ /* 0x000fe20000000000 */
[----:B0-----:R-:W-:Y:S01]  /*6550*/  FADD R17, RZ, R46 ;  /* 0x0000002eff117221 */ /* 0x001fe20000000000 */
[----:B------:R-:W-:Y:S01]  /*6560*/  FADD R19, RZ, R22 ;  /* 0x00000016ff137221 */ /* 0x000fe20000000000 */
[----:B------:R-:W-:Y:S01]  /*6570*/  ISETP.NE.AND.EX P0, PT, RZ, c[0x0][0x86c], PT, P0 ;  /* 0x00021b00ff007a0c */ /* 0x000fe20003f05300 */
[----:B------:R-:W-:Y:S01]  /*6580*/  FADD R23, RZ, R44 ;  /* 0x0000002cff177221 */ /* 0x000fe20000000000 */
[----:B------:R-:W-:Y:S01]  /*6590*/  FADD R25, RZ, R10 ;  /* 0x0000000aff197221 */ /* 0x000fe20000000000 */
[----:B------:R-:W-:Y:S01]  /*65a0*/  FADD R33, RZ, R33 ;  /* 0x00000021ff217221 */ /* 0x000fe20000000000 */
[----:B------:R-:W-:-:S09]  /*65b0*/  FADD R27, RZ, R12 ;  /* 0x0000000cff1b7221 */ /* 0x000fd20000000000 */
        /* <DEDUP_REMOVED lines=8> */
[----:B------:R0:W-:Y:S01]  /*6640*/  RED.E.ADD.F32.FTZ.RN.STRONG.GPU [R8.64+0x8], R15 ;  /* 0x0000080f0800798e */ /* 0x0001e2000c10e7a0 */
[----:B------:R-:W-:Y:S05]  /*6650*/  BRA `(.L_x_491) ;  /* 0x000000b000007947 */ /* 0x000fea0003800000 */
.L_x_490:
        /* <DEDUP_REMOVED lines=10> */
[----:B------:R0:W-:Y:S02]  /*6700*/  RED.E.ADD.F32.FTZ.RN.STRONG.GPU [R8.64+0x8], R15 ;  /* 0x0000080f0800798e */ /* 0x0001e4000c10e7a0 */
.L_x_491:
        /* <DEDUP_REMOVED lines=16> */
.L_x_492:
        /* <DEDUP_REMOVED lines=15> */
.L_x_489:
[----:B------:R-:W-:Y:S05]  /*6900*/  BSYNC B2 ;  /* 0x0000000000027941 */ /* 0x000fea0003800000 */
.L_x_488:
[----:B------:R-:W-:Y:S01]  /*6910*/  ISETP.NE.U32.AND P0, PT, RZ, c[0x0][0x718], PT ;  /* 0x0001c600ff007a0c */ /* 0x000fe20003f05070 */
[----:B0-----:R-:W-:Y:S01]  /*6920*/  FADD R9, RZ, R7 ;  /* 0x00000007ff097221 */ /* 0x001fe20000000000 */
[----:B------:R-:W-:Y:S01]  /*6930*/  FADD R11, RZ, R6 ;  /* 0x00000006ff0b7221 */ /* 0x000fe20000000000 */
[----:B------:R-:W-:Y:S01]  /*6940*/  FADD R13, RZ, R5 ;  /* 0x00000005ff0d7221 */ /* 0x000fe20000000000 */
[----:B------:R-:W-:-:S13]  /*6950*/  ISETP.NE.AND.EX P0, PT, RZ, c[0x0][0x71c], PT, P0 ;  /* 0x0001c700ff007a0c */ /* 0x000fda0003f05300 */
        /* <DEDUP_REMOVED lines=10> */
.L_x_493:
[----:B------:R-:W-:-:S04]  /*6a00*/  ISETP.NE.U32.AND P0, PT, RZ, c[0x0][0x1c0], PT ;  /* 0x00007000ff007a0c */ /* 0x000fc80003f05070 */
[----:B------:R-:W-:-:S13]  /*6a10*/  ISETP.NE.AND.EX P0, PT, RZ, c[0x0][0x1c4], PT, P0 ;  /* 0x00007100ff007a0c */ /* 0x000fda0003f05300 */
[----:B------:R-:W-:Y:S05]  /*6a20*/  @!P0 BRA `(.L_x_494) ;  /* 0x0000008000008947 */ /* 0x000fea0003800000 */
[----:B------:R-:W-:Y:S01]  /*6a30*/  IMAD R4, R53, c[0x0][0x1d8], RZ ;  /* 0x0000760035047a24 */ /* 0x000fe200078e02ff */
[----:B------:R-:W-:-:S03]  /*6a40*/  MOV R5, c[0x0][0x1d8] ;  /* 0x0000760000057a02 */ /* 0x000fc60000000f00 */
[C---:B------:R-:W-:Y:S02]  /*6a50*/  IMAD R47, R54.reuse, R47, R4 ;  /* 0x0000002f362f7224 */ /* 0x040fe400078e0204 */
[----:B------:R-:W-:-:S05]  /*6a60*/  IMAD.WIDE.U32 R4, R54, R5, c[0x0][0x1c0] ;  /* 0x0000700036047625 */ /* 0x000fca00078e0005 */
[----:B------:R-:W-:-:S05]  /*6a70*/  IADD3 R5, R47, R5, RZ ;  /* 0x000000052f057210 */ /* 0x000fca0007ffe0ff */
[----:B------:R0:W-:Y:S04]  /*6a80*/  RED.E.ADD.F32.FTZ.RN.STRONG.GPU [R4.64], R9 ;  /* 0x000000090400798e */ /* 0x0001e8000c10e7a0 */
[----:B------:R0:W-:Y:S04]  /*6a90*/  RED.E.ADD.F32.FTZ.RN.STRONG.GPU [R4.64+0x4], R11 ;  /* 0x0000040b0400798e */ /* 0x0001e8000c10e7a0 */
[----:B------:R0:W-:Y:S02]  /*6aa0*/  RED.E.ADD.F32.FTZ.RN.STRONG.GPU [R4.64+0x8], R13 ;  /* 0x0000080d0400798e */ /* 0x0001e4000c10e7a0 */
.L_x_494:
        /* <DEDUP_REMOVED lines=12> */
.L_x_495:
[----:B------:R-:W-:-:S04]  /*6b70*/  ISETP.NE.U32.AND P0, PT, RZ, c[0x0][0x188], PT ;  /* 0x00006200ff007a0c */ /* 0x000fc80003f05070 */
[----:B------:R-:W-:-:S13]  /*6b80*/  ISETP.NE.AND.EX P0, PT, RZ, c[0x0][0x18c], PT, P0 ;  /* 0x00006300ff007a0c */ /* 0x000fda0003f05300 */
[----:B------:R-:W-:Y:S05]  /*6b90*/  @!P0 BRA `(.L_x_415) ;  /* 0x0000008000008947 */ /* 0x000fea0003800000 */
[----:B0-----:R-:W-:Y:S01]  /*6ba0*/  MOV R5, c[0x0][0x1a0] ;  /* 0x0000680000057a02 */ /* 0x001fe20000000f00 */
[----:B------:R-:W-:-:S04]  /*6bb0*/  IMAD R53, R53, c[0x0][0x1a0], RZ ;  /* 0x0000680035357a24 */ /* 0x000fc800078e02ff */
[C---:B------:R-:W-:Y:S02]  /*6bc0*/  IMAD R53, R54.reuse, R49, R53 ;  /* 0x0000003136357224 */ /* 0x040fe400078e0235 */
[----:B------:R-:W-:-:S05]  /*6bd0*/  IMAD.WIDE.U32 R4, R54, R5, c[0x0][0x188] ;  /* 0x0000620036047625 */ /* 0x000fca00078e0005 */
[----:B------:R-:W-:-:S05]  /*6be0*/  IADD3 R5, R53, R5, RZ ;  /* 0x0000000535057210 */ /* 0x000fca0007ffe0ff */
[----:B------:R0:W-:Y:S04]  /*6bf0*/  RED.E.ADD.F32.FTZ.RN.STRONG.GPU [R4.64], R3 ;  /* 0x000000030400798e */ /* 0x0001e8000c10e7a0 */
[----:B------:R0:W-:Y:S04]  /*6c00*/  RED.E.ADD.F32.FTZ.RN.STRONG.GPU [R4.64+0x4], R2 ;  /* 0x000004020400798e */ /* 0x0001e8000c10e7a0 */
[----:B------:R0:W-:Y:S02]  /*6c10*/  RED.E.ADD.F32.FTZ.RN.STRONG.GPU [R4.64+0x8], R0 ;  /* 0x000008000400798e */ /* 0x0001e4000c10e7a0 */
.L_x_415:
[----:B------:R-:W-:Y:S05]  /*6c20*/  BSYNC B0 ;  /* 0x0000000000007941 */ /* 0x000fea0003800000 */
.L_x_414:
[----:B0-----:R-:W-:-:S05]  /*6c30*/  MOV R3, c[0x0][0x0] ;  /* 0x0000000000037a02 */ /* 0x001fca0000000f00 */
[----:B------:R-:W-:-:S05]  /*6c40*/  IMAD.WIDE.U32 R20, R3, c[0x0][0xc], R20 ;  /* 0x0000030003147a25 */ /* 0x000fca00078e0014 */
[----:B------:R-:W-:-:S04]  /*6c50*/  ISETP.GE.U32.AND P0, PT, R20, c[0x0][0x178], PT ;  /* 0x00005e0014007a0c */ /* 0x000fc80003f06070 */
[----:B------:R-:W-:-:S13]  /*6c60*/  ISETP.GE.U32.AND.EX P0, PT, R21, c[0x0][0x17c], PT, P0 ;  /* 0x00005f0015007a0c */ /* 0x000fda0003f06100 */
[----:B------:R-:W-:Y:S01]  /*6c70*/  @P0 CALL.REL.NOINC `(.L_x_496) ;  /* 0x0000001000000944 */ /* 0x000fe20003c00000 */
[----:B------:R-:W-:Y:S05]  /*6c80*/  BRA `(.L_x_497) ;  /* 0xffff977000007947 */ /* 0x000fea000383ffff */
.L_x_496:
[----:B------:R-:W-:Y:S05]  /*6c90*/  BSYNC B1 ;  /* 0x0000000000017941 */ /* 0x000fea0003800000 */
.L_x_413:
[----:B------:R-:W-:Y:S05]  /*6ca0*/  EXIT ;  /* 0x000000000000794d */ /* 0x000fea0003800000 */
        .weak           $__internal_8_$__cuda_sm20_rcp_rn_f32_slowpath
        .type           $__internal_8_$__cuda_sm20_rcp_rn_f32_slowpath,@function
        .size           $__internal_8_$__cuda_sm20_rcp_rn_f32_slowpath,($__internal_9_$__cuda_sm20_sqrt_rn_f32_slowpath - $__internal_8_$__cuda_sm20_rcp_rn_f32_slowpath)
$__internal_8_$__cuda_sm20_rcp_rn_f32_slowpath:
        /* <DEDUP_REMOVED lines=15> */
.L_x_499:
        /* <DEDUP_REMOVED lines=33> */
.L_x_501:
[----:B------:R0:W1:Y:S02]  /*6fb0*/  MUFU.RCP R13, R12 ;  /* 0x0000000c000d7308 */ /* 0x0000640000001000 */
.L_x_500:
[----:B------:R-:W-:Y:S05]  /*6fc0*/  BSYNC B6 ;  /* 0x0000000000067941 */ /* 0x000fea0003800000 */
.L_x_498:
[----:B-1----:R-:W-:Y:S02]  /*6fd0*/  MOV R11, R13 ;  /* 0x0000000d000b7202 */ /* 0x002fe40000000f00 */
[----:B0-----:R-:W-:Y:S02]  /*6fe0*/  MOV R12, R95 ;  /* 0x0000005f000c7202 */ /* 0x001fe40000000f00 */
[----:B------:R-:W-:-:S04]  /*6ff0*/  MOV R13, 0x0 ;  /* 0x00000000000d7802 */ /* 0x000fc80000000f00 */
[----:B------:R-:W-:Y:S05]  /*7000*/  RET.REL.NODEC R12 `(my_solve_particle_shape_contacts_cuda_kernel_backward) ;  /* 0xffff8ff00c007950 */ /* 0x000fea0003c3ffff */
        .weak           $__internal_9_$__cuda_sm20_sqrt_rn_f32_slowpath
        .type           $__internal_9_$__cuda_sm20_sqrt_rn_f32_slowpath,@function
        .size           $__internal_9_$__cuda_sm20_sqrt_rn_f32_slowpath,($__internal_10_$__cuda_sm3x_div_rn_noftz_f32_slowpath - $__internal_9_$__cuda_sm20_sqrt_rn_f32_slowpath)
$__internal_9_$__cuda_sm20_sqrt_rn_f32_slowpath:
[----:B------:R-:W-:-:S13]  /*7010*/  LOP3.LUT P0, RZ, R15, 0x7fffffff, RZ, 0xc0, !PT ;  /* 0x7fffffff0fff7812 */ /* 0x000fda000780c0ff */
[----:B------:R-:W-:Y:S05]  /*7020*/  @!P0 BRA `(.L_x_502) ;  /* 0x0000011000008947 */ /* 0x000fea0003800000 */
[----:B------:R-:W-:Y:S02]  /*7030*/  FSETP.GEU.FTZ.AND P0, PT, R15, RZ, PT ;  /* 0x000000ff0f00720b */ /* 0x000fe40003f1e000 */
[----:B------:R-:W-:-:S11]  /*7040*/  MOV R14, R15 ;  /* 0x0000000f000e7202 */ /* 0x000fd60000000f00 */
        /* <DEDUP_REMOVED lines=15> */
.L_x_502:
[----:B------:R-:W-:Y:S02]  /*7140*/  MOV R88, R15 ;  /* 0x0000000f00587202 */ /* 0x000fe40000000f00 */
[----:B------:R-:W-:Y:S02]  /*7150*/  MOV R14, R79 ;  /* 0x0000004f000e7202 */ /* 0x000fe40000000f00 */
[----:B------:R-:W-:-:S04]  /*7160*/  MOV R15, 0x0 ;  /* 0x00000000000f7802 */ /* 0x000fc80000000f00 */
[----:B------:R-:W-:Y:S05]  /*7170*/  RET.REL.NODEC R14 `(my_solve_particle_shape_contacts_cuda_kernel_backward) ;  /* 0xffff8e800e007950 */ /* 0x000fea0003c3ffff */
        .weak           $__internal_10_$__cuda_sm3x_div_rn_noftz_f32_slowpath
        .type           $__internal_10_$__cuda_sm3x_div_rn_noftz_f32_slowpath,@function
        .size           $__internal_10_$__cuda_sm3x_div_rn_noftz_f32_slowpath,(.L_x_1244 - $__internal_10_$__cuda_sm3x_div_rn_noftz_f32_slowpath)
$__internal_10_$__cuda_sm3x_div_rn_noftz_f32_slowpath:
        /* <DEDUP_REMOVED lines=34> */
.L_x_504:
[----:B------:R-:W-:Y:S01]  /*73a0*/  LEA R99, R19, 0xc0800000, 0x17 ;  /* 0xc080000013637811 */ /* 0x000fe200078eb8ff */
[----:B------:R-:W-:Y:S01]  /*73b0*/  BSSY B5, `(.L_x_509) ;  /* 0x0000036000057945 */ /* 0x000fe20003800000 */
[----:B------:R-:W-:Y:S02]  /*73c0*/  IADD3 R98, R98, -0x7f, RZ ;  /* 0xffffff8162627810 */ /* 0x000fe40007ffe0ff */
[----:B------:R-:W-:-:S03]  /*73d0*/  IADD3 R100, -R99, R18, RZ ;  /* 0x0000001263647210 */ /* 0x000fc60007ffe1ff */
[----:B------:R-:W-:Y:S01]  /*73e0*/  IMAD R17, R98, -0x800000, R17 ;  /* 0xff80000062117824 */ /* 0x000fe200078e0211 */
[----:B------:R-:W0:Y:S01]  /*73f0*/  MUFU.RCP R18, R100 ;  /* 0x0000006400127308 */ /* 0x000e220000001000 */
[----:B------:R-:W-:-:S04]  /*7400*/  FADD.FTZ R102, -R100, -RZ ;  /* 0x800000ff64667221 */ /* 0x000fc80000010100 */
        /* <DEDUP_REMOVED lines=23> */
[C---:B------:R-:W-:Y:S02]  /*7580*/  ISETP.NE.AND P4, PT, R98.reuse, RZ, PT ;  /* 0x000000ff6200720c */ /* 0x040fe40003f85270 */
[----:B------:R-:W-:Y:S02]  /*7590*/  ISETP.NE.AND P1, PT, R98, RZ, PT ;  /* 0x000000ff6200720c */ /* 0x000fe40003f25270 */
[----:B------:R-:W-:Y:S01]  /*75a0*/  LOP3.LUT R96, R19, 0x7fffff, RZ, 0xc0, !PT ;  /* 0x007fffff13607812 */ /* 0x000fe200078ec0ff */
[CCC-:B------:R-:W-:Y:S01]  /*75b0*/  FFMA.RP R19, R18.reuse, R102.reuse, R99.reuse ;  /* 0x0000006612137223 */ /* 0x1c0fe20000008063 */
[----:B------:R-:W-:Y:S01]  /*75c0*/  FFMA.RM R18, R18, R102, R99 ;  /* 0x0000006612127223 */ /* 0x000fe20000004063 */
[----:B------:R-:W-:Y:S02]  /*75d0*/  IADD3 R99, R98, 0x20, RZ ;  /* 0x0000002062637810 */ /* 0x000fe40007ffe0ff */
[----:B------:R-:W-:-:S02]  /*75e0*/  LOP3.LUT R96, R96, 0x800000, RZ, 0xfc, !PT ;  /* 0x0080000060607812 */ /* 0x000fc400078efcff */
[----:B------:R-:W-:Y:S02]  /*75f0*/  IADD3 R98, -R98, RZ, RZ ;  /* 0x000000ff62627210 */ /* 0x000fe40007ffe1ff */
[----:B------:R-:W-:Y:S02]  /*7600*/  SHF.L.U32 R99, R96, R99, RZ ;  /* 0x0000006360637219 */ /* 0x000fe400000006ff */
[----:B------:R-:W-:Y:S02]  /*7610*/  FSETP.NEU.FTZ.AND P0, PT, R19, R18, PT ;  /* 0x000000121300720b */ /* 0x000fe40003f1d000 */
[----:B------:R-:W-:Y:S02]  /*7620*/  SEL R19, R98, RZ, P4 ;  /* 0x000000ff62137207 */ /* 0x000fe40002000000 */
[----:B------:R-:W-:Y:S02]  /*7630*/  ISETP.NE.AND P1, PT, R99, RZ, P1 ;  /* 0x000000ff6300720c */ /* 0x000fe40000f25270 */
[----:B------:R-:W-:-:S02]  /*7640*/  SHF.R.U32.HI R19, RZ, R19, R96 ;  /* 0x00000013ff137219 */ /* 0x000fc40000011660 */
[----:B------:R-:W-:Y:S02]  /*7650*/  PLOP3.LUT P0, PT, P0, P1, PT, 0xa8, 0x0 ;  /* 0x000000000000781c */ /* 0x000fe40000703570 */
[----:B------:R-:W-:Y:S02]  /*7660*/  SHF.R.U32.HI R99, RZ, 0x1, R19 ;  /* 0x00000001ff637819 */ /* 0x000fe40000011613 */
[----:B------:R-:W-:-:S04]  /*7670*/  SEL R18, RZ, 0x1, !P0 ;  /* 0x00000001ff127807 */ /* 0x000fc80004000000 */
[----:B------:R-:W-:-:S04]  /*7680*/  LOP3.LUT R18, R18, 0x1, R99, 0xf8, !PT ;  /* 0x0000000112127812 */ /* 0x000fc800078ef863 */
[----:B------:R-:W-:-:S04]  /*7690*/  LOP3.LUT R18, R18, R19, RZ, 0xc0, !PT ;  /* 0x0000001312127212 */ /* 0x000fc800078ec0ff */
[----:B------:R-:W-:-:S04]  /*76a0*/  IADD3 R18, R99, R18, RZ ;  /* 0x0000001263127210 */ /* 0x000fc80007ffe0ff */
[----:B------:R-:W-:Y:S01]  /*76b0*/  LOP3.LUT R17, R18, R17, RZ, 0xfc, !PT ;  /* 0x0000001112117212 */ /* 0x000fe200078efcff */
[----:B------:R-:W-:Y:S05]  /*76c0*/  BRA `(.L_x_512) ;  /* 0x0000004000007947 */ /* 0x000fea0003800000 */
.L_x_511:
[----:B------:R-:W-:-:S04]  /*76d0*/  LOP3.LUT R17, R17, 0x80000000, RZ, 0xc0, !PT ;  /* 0x8000000011117812 */ /* 0x000fc800078ec0ff */
[----:B------:R-:W-:Y:S01]  /*76e0*/  LOP3.LUT R17, R17, 0x7f800000, RZ, 0xfc, !PT ;  /* 0x7f80000011117812 */ /* 0x000fe200078efcff */
[----:B------:R-:W-:Y:S05]  /*76f0*/  BRA `(.L_x_512) ;  /* 0x0000001000007947 */ /* 0x000fea0003800000 */
.L_x_510:
[----:B------:R-:W-:Y:S02]  /*7700*/  LEA R17, R96, R17, 0x17 ;  /* 0x0000001160117211 */ /* 0x000fe400078eb8ff */
.L_x_512:
[----:B------:R-:W-:Y:S05]  /*7710*/  BSYNC B5 ;  /* 0x0000000000057941 */ /* 0x000fea0003800000 */
.L_x_509:
[----:B------:R-:W-:Y:S05]  /*7720*/  BRA `(.L_x_513) ;  /* 0x0000008000007947 */ /* 0x000fea0003800000 */
.L_x_508:
[----:B------:R-:W-:-:S04]  /*7730*/  LOP3.LUT R17, R18, 0x80000000, R17, 0x48, !PT ;  /* 0x8000000012117812 */ /* 0x000fc800078e4811 */
[----:B------:R-:W-:Y:S01]  /*7740*/  LOP3.LUT R17, R17, 0x7f800000, RZ, 0xfc, !PT ;  /* 0x7f80000011117812 */ /* 0x000fe200078efcff */
[----:B------:R-:W-:Y:S05]  /*7750*/  BRA `(.L_x_513) ;  /* 0x0000005000007947 */ /* 0x000fea0003800000 */
.L_x_507:
[----:B------:R-:W-:Y:S01]  /*7760*/  LOP3.LUT R17, R18, 0x80000000, R17, 0x48, !PT ;  /* 0x8000000012117812 */ /* 0x000fe200078e4811 */
[----:B------:R-:W-:Y:S05]  /*7770*/  BRA `(.L_x_513) ;  /* 0x0000003000007947 */ /* 0x000fea0003800000 */
.L_x_506:
[----:B------:R-:W0:Y:S01]  /*7780*/  MUFU.RSQ R17, -QNAN ;  /* 0xffc0000000117908 */ /* 0x000e220000001400 */
[----:B------:R-:W-:Y:S05]  /*7790*/  BRA `(.L_x_513) ;  /* 0x0000001000007947 */ /* 0x000fea0003800000 */
.L_x_505:
[----:B------:R-:W-:Y:S02]  /*77a0*/  FADD.FTZ R17, R17, R18 ;  /* 0x0000001211117221 */ /* 0x000fe40000010000 */
.L_x_513:
[----:B------:R-:W-:Y:S05]  /*77b0*/  BSYNC B4 ;  /* 0x0000000000047941 */ /* 0x000fea0003800000 */
.L_x_503:
[----:B------:R-:W-:Y:S02]  /*77c0*/  MOV R18, R94 ;  /* 0x0000005e00127202 */ /* 0x000fe40000000f00 */
[----:B------:R-:W-:-:S04]  /*77d0*/  MOV R19, 0x0 ;  /* 0x0000000000137802 */ /* 0x000fc80000000f00 */
[----:B------:R-:W-:Y:S05]  /*77e0*/  RET.REL.NODEC R18 `(my_solve_particle_shape_contacts_cuda_kernel_backward) ;  /* 0xffff881012007950 */ /* 0x000fea0003c3ffff */
.L_x_514:
        /* <DEDUP_REMOVED lines=9> */
.L_x_1244:


//--------------------- .text.my_solve_particle_shape_contacts_cuda_kernel_forward --------------------------
	.section	.text.my_solve_particle_shape_contacts_cuda_kernel_forward,"ax",@progbits
	.sectioninfo	@"SHI_REGISTERS=40"
	.align	128
        .global         my_solve_particle_shape_contacts_cuda_kernel_forward
        .type           my_solve_particle_shape_contacts_cuda_kernel_forward,@function
        .size           my_solve_particle_shape_contacts_cuda_kernel_forward,(.L_x_1246 - my_solve_particle_shape_contacts_cuda_kernel_forward)
        .other          my_solve_particle_shape_contacts_cuda_kernel_forward,@"STO_CUDA_ENTRY STV_DEFAULT"
my_solve_particle_shape_contacts_cuda_kernel_forward:
.text.my_solve_particle_shape_contacts_cuda_kernel_forward:
        /* <DEDUP_REMOVED lines=8> */
[----:B------:R-:W-:Y:S01]  /*0080*/  MOV R0, R2 ;  /* 0x0000000200007202 */ /* 0x000fe20000000f00 */
        /* <DEDUP_REMOVED lines=17> */
.L_x_538:
[----:B------:R-:W-:Y:S02]  /*01a0*/  MOV R4, c[0x0][0x510] ;  /* 0x0001440000047a02 */ /* 0x000fe40000000f00 */
[----:B0-----:R-:W-:-:S05]  /*01b0*/  MOV R5, c[0x0][0x514] ;  /* 0x0001450000057a02 */ /* 0x001fca0000000f00 */
[----:B------:R-:W2:Y:S01]  /*01c0*/  LDG.E R4, [R4.64] ;  /* 0x0000001004047981 */ /* 0x000ea2000c1e1900 */
[----:B------:R-:W-:Y:S01]  /*01d0*/  YIELD ;  /* 0x0000000000007946 */ /* 0x000fe20003800000 */
[----:B--2---:R-:W-:-:S04]  /*01e0*/  IMNMX R7, R4, c[0x0][0x660], PT ;  /* 0x0001980004077a17 */ /* 0x004fc80003800200 */
[----:B------:R-:W-:-:S13]  /*01f0*/  ISETP.GT.AND P0, PT, R7, R0, PT ;  /* 0x000000000700720c */ /* 0x000fda0003f04270 */
[----:B------:R-:W-:Y:S05]  /*0200*/  @!P0 EXIT ;  /* 0x000000000000894d */ /* 0x000fea0003800000 */
[----:B------:R-:W-:Y:S01]  /*0210*/  SHF.R.S32.HI R19, RZ, 0x1f, R0 ;  /* 0x0000001fff137819 */ /* 0x000fe20000011400 */
[----:B------:R-:W-:Y:S01]  /*0220*/  ULDC UR4, c[0x0][0x568] ;  /* 0x00015a0000047ab9 */ /* 0x000fe20000000800 */
[----:B------:R-:W-:Y:S01]  /*0230*/  MOV R5, c[0x0][0x568] ;  /* 0x00015a0000057a02 */ /* 0x000fe20000000f00 */
[----:B------:R-:W-:Y:S02]  /*0240*/  USHF.R.S32.HI UR4, URZ, 0x1f, UR4 ;  /* 0x0000001f3f047899 */ /* 0x000fe40008011404 */
[----:B------:R-:W-:Y:S02]  /*0250*/  IMAD R7, R19, c[0x0][0x568], RZ ;  /* 0x00015a0013077a24 */ /* 0x000fe400078e02ff */
[----:B------:R-:W-:-:S04]  /*0260*/  IMAD.WIDE.U32 R4, R0, R5, c[0x0][0x548] ;  /* 0x0001520000047625 */ /* 0x000fc800078e0005 */
[----:B------:R-:W-:Y:S01]  /*0270*/  IMAD R7, R0, UR4, R7 ;  /* 0x0000000400077c24 */ /* 0x000fe2000f8e0207 */
[----:B------:R-:W-:-:S04]  /*0280*/  MOV R8, R4 ;  /* 0x0000000400087202 */ /* 0x000fc80000000f00 */
[----:B------:R-:W-:-:S05]  /*0290*/  IADD3 R9, R5, R7, RZ ;  /* 0x0000000705097210 */ /* 0x000fca0007ffe0ff */
[----:B------:R0:W2:Y:S01]  /*02a0*/  LDG.E R2, [R8.64] ;  /* 0x0000001008027981 */ /* 0x0000a2000c1e1900 */
[----:B------:R-:W-:Y:S01]  /*02b0*/  ULDC UR4, c[0x0][0x5a0] ;  /* 0x0001680000047ab9 */ /* 0x000fe20000000800 */
[----:B------:R-:W-:Y:S01]  /*02c0*/  MOV R7, c[0x0][0x5a0] ;  /* 0x0001680000077a02 */ /* 0x000fe20000000f00 */
[----:B------:R-:W-:Y:S01]  /*02d0*/  USHF.R.S32.HI UR4, URZ, 0x1f, UR4 ;  /* 0x0000001f3f047899 */ /* 0x000fe20008011404 */
[----:B------:R-:W-:-:S03]  /*02e0*/  IMAD R5, R19, c[0x0][0x5a0], RZ ;  /* 0x0001680013057a24 */ /* 0x000fc600078e02ff */
[----:B------:R-:W-:Y:S01]  /*02f0*/  IMAD.WIDE.U32 R6, R0, R7, c[0x0][0x580] ;  /* 0x0001600000067625 */ /* 0x000fe200078e0007 */
[----:B0-----:R-:W-:-:S03]  /*0300*/  MOV R9, c[0x0][0x280] ;  /* 0x0000a00000097a02 */ /* 0x001fc60000000f00 */
[----:B------:R-:W-:Y:S01]  /*0310*/  IMAD R5, R0, UR4, R5 ;  /* 0x0000000400057c24 */ /* 0x000fe2000f8e0205 */
[----:B------:R-:W-:Y:S02]  /*0320*/  ULDC UR4, c[0x0][0x280] ;  /* 0x0000a00000047ab9 */ /* 0x000fe40000000800 */
[----:B------:R-:W-:Y:S02]  /*0330*/  USHF.R.S32.HI UR4, URZ, 0x1f, UR4 ;  /* 0x0000001f3f047899 */ /* 0x000fe40008011404 */
        /* <DEDUP_REMOVED lines=9> */
[----:B------:R-:W-:Y:S01]  /*03d0*/  ULDC UR4, c[0x0][0x3d0] ;  /* 0x0000f40000047ab9 */ /* 0x000fe20000000800 */
[----:B---3--:R-:W-:Y:S01]  /*03e0*/  SHF.R.S32.HI R37, RZ, 0x1f, R18 ;  /* 0x0000001fff257819 */ /* 0x008fe20000011412 */
[----:B------:R-:W-:Y:S01]  /*03f0*/  USHF.R.S32.HI UR4, URZ, 0x1f, UR4 ;  /* 0x0000001f3f047899 */ /* 0x000fe20008011404 */
[----:B------:R-:W-:-:S03]  /*0400*/  MOV R9, c[0x0][0x3d0] ;  /* 0x0000f40000097a02 */ /* 0x000fc60000000f00 */
[----:B------:R-:W-:Y:S02]  /*0410*/  IMAD R5, R37, c[0x0][0x3d0], RZ ;  /* 0x0000f40025057a24 */ /* 0x000fe400078e02ff */
[----:B------:R-:W-:-:S04]  /*0420*/  IMAD.WIDE.U32 R6, R18, R9, c[0x0][0x3b0] ;  /* 0x0000ec0012067625 */ /* 0x000fc800078e0009 */
[----:B------:R-:W-:-:S05]  /*0430*/  IMAD R5, R18, UR4, R5 ;  /* 0x0000000412057c24 */ /* 0x000fca000f8e0205 */
[----:B------:R-:W-:Y:S02]  /*0440*/  IADD3 R9, R7, R5, RZ ;  /* 0x0000000507097210 */ /* 0x000fe40007ffe0ff */
[----:B------:R-:W-:Y:S02]  /*0450*/  MOV R8, R6 ;  /* 0x0000000600087202 */ /* 0x000fe40000000f00 */
[----:B--2---:R-:W-:-:S04]  /*0460*/  LOP3.LUT R5, R10, 0x1, RZ, 0xc0, !PT ;  /* 0x000000010a057812 */ /* 0x004fc800078ec0ff */
[----:B------:R-:W-:-:S13]  /*0470*/  ISETP.NE.U32.AND P0, PT, R5, 0x1, PT ;  /* 0x000000010500780c */ /* 0x000fda0003f05070 */
[----:B------:R-:W-:Y:S05]  /*0480*/  @P0 EXIT ;  /* 0x000000000000094d */ /* 0x000fea0003800000 */
[----:B------:R0:W2:Y:S01]  /*0490*/  LDG.E R5, [R8.64] ;  /* 0x0000001008057981 */ /* 0x0000a2000c1e1900 */
[----:B------:R-:W-:Y:S01]  /*04a0*/  ULDC UR4, c[0x0][0x1a0] ;  /* 0x0000680000047ab9 */ /* 0x000fe20000000800 */
[C---:B------:R-:W-:Y:S01]  /*04b0*/  IMAD R25, R4.reuse, c[0x0][0x1a0], RZ ;  /* 0x0000680004197a24 */ /* 0x040fe200078e02ff */
[----:B------:R-:W-:Y:S01]  /*04c0*/  ULDC UR6, c[0x0][0x1d8] ;  /* 0x0000760000067ab9 */ /* 0x000fe20000000800 */
[----:B------:R-:W-:Y:S01]  /*04d0*/  IMAD R13, R4, c[0x0][0x1d8], RZ ;  /* 0x00007600040d7a24 */ /* 0x000fe200078e02ff */
[----:B------:R-:W-:Y:S01]  /*04e0*/  USHF.R.S32.HI UR4, URZ, 0x1f, UR4 ;  /* 0x0000001f3f047899 */ /* 0x000fe20008011404 */
[----:B------:R-:W-:Y:S01]  /*04f0*/  MOV R33, c[0x0][0x1a0] ;  /* 0x0000680000217a02 */ /* 0x000fe20000000f00 */
[----:B------:R-:W-:Y:S01]  /*0500*/  USHF.R.S32.HI UR6, URZ, 0x1f, UR6 ;  /* 0x0000001f3f067899 */ /* 0x000fe20008011406 */
[----:B------:R-:W-:Y:S01]  /*0510*/  MOV R15, c[0x0][0x5d8] ;  /* 0x00017600000f7a02 */ /* 0x000fe20000000f00 */
[----:B------:R-:W-:Y:S01]  /*0520*/  IMAD R29, R19, c[0x0][0x5d8], RZ ;  /* 0x00017600131d7a24 */ /* 0x000fe200078e02ff */
[----:B------:R-:W-:Y:S01]  /*0530*/  BSSY B0, `(.L_x_515) ;  /* 0x000002a000007945 */ /* 0x000fe20003800000 */
[C---:B------:R-:W-:Y:S01]  /*0540*/  IMAD R25, R2.reuse, UR4, R25 ;  /* 0x0000000402197c24 */ /* 0x040fe2000f8e0219 */
[----:B------:R-:W-:Y:S01]  /*0550*/  MOV R31, c[0x0][0x1d8] ;  /* 0x00007600001f7a02 */ /* 0x000fe20000000f00 */
[----:B------:R-:W-:Y:S01]  /*0560*/  IMAD R13, R2, UR6, R13 ;  /* 0x00000006020d7c24 */ /* 0x000fe2000f8e020d */
[----:B------:R-:W-:Y:S01]  /*0570*/  MOV R6, 0x3f800000 ;  /* 0x3f80000000067802 */ /* 0x000fe20000000f00 */
[----:B------:R-:W-:Y:S01]  /*0580*/  CS2R R20, SRZ ;  /* 0x0000000000147805 */ /* 0x000fe2000001ff00 */
[----:B------:R-:W-:Y:S01]  /*0590*/  MOV R34, RZ ;  /* 0x000000ff00227202 */ /* 0x000fe20000000f00 */
[----:B0-----:R-:W-:Y:S01]  /*05a0*/  CS2R R8, SRZ ;  /* 0x0000000000087805 */ /* 0x001fe2000001ff00 */
[----:B------:R-:W-:Y:S01]  /*05b0*/  MOV R22, RZ ;  /* 0x000000ff00167202 */ /* 0x000fe20000000f00 */
[----:B------:R-:W-:Y:S01]  /*05c0*/  IMAD R29, R0, UR5, R29 ;  /* 0x00000005001d7c24 */ /* 0x000fe2000f8e021d */
[----:B------:R-:W-:Y:S01]  /*05d0*/  MOV R11, RZ ;  /* 0x000000ff000b7202 */ /* 0x000fe20000000f00 */
[----:B------:R-:W-:Y:S01]  /*05e0*/  IMAD.WIDE.U32 R32, R2, R33, c[0x0][0x180] ;  /* 0x0000600002207625 */ /* 0x000fe200078e0021 */
[----:B------:R-:W-:-:S02]  /*05f0*/  MOV R12, RZ ;  /* 0x000000ff000c7202 */ /* 0x000fc40000000f00 */
[----:B------:R-:W-:Y:S01]  /*0600*/  MOV R7, RZ ;  /* 0x000000ff00077202 */ /* 0x000fe20000000f00 */
[----:B------:R-:W-:Y:S01]  /*0610*/  IMAD.WIDE.U32 R14, R0, R15, c[0x0][0x5b8] ;  /* 0x00016e00000e7625 */ /* 0x000fe200078e000f */
[----:B--2---:R-:W-:Y:S02]  /*0620*/  ISETP.GE.AND P2, PT, R5, RZ, PT ;  /* 0x000000ff0500720c */ /* 0x004fe40003f46270 */
[----:B------:R-:W-:-:S11]  /*0630*/  SHF.R.S32.HI R10, RZ, 0x1f, R5 ;  /* 0x0000001fff0a7819 */ /* 0x000fd60000011405 */
[----:B------:R-:W-:Y:S05]  /*0640*/  @!P2 BRA `(.L_x_516) ;  /* 0x000001800000a947 */ /* 0x000fea0003800000 */
[----:B------:R-:W-:Y:S01]  /*0650*/  ULDC UR4, c[0x0][0x328] ;  /* 0x0000ca0000047ab9 */ /* 0x000fe20000000800 */
[----:B------:R-:W-:Y:S01]  /*0660*/  MOV R16, c[0x0][0x2b8] ;  /* 0x0000ae0000107a02 */ /* 0x000fe20000000f00 */
[----:B------:R-:W-:Y:S01]  /*0670*/  ULDC UR6, c[0x0][0x2b8] ;  /* 0x0000ae0000067ab9 */ /* 0x000fe20000000800 */
[----:B------:R-:W-:Y:S01]  /*0680*/  MOV R26, c[0x0][0x328] ;  /* 0x0000ca00001a7a02 */ /* 0x000fe20000000f00 */
[----:B------:R-:W-:Y:S01]  /*0690*/  USHF.R.S32.HI UR6, URZ, 0x1f, UR6 ;  /* 0x0000001f3f067899 */ /* 0x000fe20008011406 */
[C---:B------:R-:W-:Y:S01]  /*06a0*/  IMAD R6, R10.reuse, c[0x0][0x2b8], RZ ;  /* 0x0000ae000a067a24 */ /* 0x040fe200078e02ff */
[----:B------:R-:W-:Y:S01]  /*06b0*/  USHF.R.S32.HI UR4, URZ, 0x1f, UR4 ;  /* 0x0000001f3f047899 */ /* 0x000fe20008011404 */
[----:B------:R-:W-:Y:S02]  /*06c0*/  IMAD R8, R10, c[0x0][0x328], RZ ;  /* 0x0000ca000a087a24 */ /* 0x000fe400078e02ff */
[----:B------:R-:W-:-:S04]  /*06d0*/  IMAD.WIDE.U32 R16, R5, R16, c[0x0][0x298] ;  /* 0x0000a60005107625 */ /* 0x000fc800078e0010 */
[----:B------:R-:W-:-:S04]  /*06e0*/  IMAD.WIDE.U32 R26, R5, R26, c[0x0][0x308] ;  /* 0x0000c200051a7625 */ /* 0x000fc800078e001a */
[C---:B------:R-:W-:Y:S02]  /*06f0*/  IMAD R7, R5.reuse, UR6, R6 ;  /* 0x0000000605077c24 */ /* 0x040fe4000f8e0206 */
[----:B------:R-:W-:-:S03]  /*0700*/  IMAD R9, R5, UR4, R8 ;  /* 0x0000000405097c24 */ /* 0x000fc6000f8e0208 */
[----:B------:R-:W-:Y:S02]  /*0710*/  IADD3 R17, R17, R7, RZ ;  /* 0x0000000711117210 */ /* 0x000fe40007ffe0ff */
[----:B------:R-:W-:-:S03]  /*0720*/  IADD3 R27, R27, R9, RZ ;  /* 0x000000091b1b7210 */ /* 0x000fc60007ffe0ff */
        /* <DEDUP_REMOVED lines=10> */
.L_x_516:
[----:B------:R-:W-:Y:S05]  /*07d0*/  BSYNC B0 ;  /* 0x0000000000007941 */ /* 0x000fea0003800000 */
.L_x_515:
[----:B0-----:R-:W-:Y:S01]  /*07e0*/  IMAD.WIDE.U32 R16, R2, R31, c[0x0][0x1b8] ;  /* 0x00006e0002107625 */ /* 0x001fe200078e001f */
[----:B-----5:R-:W-:-:S02]  /*07f0*/  FSEL R22, R22, RZ, P2 ;  /* 0x000000ff16167208 */ /* 0x020fc40001000000 */
[----:B------:R-:W-:Y:S02]  /*0800*/  FSEL R34, R34, RZ, P2 ;  /* 0x000000ff22227208 */ /* 0x000fe40001000000 */
[----:B------:R-:W-:Y:S01]  /*0810*/  IADD3 R17, R17, R13, RZ ;  /* 0x0000000d11117210 */ /* 0x000fe20007ffe0ff */
[-C--:B------:R-:W-:Y:S01]  /*0820*/  FMUL R13, R22, R8.reuse ;  /* 0x00000008160d7220 */ /* 0x080fe20000400000 */
[----:B------:R-:W-:Y:S02]  /*0830*/  FSEL R36, R11, RZ, P2 ;  /* 0x000000ff0b247208 */ /* 0x000fe40001000000 */
[----:B------:R-:W-:Y:S01]  /*0840*/  IADD3 R33, R33, R25, RZ ;  /* 0x0000001921217210 */ /* 0x000fe20007ffe0ff */
[----:B------:R-:W-:Y:S01]  /*0850*/  FFMA R13, R34, R7, R13 ;  /* 0x00000007220d7223 */ /* 0x000fe2000000000d */
[----:B------:R-:W-:Y:S01]  /*0860*/  FADD R11, R6, R6 ;  /* 0x00000006060b7221 */ /* 0x000fe20000000000 */
[----:B------:R-:W-:Y:S01]  /*0870*/  IADD3 R15, R15, R29, RZ ;  /* 0x0000001d0f0f7210 */ /* 0x000fe20007ffe0ff */
[----:B------:R-:W-:Y:S01]  /*0880*/  FMUL R31, R34, R8 ;  /* 0x00000008221f7220 */ /* 0x000fe20000400000 */
[----:B------:R-:W-:Y:S01]  /*0890*/  FFMA R13, R36, R9, R13 ;  /* 0x00000009240d7223 */ /* 0x000fe2000000000d */
[----:B------:R0:W2:Y:S03]  /*08a0*/  LDG.E R29, [R32.64] ;  /* 0x00000010201d7981 */ /* 0x0000a6000c1e1900 */
[----:B------:R-:W-:Y:S01]  /*08b0*/  FADD R35, R13, R13 ;  /* 0x0000000d0d237221 */ /* 0x000fe20000000000 */
[----:B------:R0:W3:Y:S01]  /*08c0*/  LDG.E R30, [R32.64+0x4] ;  /* 0x00000410201e7981 */ /* 0x0000e2000c1e1900 */
[----:B------:R-:W-:-:S02]  /*08d0*/  FFMA R11, R11, R6, -1 ;  /* 0xbf8000000b0b7423 */ /* 0x000fc40000000006 */
[-C--:B------:R-:W-:Y:S01]  /*08e0*/  FMUL R27, R35, R7.reuse ;  /* 0x00000007231b7220 */ /* 0x080fe20000400000 */
[----:B------:R0:W4:Y:S01]  /*08f0*/  LDG.E R28, [R32.64+0x8] ;  /* 0x00000810201c7981 */ /* 0x000122000c1e1900 */
[----:B------:R-:W-:-:S03]  /*0900*/  FFMA R31, R22, R7, -R31 ;  /* 0x00000007161f7223 */ /* 0x000fc6000000081f */
[----:B------:R1:W5:Y:S04]  /*0910*/  LDG.E R26, [R16.64] ;  /* 0x00000010101a7981 */ /* 0x000368000c1e1900 */
[----:B------:R1:W5:Y:S01]  /*0920*/  LDG.E R25, [R16.64+0x4] ;  /* 0x0000041010197981 */ /* 0x000362000c1e1900 */
[----:B0-----:R-:W-:Y:S01]  /*0930*/  FMUL R32, R35, R8 ;  /* 0x0000000823207220 */ /* 0x001fe20000400000 */
[C---:B------:R-:W-:Y:S02]  /*0940*/  FFMA R33, R11.reuse, R34, R27 ;  /* 0x000000220b217223 */ /* 0x040fe4000000001b */
[----:B------:R1:W5:Y:S01]  /*0950*/  LDG.E R24, [R16.64+0x8] ;  /* 0x0000081010187981 */ /* 0x000362000c1e1900 */
[----:B------:R-:W-:Y:S01]  /*0960*/  FMUL R13, R36, R7 ;  /* 0x00000007240d7220 */ /* 0x000fe20000400000 */
[----:B------:R-:W-:Y:S01]  /*0970*/  FFMA R27, R11, R22, R32 ;  /* 0x000000160b1b7223 */ /* 0x000fe20000000020 */
[-C--:B------:R-:W-:Y:S01]  /*0980*/  FMUL R22, R22, R9.reuse ;  /* 0x0000000916167220 */ /* 0x080fe20000400000 */
[----:B------:R-:W2:Y:S01]  /*0990*/  LDG.E R32, [R14.64] ;  /* 0x000000100e207981 */ /* 0x000ea2000c1e1900 */
[----:B------:R-:W-:-:S03]  /*09a0*/  FFMA R13, R34, R9, -R13 ;  /* 0x00000009220d7223 */ /* 0x000fc6000000080d */
[----:B------:R-:W2:Y:S01]  /*09b0*/  LDG.E R34, [R14.64+0x8] ;  /* 0x000008100e227981 */ /* 0x000ea2000c1e1900 */
[----:B-1----:R-:W-:Y:S01]  /*09c0*/  FMUL R16, R35, R9 ;  /* 0x0000000923107220 */ /* 0x002fe20000400000 */
[----:B------:R-:W-:-:S03]  /*09d0*/  FFMA R17, R36, R8, -R22 ;  /* 0x0000000824117223 */ /* 0x000fc60000000816 */
[----:B------:R-:W-:Y:S02]  /*09e0*/  FFMA R22, R11, R36, R16 ;  /* 0x000000240b167223 */ /* 0x000fe40000000010 */
[----:B------:R-:W2:Y:S01]  /*09f0*/  LDG.E R16, [R14.64+0x4] ;  /* 0x000004100e107981 */ /* 0x000ea2000c1e1900 */
[----:B------:R-:W-:-:S04]  /*0a00*/  FMUL R36, R17, R6 ;  /* 0x0000000611247220 */ /* 0x000fc80000400000 */
[----:B------:R-:W-:Y:S01]  /*0a10*/  FFMA R33, R36, 2, R33 ;  /* 0x4000000024217823 */ /* 0x000fe20000000021 */
[----:B------:R-:W-:-:S04]  /*0a20*/  FMUL R36, R13, R6 ;  /* 0x000000060d247220 */ /* 0x000fc80000400000 */
[----:B------:R-:W-:Y:S01]  /*0a30*/  FFMA R27, R36, 2, R27 ;  /* 0x40000000241b7823 */ /* 0x000fe2000000001b */
[----:B------:R-:W-:-:S04]  /*0a40*/  FMUL R31, R31, R6 ;  /* 0x000000061f1f7220 */ /* 0x000fc80000400000 */
[----:B------:R-:W-:Y:S01]  /*0a50*/  FFMA R22, R31, 2, R22 ;  /* 0x400000001f167823 */ /* 0x000fe20000000016 */
[----:B--2---:R-:W-:-:S04]  /*0a60*/  FMUL R17, R16, R8 ;  /* 0x0000000810117220 */ /* 0x004fc80000400000 */
[----:B------:R-:W-:Y:S01]  /*0a70*/  FFMA R17, R32, R7, R17 ;  /* 0x0000000720117223 */ /* 0x000fe20000000011 */
[----:B------:R-:W-:-:S03]  /*0a80*/  FMUL R13, R16, R9 ;  /* 0x00000009100d7220 */ /* 0x000fc60000400000 */
[C---:B------:R-:W-:Y:S01]  /*0a90*/  FFMA R17, R34.reuse, R9, R17 ;  /* 0x0000000922117223 */ /* 0x040fe20000000011 */
[----:B------:R-:W-:-:S03]  /*0aa0*/  FFMA R13, R34, R8, -R13 ;  /* 0x00000008220d7223 */ /* 0x000fc6000000080d */
[----:B------:R-:W-:Y:S01]  /*0ab0*/  FADD R36, R17, R17 ;  /* 0x0000001111247221 */ /* 0x000fe20000000000 */
[----:B------:R-:W-:-:S03]  /*0ac0*/  FMUL R15, R13, R6 ;  /* 0x000000060d0f7220 */ /* 0x000fc60000400000 */
[----:B------:R-:W-:-:S04]  /*0ad0*/  FMUL R14, R36, R7 ;  /* 0x00000007240e7220 */ /* 0x000fc80000400000 */
[----:B------:R-:W-:-:S04]  /*0ae0*/  FFMA R13, R11, R32, R14 ;  /* 0x000000200b0d7223 */ /* 0x000fc8000000000e */
[----:B------:R-:W-:Y:S01]  /*0af0*/  FFMA R13, R15, 2, R13 ;  /* 0x400000000f0d7823 */ /* 0x000fe2000000000d */
[----:B------:R-:W-:Y:S01]  /*0b00*/  FMUL R15, R34, R7 ;  /* 0x00000007220f7220 */ /* 0x000fe20000400000 */
[----:B------:R-:W-:-:S03]  /*0b10*/  FMUL R14, R36, R8 ;  /* 0x00000008240e7220 */ /* 0x000fc60000400000 */
[CC--:B------:R-:W-:Y:S01]  /*0b20*/  FFMA R15, R32.reuse, R9.reuse, -R15 ;  /* 0x00000009200f7223 */ /* 0x0c0fe2000000080f */
[----:B------:R-:W-:Y:S01]  /*0b30*/  FMUL R17, R32, R8 ;  /* 0x0000000820117220 */ /* 0x000fe20000400000 */
[----:B------:R-:W-:Y:S01]  /*0b40*/  FMUL R31, R36, R9 ;  /* 0x00000009241f7220 */ /* 0x000fe20000400000 */
[----:B------:R-:W-:Y:S01]  /*0b50*/  FFMA R14, R11, R16, R14 ;  /* 0x000000100b0e7223 */ /* 0x000fe2000000000e */
[----:B------:R-:W-:Y:S01]  /*0b60*/  FMUL R15, R15, R6 ;  /* 0x000000060f0f7220 */ /* 0x000fe20000400000 */
[----:B------:R-:W-:Y:S01]  /*0b70*/  FFMA R17, R16, R7, -R17 ;  /* 0x0000000710117223 */ /* 0x000fe20000000811 */
[----:B------:R-:W-:Y:S02]  /*0b80*/  FFMA R34, R11, R34, R31 ;  /* 0x000000220b227223 */ /* 0x000fe4000000001f */
[----:B------:R-:W-:Y:S01]  /*0b90*/  FFMA R31, R15, 2, R14 ;  /* 0x400000000f1f7823 */ /* 0x000fe2000000000e */
[----:B------:R-:W-:Y:S01]  /*0ba0*/  IMAD R15, R4, c[0x0][0x248], RZ ;  /* 0x00009200040f7a24 */ /* 0x000fe200078e02ff */
[----:B------:R-:W-:Y:S01]  /*0bb0*/  MOV R14, c[0x0][0x248] ;  /* 0x00009200000e7a02 */ /* 0x000fe20000000f00 */
[----:B------:R-:W-:-:S02]  /*0bc0*/  FMUL R17, R17, R6 ;  /* 0x0000000611117220 */ /* 0x000fc40000400000 */
[C---:B------:R-:W-:Y:S02]  /*0bd0*/  IMAD R35, R2.reuse, UR9, R15 ;  /* 0x0000000902237c24 */ /* 0x040fe4000f8e020f */
[----:B------:R-:W-:Y:S01]  /*0be0*/  IMAD.WIDE.U32 R14, R2, R14, c[0x0][0x228] ;  /* 0x00008a00020e7625 */ /* 0x000fe200078e000e */
[----:B------:R-:W-:Y:S01]  /*0bf0*/  FFMA R34, R17, 2, R34 ;  /* 0x4000000011227823 */ /* 0x000fe20000000022 */
[----:B------:R-:W-:Y:S02]  /*0c00*/  MOV R16, c[0x0][0x648] ;  /* 0x0001920000107a02 */ /* 0x000fe40000000f00 */
[----:B------:R-:W-:Y:S01]  /*0c10*/  IMAD R17, R19, c[0x0][0x648], RZ ;  /* 0x0001920013117a24 */ /* 0x000fe200078e02ff */
[----:B------:R-:W-:-:S03]  /*0c20*/  IADD3 R15, R15, R35, RZ ;  /* 0x000000230f0f7210 */ /* 0x000fc60007ffe0ff */
[C---:B------:R-:W-:Y:S02]  /*0c30*/  IMAD R35, R0.reuse, UR8, R17 ;  /* 0x0000000800237c24 */ /* 0x040fe4000f8e0211 */
[----:B------:R-:W-:Y:S01]  /*0c40*/  IMAD.WIDE.U32 R16, R0, R16, c[0x0][0x628] ;  /* 0x00018a0000107625 */ /* 0x000fe200078e0010 */
[--C-:B------:R-:W-:Y:S01]  /*0c50*/  FADD R32, R33, R12.reuse ;  /* 0x0000000c21207221 */ /* 0x100fe20000000000 */
[----:B------:R0:W2:Y:S03]  /*0c60*/  LDG.E R15, [R14.64] ;  /* 0x000000100e0f7981 */ /* 0x0000a6000c1e1900 */
[----:B------:R-:W-:Y:S01]  /*0c70*/  IADD3 R17, R17, R35, RZ ;  /* 0x0000002311117210 */ /* 0x000fe20007ffe0ff */
[----:B------:R-:W-:-:S04]  /*0c80*/  FADD R33, R13, R12 ;  /* 0x0000000c0d217221 */ /* 0x000fc80000000000 */
[----:B------:R-:W2:Y:S04]  /*0c90*/  LDG.E R12, [R16.64+0x4] ;  /* 0x00000410100c7981 */ /* 0x000ea8000c1e1900 */
[----:B------:R-:W4:Y:S04]  /*0ca0*/  LDG.E R13, [R16.64] ;  /* 0x00000010100d7981 */ /* 0x000f28000c1e1900 */
[----:B0-----:R-:W4:Y:S01]  /*0cb0*/  LDG.E R14, [R16.64+0x8] ;  /* 0x00000810100e7981 */ /* 0x001f22000c1e1900 */
[----:B------:R-:W-:-:S04]  /*0cc0*/  FADD R31, R31, R20 ;  /* 0x000000141f1f7221 */ /* 0x000fc80000000000 */
[----:B---3--:R-:W-:Y:S01]  /*0cd0*/  FADD R35, R30, -R31 ;  /* 0x8000001f1e237221 */ /* 0x008fe20000000000 */
[----:B------:R-:W-:Y:S01]  /*0ce0*/  FADD R30, R29, -R33 ;  /* 0x800000211d1e7221 */ /* 0x000fe20000000000 */
[--C-:B------:R-:W-:Y:S01]  /*0cf0*/  FADD R29, R34, R21.reuse ;  /* 0x00000015221d7221 */ /* 0x100fe20000000000 */
[----:B------:R-:W-:Y:S01]  /*0d00*/  FADD R20, R27, R20 ;  /* 0x000000141b147221 */ /* 0x000fe20000000000 */
[----:B------:R-:W-:Y:S01]  /*0d10*/  FADD R22, R22, R21 ;  /* 0x0000001516167221 */ /* 0x000fe20000000000 */
[----:B--2---:R-:W-:-:S04]  /*0d20*/  FMUL R35, R35, R12 ;  /* 0x0000000c23237220 */ /* 0x004fc80000400000 */
[----:B----4-:R-:W-:Y:S01]  /*0d30*/  FFMA R30, R30, R13, R35 ;  /* 0x0000000d1e1e7223 */ /* 0x010fe20000000023 */
[----:B------:R-:W-:-:S04]  /*0d40*/  FADD R35, R28, -R29 ;  /* 0x8000001d1c237221 */ /* 0x000fc80000000000 */
[----:B------:R-:W-:-:S04]  /*0d50*/  FFMA R30, R35, R14, R30 ;  /* 0x0000000e231e7223 */ /* 0x000fc8000000001e */
[----:B------:R-:W-:-:S05]  /*0d60*/  FADD R15, R30, -R15 ;  /* 0x8000000f1e0f7221 */ /* 0x000fca0000000000 */
[----:B------:R-:W-:-:S13]  /*0d70*/  FSETP.GT.AND P0, PT, R15, c[0x0][0x504], PT ;  /* 0x000141000f007a0b */ /* 0x000fda0003f04000 */
[----:B------:R-:W-:Y:S05]  /*0d80*/  @P0 EXIT ;  /* 0x000000000000094d */ /* 0x000fea0003800000 */
[----:B------:R-:W-:Y:S01]  /*0d90*/  MOV R21, c[0x0][0x4b0] ;  /* 0x00012c0000157a02 */ /* 0x000fe20000000f00 */
[----:B------:R-:W-:Y:S01]  /*0da0*/  FADD R16, R31, -R20 ;  /* 0x800000141f107221 */ /* 0x000fe20000000000 */
[----:B------:R-:W-:Y:S01]  /*0db0*/  @P2 MOV R34, c[0x0][0x2f0] ;  /* 0x0000bc0000222a02 */ /* 0x000fe20000000f00 */
[----:B------:R-:W-:Y:S01]  /*0dc0*/  @P2 IMAD R28, R10, c[0x0][0x2f0], RZ ;  /* 0x0000bc000a1c2a24 */ /* 0x000fe200078e02ff */
[----:B------:R-:W-:Y:S01]  /*0dd0*/  SHF.R.S32.HI R27, RZ, 0x1f, R21 ;  /* 0x0000001fff1b7819 */ /* 0x000fe20000011415 */
[----:B------:R-:W-:Y:S01]  /*0de0*/  FADD R17, R33, -R32 ;  /* 0x8000002021117221 */ /* 0x000fe20000000000 */
[----:B------:R-:W-:Y:S01]  /*0df0*/  MOV R36, c[0x0][0x610] ;  /* 0x0001840000247a02 */ /* 0x000fe20000000f00 */
[----:B------:R-:W-:Y:S01]  /*0e00*/  @P2 IMAD R31, R5, UR12, R28 ;  /* 0x0000000c051f2c24 */ /* 0x000fe2000f8e021c */
[----:B------:R-:W-:Y:S01]  /*0e10*/  FADD R22, R29, -R22 ;  /* 0x800000161d167221 */ /* 0x000fe20000000000 */
[----:B------:R-:W-:Y:S01]  /*0e20*/  IMAD R20, R27, R18, RZ ;  /* 0x000000121b147224 */ /* 0x000fe200078e02ff */
[----:B------:R-:W-:Y:S01]  /*0e30*/  MOV R27, RZ ;  /* 0x000000ff001b7202 */ /* 0x000fe20000000f00 */
[----:B------:R-:W-:Y:S01]  /*0e40*/  @P2 IMAD.WIDE.U32 R34, R5, R34, c[0x0][0x2d0] ;  /* 0x0000b40005222625 */ /* 0x000fe200078e0022 */
[----:B------:R-:W-:-:S03]  /*0e50*/  CS2R R28, SRZ ;  /* 0x00000000001c7805 */ /* 0x000fc6000001ff00 */
[----:B------:R-:W-:Y:S01]  /*0e60*/  IMAD R37, R37, c[0x0][0x4b0], R20 ;  /* 0x00012c0025257a24 */ /* 0x000fe200078e0214 */
[----:B------:R-:W-:Y:S01]  /*0e70*/  @P2 IADD3 R35, R35, R31, RZ ;  /* 0x0000001f23232210 */ /* 0x000fe20007ffe0ff */
[----:B------:R-:W-:Y:S02]  /*0e80*/  IMAD R20, R19, c[0x0][0x610], RZ ;  /* 0x0001840013147a24 */ /* 0x000fe400078e02ff */
[----:B------:R-:W-:Y:S01]  /*0e90*/  IMAD.WIDE.U32 R18, R18, R21, c[0x0][0x490] ;  /* 0x0001240012127625 */ /* 0x000fe200078e0015 */
[----:B------:R-:W-:Y:S01]  /*0ea0*/  CS2R R30, SRZ ;  /* 0x00000000001e7805 */ /* 0x000fe2000001ff00 */
[----:B------:R-:W-:Y:S01]  /*0eb0*/  MOV R33, RZ ;  /* 0x000000ff00217202 */ /* 0x000fe20000000f00 */
[----:B------:R0:W2:Y:S01]  /*0ec0*/  @P2 LDG.E R27, [R34.64+0x14] ;  /* 0x00001410221b2981 */ /* 0x0000a2000c1e1900 */
[C---:B------:R-:W-:Y:S02]  /*0ed0*/  IMAD R32, R0.reuse, UR10, R20 ;  /* 0x0000000a00207c24 */ /* 0x040fe4000f8e0214 */
[----:B------:R-:W-:Y:S01]  /*0ee0*/  IMAD.WIDE.U32 R20, R0, R36, c[0x0][0x5f0] ;  /* 0x00017c0000147625 */ /* 0x000fe200078e0024 */
[----:B------:R0:W3:Y:S04]  /*0ef0*/  @P2 LDG.E R28, [R34.64+0x10] ;  /* 0x00001010221c2981 */ /* 0x0000e8000c1e1900 */
[----:B------:R-:W-:Y:S01]  /*0f00*/  IADD3 R21, R21, R32, RZ ;  /* 0x0000002015157210 */ /* 0x000fe20007ffe0ff */
[----:B------:R0:W4:Y:S04]  /*0f10*/  @P2 LDG.E R29, [R34.64+0xc] ;  /* 0x00000c10221d2981 */ /* 0x000128000c1e1900 */
[----:B------:R-:W2:Y:S04]  /*0f20*/  LDG.E R36, [R20.64+0x4] ;  /* 0x0000041014247981 */ /* 0x000ea8000c1e1900 */
[----:B------:R0:W3:Y:S04]  /*0f30*/  @P2 LDG.E R30, [R34.64+0x8] ;  /* 0x00000810221e2981 */ /* 0x0000e8000c1e1900 */
[----:B------:R0:W4:Y:S04]  /*0f40*/  @P2 LDG.E R31, [R34.64+0x4] ;  /* 0x00000410221f2981 */ /* 0x000128000c1e1900 */
[----:B------:R0:W4:Y:S01]  /*0f50*/  @P2 LDG.E R33, [R34.64] ;  /* 0x0000001022212981 */ /* 0x000122000c1e1900 */
[----:B------:R-:W-:-:S05]  /*0f60*/  IADD3 R19, R19, R37, RZ ;  /* 0x0000002513137210 */ /* 0x000fca0007ffe0ff */
[----:B------:R2:W5:Y:S04]  /*0f70*/  LDG.E R32, [R18.64] ;  /* 0x0000001012207981 */ /* 0x000568000c1e1900 */
[----:B0-----:R-:W4:Y:S04]  /*0f80*/  LDG.E R34, [R20.64] ;  /* 0x0000001014227981 */ /* 0x001f28000c1e1900 */
[----:B------:R-:W4:Y:S01]  /*0f90*/  LDG.E R35, [R20.64+0x8] ;  /* 0x0000081014237981 */ /* 0x000f22000c1e1900 */
[----:B--2---:R-:W-:Y:S01]  /*0fa0*/  FMUL R19, R36, R8 ;  /* 0x0000000824137220 */ /* 0x004fe20000400000 */
[----:B---3--:R-:W-:-:S04]  /*0fb0*/  FMUL R37, R16, R30 ;  /* 0x0000001e10257220 */ /* 0x008fc80000400000 */
[----:B----4-:R-:W-:-:S04]  /*0fc0*/  FFMA R37, R22, R31, -R37 ;  /* 0x0000001f16257223 */ /* 0x010fc80000000825 */
[----:B------:R-:W-:Y:S01]  /*0fd0*/  FADD R29, R37, R29 ;  /* 0x0000001d251d7221 */ /* 0x000fe20000000000 */
[----:B------:R-:W-:Y:S01]  /*0fe0*/  FMUL R37, R17, R31 ;  /* 0x0000001f11257220 */ /* 0x000fe20000400000 */
[----:B------:R-:W-:-:S04]  /*0ff0*/  FFMA R18, R34, R7, R19 ;  /* 0x0000000722127223 */ /* 0x000fc80000000013 */
[----:B------:R-:W-:Y:S01]  /*1000*/  FFMA R20, R35, R9, R18 ;  /* 0x0000000923147223 */ /* 0x000fe20000000012 */
[----:B------:R-:W-:-:S03]  /*1010*/  FMUL R31, R22, R33 ;  /* 0x00000021161f7220 */ /* 0x000fc60000400000 */
[----:B------:R-:W-:Y:S01]  /*1020*/  FADD R18, R20, R20 ;  /* 0x0000001414127221 */ /* 0x000fe20000000000 */
[----:B------:R-:W-:-:S03]  /*1030*/  FFMA R31, R17, R30, -R31 ;  /* 0x0000001e111f7223 */ /* 0x000fc6000000081f */
[----:B------:R-:W-:Y:S01]  /*1040*/  FMUL R20, R18, R7 ;  /* 0x0000000712147220 */ /* 0x000fe20000400000 */
[----:B------:R-:W-:Y:S01]  /*1050*/  FFMA R30, R16, R33, -R37 ;  /* 0x00000021101e7223 */ /* 0x000fe20000000825 */
[----:B------:R-:W-:Y:S02]  /*1060*/  FADD R28, R31, R28 ;  /* 0x0000001c1f1c7221 */ /* 0x000fe40000000000 */
[----:B------:R-:W-:Y:S01]  /*1070*/  FFMA R19, R11, R34, R20 ;  /* 0x000000220b137223 */ /* 0x000fe20000000014 */
[----:B------:R-:W-:Y:S01]  /*1080*/  FMUL R20, R36, R9 ;  /* 0x0000000924147220 */ /* 0x000fe20000400000 */
[----:B------:R-:W-:Y:S01]  /*1090*/  FADD R27, R30, R27 ;  /* 0x0000001b1e1b7221 */ /* 0x000fe20000000000 */
[-C--:B------:R-:W-:Y:S01]  /*10a0*/  FMUL R31, R34, R8.reuse ;  /* 0x00000008221f7220 */ /* 0x080fe20000400000 */
[-C--:B------:R-:W-:Y:S01]  /*10b0*/  FMUL R30, R18, R8.reuse ;  /* 0x00000008121e7220 */ /* 0x080fe20000400000 */
[----:B------:R-:W-:Y:S02]  /*10c0*/  FFMA R33, R35, R8, -R20 ;  /* 0x0000000823217223 */ /* 0x000fe40000000814 */
[----:B------:R-:W-:Y:S01]  /*10d0*/  FFMA R31, R36, R7, -R31 ;  /* 0x00000007241f7223 */ /* 0x000fe2000000081f */
[----:B------:R-:W-:Y:S01]  /*10e0*/  FFMA R36, R11, R36, R30 ;  /* 0x000000240b247223 */ /* 0x000fe2000000001e */
[----:B------:R-:W-:Y:S01]  /*10f0*/  FMUL R30, R33, R6 ;  /* 0x00000006211e7220 */ /* 0x000fe20000400000 */
[----:B------:R-:W-:Y:S01]  /*1100*/  FMUL R18, R18, R9 ;  /* 0x0000000912127220 */ /* 0x000fe20000400000 */
[----:B------:R-:W-:-:S02]  /*1110*/  MOV R37, c[0x0][0x210] ;  /* 0x0000840000257a02 */ /* 0x000fc40000000f00 */
[----:B------:R-:W-:Y:S01]  /*1120*/  FFMA R30, R30, 2, R19 ;  /* 0x400000001e1e7823 */ /* 0x000fe20000000013 */
[----:B------:R-:W-:Y:S01]  /*1130*/  IMAD R19, R4, c[0x0][0x210], RZ ;  /* 0x0000840004137a24 */ /* 0x000fe200078e02ff */
[----:B------:R-:W-:Y:S01]  /*1140*/  FMUL R21, R35, R7 ;  /* 0x0000000723157220 */ /* 0x000fe20000400000 */
[----:B------:R-:W-:Y:S02]  /*1150*/  FFMA R35, R11, R35, R18 ;  /* 0x000000230b237223 */ /* 0x000fe40000000012 */
[C---:B------:R-:W-:Y:S02]  /*1160*/  IMAD R33, R2.reuse, UR11, R19 ;  /* 0x0000000b02217c24 */ /* 0x040fe4000f8e0213 */
[----:B------:R-:W-:-:S05]  /*1170*/  IMAD.WIDE.U32 R18, R2, R37, c[0x0][0x1f0] ;  /* 0x00007c0002127625 */ /* 0x000fca00078e0025 */
[----:B------:R-:W-:-:S05]  /*1180*/  IADD3 R19, R19, R33, RZ ;  /* 0x0000002113137210 */ /* 0x000fca0007ffe0ff */
[----:B------:R0:W5:Y:S01]  /*1190*/  LDG.E R20, [R18.64] ;  /* 0x0000001012147981 */ /* 0x000162000c1e1900 */
[----:B------:R-:W-:Y:S01]  /*11a0*/  FFMA R21, R34, R9, -R21 ;  /* 0x0000000922157223 */ /* 0x000fe20000000815 */
[----:B------:R-:W-:-:S03]  /*11b0*/  FMUL R34, R31, R6 ;  /* 0x000000061f227220 */ /* 0x000fc60000400000 */
[----:B------:R-:W-:Y:S01]  /*11c0*/  FMUL R21, R21, R6 ;  /* 0x0000000615157220 */ /* 0x000fe20000400000 */
[----:B------:R-:W-:-:S03]  /*11d0*/  FFMA R34, R34, 2, R35 ;  /* 0x4000000022227823 */ /* 0x000fc60000000023 */
[----:B------:R-:W-:Y:S01]  /*11e0*/  FFMA R21, R21, 2, R36 ;  /* 0x4000000015157823 */ /* 0x000fe20000000024 */
[----:B------:R-:W-:Y:S01]  /*11f0*/  FADD R29, R29, R30 ;  /* 0x0000001e1d1d7221 */ /* 0x000fe20000000000 */
[----:B------:R-:W-:Y:S02]  /*1200*/  BSSY B0, `(.L_x_517) ;  /* 0x0000047000007945 */ /* 0x000fe40003800000 */
[----:B------:R-:W-:Y:S01]  /*1210*/  FADD R28, R28, R21 ;  /* 0x000000151c1c7221 */ /* 0x000fe20000000000 */
[----:B------:R-:W-:Y:S01]  /*1220*/  FADD R21, R27, R34 ;  /* 0x000000221b157221 */ /* 0x000fe20000000000 */
[----:B-----5:R-:W-:Y:S02]  /*1230*/  FADD R26, R26, -R29 ;  /* 0x8000001d1a1a7221 */ /* 0x020fe40000000000 */
[----:B------:R-:W-:Y:S01]  /*1240*/  FADD R25, R25, -R28 ;  /* 0x8000001c19197221 */ /* 0x000fe20000000000 */
[----:B------:R-:W-:Y:S01]  /*1250*/  FADD R21, R24, -R21 ;  /* 0x8000001518157221 */ /* 0x000fe20000000000 */
[----:B------:R-:W-:Y:S05]  /*1260*/  @!P2 BRA `(.L_x_518) ;  /* 0x000004000000a947 */ /* 0x000fea0003800000 */
[----:B0-----:R-:W-:Y:S01]  /*1270*/  FMUL R23, R17, R14 ;  /* 0x0000000e11177220 */ /* 0x001fe20000400000 */
[----:B------:R-:W-:Y:S01]  /*1280*/  FMUL R28, R16, R13 ;  /* 0x0000000d101c7220 */ /* 0x000fe20000400000 */
[----:B------:R-:W-:-:S02]  /*1290*/  FMUL R19, R22, R12 ;  /* 0x0000000c16137220 */ /* 0x000fc40000400000 */
[----:B------:R-:W-:Y:S01]  /*12a0*/  FFMA R34, R22, R13, -R23 ;  /* 0x0000000d16227223 */ /* 0x000fe20000000817 */
[----:B------:R-:W-:Y:S01]  /*12b0*/  FFMA R28, R17, R12, -R28 ;  /* 0x0000000c111c7223 */ /* 0x000fe2000000081c */
[----:B------:R-:W-:Y:S02]  /*12c0*/  FFMA R30, R16, R14, -R19 ;  /* 0x0000000e101e7223 */ /* 0x000fe40000000813 */
[----:B------:R-:W-:Y:S01]  /*12d0*/  FMUL R19, R34, R9 ;  /* 0x0000000922137220 */ /* 0x000fe20000400000 */
[----:B------:R-:W-:Y:S01]  /*12e0*/  FMUL R23, R28, R7 ;  /* 0x000000071c177220 */ /* 0x000fe20000400000 */
[-C--:B------:R-:W-:Y:S02]  /*12f0*/  FMUL R27, R30, R8.reuse ;  /* 0x000000081e1b7220 */ /* 0x080fe40000400000 */
[----:B------:R-:W-:Y:S01]  /*1300*/  FFMA R19, R28, R8, -R19 ;  /* 0x000000081c137223 */ /* 0x000fe20000000813 */
[----:B------:R-:W-:Y:S01]  /*1310*/  FFMA R23, R30, R9, -R23 ;  /* 0x000000091e177223 */ /* 0x000fe20000000817 */
[----:B------:R-:W-:-:S02]  /*1320*/  FFMA R29, R34, R7, -R27 ;  /* 0x00000007221d7223 */ /* 0x000fc4000000081b */
[-C--:B------:R-:W-:Y:S01]  /*1330*/  FMUL R18, R19, R6.reuse ;  /* 0x0000000613127220 */ /* 0x080fe20000400000 */
[-C--:B------:R-:W-:Y:S01]  /*1340*/  FMUL R24, R23, R6.reuse ;  /* 0x0000000617187220 */ /* 0x080fe20000400000 */
[-C--:B------:R-:W-:Y:S02]  /*1350*/  FMUL R36, R29, R6.reuse ;  /* 0x000000061d247220 */ /* 0x080fe40000400000 */
[----:B------:R-:W-:Y:S01]  /*1360*/  FFMA R27, R19, R6, R18 ;  /* 0x00000006131b7223 */ /* 0x000fe20000000012 */
[----:B------:R-:W-:Y:S01]  /*1370*/  FMUL R19, R34, R8 ;  /* 0x0000000822137220 */ /* 0x000fe20000400000 */
[-C--:B------:R-:W-:Y:S01]  /*1380*/  FFMA R24, R23, R6.reuse, R24 ;  /* 0x0000000617187223 */ /* 0x080fe20000000018 */
[----:B------:R-:W-:Y:S01]  /*1390*/  FFMA R23, R29, R6, R36 ;  /* 0x000000061d177223 */ /* 0x000fe20000000024 */
[----:B------:R-:W-:Y:S01]  /*13a0*/  IMAD R6, R10, c[0x0][0x398], RZ ;  /* 0x0000e6000a067a24 */ /* 0x000fe200078e02ff */
[----:B------:R-:W-:Y:S01]  /*13b0*/  FFMA R19, R30, R7, R19 ;  /* 0x000000071e137223 */ /* 0x000fe20000000013 */
[----:B------:R-:W-:-:S02]  /*13c0*/  MOV R18, c[0x0][0x398] ;  /* 0x0000e60000127a02 */ /* 0x000fc40000000f00 */
[C---:B------:R-:W-:Y:S01]  /*13d0*/  IMAD R29, R5.reuse, UR13, R6 ;  /* 0x0000000d051d7c24 */ /* 0x040fe2000f8e0206 */
[----:B------:R-:W-:Y:S02]  /*13e0*/  FFMA R6, R28, R9, R19 ;  /* 0x000000091c067223 */ /* 0x000fe40000000013 */
[----:B------:R-:W-:Y:S02]  /*13f0*/  IMAD.WIDE.U32 R18, R5, R18, c[0x0][0x378] ;  /* 0x0000de0005127625 */ /* 0x000fe400078e0012 */
[----:B------:R-:W-:-:S03]  /*1400*/  FADD R6, R6, R6 ;  /* 0x0000000606067221 */ /* 0x000fc60000000000 */
[----:B------:R-:W-:Y:S01]  /*1410*/  IADD3 R19, R19, R29, RZ ;  /* 0x0000001d13137210 */ /* 0x000fe20007ffe0ff */
[C---:B------:R-:W-:Y:S01]  /*1420*/  FMUL R8, R6.reuse, R8 ;  /* 0x0000000806087220 */ /* 0x040fe20000400000 */
[C---:B------:R-:W-:Y:S01]  /*1430*/  FMUL R9, R6.reuse, R9 ;  /* 0x0000000906097220 */ /* 0x040fe20000400000 */
[----:B------:R-:W-:Y:S02]  /*1440*/  FMUL R29, R6, R7 ;  /* 0x00000007061d7220 */ /* 0x000fe40000400000 */
[C---:B------:R-:W-:Y:S01]  /*1450*/  FFMA R7, R11.reuse, R34, R8 ;  /* 0x000000220b077223 */ /* 0x040fe20000000008 */
[C---:B------:R-:W-:Y:S01]  /*1460*/  FFMA R8, R11.reuse, R28, R9 ;  /* 0x0000001c0b087223 */ /* 0x040fe20000000009 */
[----:B------:R-:W-:Y:S01]  /*1470*/  FFMA R6, R11, R30, R29 ;  /* 0x0000001e0b067223 */ /* 0x000fe2000000001d */
[----:B------:R-:W2:Y:S04]  /*1480*/  LDG.E R28, [R18.64+0x10] ;  /* 0x00001010121c7981 */ /* 0x000ea8000c1e1900 */
[----:B------:R2:W3:Y:S04]  /*1490*/  LDG.E R9, [R18.64+0x4] ;  /* 0x0000041012097981 */ /* 0x0004e8000c1e1900 */
[----:B------:R2:W4:Y:S01]  /*14a0*/  LDG.E R29, [R18.64+0xc] ;  /* 0x00000c10121d7981 */ /* 0x000522000c1e1900 */
[----:B------:R-:W-:Y:S01]  /*14b0*/  FADD R24, R7, -R24 ;  /* 0x8000001807187221 */ /* 0x000fe20000000000 */
[----:B------:R-:W-:Y:S01]  /*14c0*/  FADD R36, R6, -R27 ;  /* 0x8000001b06247221 */ /* 0x000fe20000000000 */
[----:B------:R-:W-:Y:S01]  /*14d0*/  IMAD R6, R10, c[0x0][0x360], RZ ;  /* 0x0000d8000a067a24 */ /* 0x000fe200078e02ff */
[----:B------:R2:W5:Y:S01]  /*14e0*/  LDG.E R11, [R18.64] ;  /* 0x00000010120b7981 */ /* 0x000562000c1e1900 */
[----:B------:R-:W-:-:S03]  /*14f0*/  MOV R7, c[0x0][0x360] ;  /* 0x0000d80000077a02 */ /* 0x000fc60000000f00 */
[----:B------:R2:W5:Y:S04]  /*1500*/  LDG.E R31, [R18.64+0x14] ;  /* 0x00001410121f7981 */ /* 0x000568000c1e1900 */
[----:B------:R2:W5:Y:S01]  /*1510*/  LDG.E R33, [R18.64+0x1c] ;  /* 0x00001c1012217981 */ /* 0x000562000c1e1900 */
[----:B------:R-:W-:-:S03]  /*1520*/  IMAD R27, R5, UR14, R6 ;  /* 0x0000000e051b7c24 */ /* 0x000fc6000f8e0206 */
[----:B------:R2:W5:Y:S01]  /*1530*/  LDG.E R30, [R18.64+0x8] ;  /* 0x00000810121e7981 */ /* 0x000562000c1e1900 */
[----:B------:R-:W-:-:S03]  /*1540*/  IMAD.WIDE.U32 R6, R5, R7, c[0x0][0x340] ;  /* 0x0000d00005067625 */ /* 0x000fc600078e0007 */
[----:B------:R2:W5:Y:S04]  /*1550*/  LDG.E R34, [R18.64+0x18] ;  /* 0x0000181012227981 */ /* 0x000568000c1e1900 */
[----:B------:R2:W5:Y:S01]  /*1560*/  LDG.E R35, [R18.64+0x20] ;  /* 0x0000201012237981 */ /* 0x000562000c1e1900 */
[----:B------:R-:W-:-:S05]  /*1570*/  IADD3 R7, R7, R27, RZ ;  /* 0x0000001b07077210 */ /* 0x000fca0007ffe0ff */
[----:B------:R-:W5:Y:S01]  /*1580*/  LDG.E R6, [R6.64] ;  /* 0x0000001006067981 */ /* 0x000f62000c1e1900 */
[----:B------:R-:W-:Y:S01]  /*1590*/  FADD R8, R8, -R23 ;  /* 0x8000001708087221 */ /* 0x000fe20000000000 */
[C---:B--2---:R-:W-:Y:S01]  /*15a0*/  FMUL R19, R24.reuse, R28 ;  /* 0x0000001c18137220 */ /* 0x044fe20000400000 */
[----:B---3--:R-:W-:-:S03]  /*15b0*/  FMUL R18, R24, R9 ;  /* 0x0000000918127220 */ /* 0x008fc60000400000 */
[C---:B----4-:R-:W-:Y:S01]  /*15c0*/  FFMA R19, R36.reuse, R29, R19 ;  /* 0x0000001d24137223 */ /* 0x050fe20000000013 */
[----:B-----5:R-:W-:-:S03]  /*15d0*/  FFMA R11, R36, R11, R18 ;  /* 0x0000000b240b7223 */ /* 0x020fc60000000012 */
[----:B------:R-:W-:Y:S01]  /*15e0*/  FFMA R19, R8, R31, R19 ;  /* 0x0000001f08137223 */ /* 0x000fe20000000013 */
[----:B------:R-:W-:-:S03]  /*15f0*/  FMUL R33, R24, R33 ;  /* 0x0000002118217220 */ /* 0x000fc60000400000 */
[----:B------:R-:W-:Y:S01]  /*1600*/  FMUL R24, R24, R19 ;  /* 0x0000001318187220 */ /* 0x000fe20000400000 */
[----:B------:R-:W-:Y:S01]  /*1610*/  FFMA R11, R8, R30, R11 ;  /* 0x0000001e080b7223 */ /* 0x000fe2000000000b */
[----:B------:R-:W-:-:S03]  /*1620*/  FFMA R34, R36, R34, R33 ;  /* 0x0000002224227223 */ /* 0x000fc60000000021 */
[----:B------:R-:W-:Y:S01]  /*1630*/  FFMA R24, R36, R11, R24 ;  /* 0x0000000b24187223 */ /* 0x000fe20000000018 */
[----:B------:R-:W-:-:S04]  /*1640*/  FFMA R35, R8, R35, R34 ;  /* 0x0000002308237223 */ /* 0x000fc80000000022 */
[----:B------:R-:W-:-:S04]  /*1650*/  FFMA R23, R8, R35, R24 ;  /* 0x0000002308177223 */ /* 0x000fc80000000018 */
[----:B------:R-:W-:Y:S02]  /*1660*/  FADD R23, R23, R6 ;  /* 0x0000000617177221 */ /* 0x000fe40000000000 */
.L_x_518:
[----:B0-----:R-:W-:Y:S05]  /*1670*/  BSYNC B0 ;  /* 0x0000000000007941 */ /* 0x001fea0003800000 */
.L_x_517:
[----:B------:R-:W-:Y:S01]  /*1680*/  FMUL R8, RZ, R20 ;  /* 0x00000014ff087220 */ /* 0x000fe20000400000 */
[----:B------:R-:W-:-:S04]  /*1690*/  FMUL R6, R12, R25 ;  /* 0x000000190c067220 */ /* 0x000fc80000400000 */
[----:B------:R-:W-:Y:S01]  /*16a0*/  FSEL R11, R8, R23, !P2 ;  /* 0x00000017080b7208 */ /* 0x000fe20005000000 */
[----:B------:R-:W-:-:S04]  /*16b0*/  FFMA R7, R13, R26, R6 ;  /* 0x0000001a0d077223 */ /* 0x000fc80000000006 */
[----:B------:R-:W-:Y:S01]  /*16c0*/  FADD R11, R20, R11 ;  /* 0x0000000b140b7221 */ /* 0x000fe20000000000 */
[----:B------:R-:W-:-:S04]  /*16d0*/  FFMA R19, R14, R21, R7 ;  /* 0x000000150e137223 */ /* 0x000fc80000000007 */
[----:B------:R-:W-:Y:S01]  /*16e0*/  FSETP.NEU.AND P0, PT, R11, RZ, PT ;  /* 0x000000ff0b00720b */ /* 0x000fe20003f0d000 */
[----:B------:R-:W-:-:S12]  /*16f0*/  FFMA R6, -R12, R19, R25 ;  /* 0x000000130c067223 */ /* 0x000fd80000000119 */
[----:B------:R-:W-:Y:S05]  /*1700*/  @!P0 EXIT ;  /* 0x000000000000894d */ /* 0x000fea0003800000 */
[-C--:B------:R-:W-:Y:S01]  /*1710*/  FFMA R7, -R13, R19.reuse, R26 ;  /* 0x000000130d077223 */ /* 0x080fe2000000011a */
[----:B------:R-:W-:Y:S01]  /*1720*/  FMUL R18, R6, R6 ;  /* 0x0000000606127220 */ /* 0x000fe20000400000 */
[----:B------:R-:W-:Y:S01]  /*1730*/  FFMA R8, -R14, R19, R21 ;  /* 0x000000130e087223 */ /* 0x000fe20000000115 */
[----:B------:R-:W-:Y:S01]  /*1740*/  FSETP.GEU.AND P0, PT, |R19|, c[0x0][0x508], PT ;  /* 0x0001420013007a0b */ /* 0x000fe20003f0e200 */
[----:B------:R-:W-:Y:S01]  /*1750*/  FADD R32, R32, c[0x0][0x500] ;  /* 0x0001400020207621 */ /* 0x000fe20000000000 */
[----:B------:R-:W-:Y:S01]  /*1760*/  FFMA R9, R7, R7, R18 ;  /* 0x0000000707097223 */ /* 0x000fe20000000012 */
[----:B------:R-:W-:Y:S02]  /*1770*/  BSSY B0, `(.L_x_519) ;  /* 0x0000011000007945 */ /* 0x000fe40003800000 */
[----:B------:R-:W-:Y:S01]  /*1780*/  FMUL R32, R32, 0.5 ;  /* 0x3f00000020207820 */ /* 0x000fe20000400000 */
[----:B------:R-:W-:-:S04]  /*1790*/  FFMA R18, R8, R8, R9 ;  /* 0x0000000808127223 */ /* 0x000fc80000000009 */
[----:B------:R0:W1:Y:S01]  /*17a0*/  MUFU.RSQ R9, R18 ;  /* 0x0000001200097308 */ /* 0x0000620000001400 */
[----:B------:R-:W-:Y:S02]  /*17b0*/  IADD3 R19, R18, -0xd000000, RZ ;  /* 0xf300000012137810 */ /* 0x000fe40007ffe0ff */
[----:B------:R-:W-:Y:S02]  /*17c0*/  FSEL R32, R32, c[0x0][0x50c], P0 ;  /* 0x0001430020207a08 */ /* 0x000fe40000000000 */
[----:B------:R-:W-:-:S03]  /*17d0*/  ISETP.GT.U32.AND P1, PT, R19, 0x727fffff, PT ;  /* 0x727fffff1300780c */ /* 0x000fc60003f24070 */
[----:B------:R-:W-:-:S10]  /*17e0*/  FMUL R21, R15, R32 ;  /* 0x000000200f157220 */ /* 0x000fd40000400000 */
[----:B------:R-:W-:Y:S05]  /*17f0*/  @!P1 BRA `(.L_x_520) ;  /* 0x0000004000009947 */ /* 0x000fea0003800000 */
[----:B01----:R-:W-:Y:S02]  /*1800*/  MOV R27, 0x1820 ;  /* 0x00001820001b7802 */ /* 0x003fe40000000f00 */
[----:B------:R-:W-:Y:S05]  /*1810*/  CALL.REL.NOINC `($__internal_11_$__cuda_sm20_sqrt_rn_f32_slowpath) ;  /* 0x00000a7000007944 */ /* 0x000fea0003c00000 */
[----:B------:R-:W-:Y:S01]  /*1820*/  MOV R19, R9 ;  /* 0x0000000900137202 */ /* 0x000fe20000000f00 */
[----:B------:R-:W-:Y:S05]  /*1830*/  BRA `(.L_x_521) ;  /* 0x0000004000007947 */ /* 0x000fea0003800000 */
.L_x_520:
[----:B01----:R-:W-:Y:S01]  /*1840*/  FMUL.FTZ R19, R18, R9 ;  /* 0x0000000912137220 */ /* 0x003fe20000410000 */
[----:B------:R-:W-:-:S03]  /*1850*/  FMUL.FTZ R9, R9, 0.5 ;  /* 0x3f00000009097820 */ /* 0x000fc60000410000 */
[----:B------:R-:W-:-:S04]  /*1860*/  FFMA R18, -R19, R19, R18 ;  /* 0x0000001313127223 */ /* 0x000fc80000000112 */
[----:B------:R-:W-:Y:S02]  /*1870*/  FFMA R19, R18, R9, R19 ;  /* 0x0000000912137223 */ /* 0x000fe40000000013 */
.L_x_521:
[----:B------:R-:W-:Y:S05]  /*1880*/  BSYNC B0 ;  /* 0x0000000000007941 */ /* 0x000fea0003800000 */
.L_x_519:
[----:B------:R-:W-:Y:S01]  /*1890*/  FSETP.GT.AND P0, PT, R19, RZ, PT ;  /* 0x000000ff1300720b */ /* 0x000fe20003f04000 */
[----:B------:R-:W-:Y:S01]  /*18a0*/  BSSY B0, `(.L_x_522) ;  /* 0x0000033000007945 */ /* 0x000fe20003800000 */
[-C--:B------:R-:W-:Y:S01]  /*18b0*/  FMUL R13, R13, R15.reuse ;  /* 0x0000000f0d0d7220 */ /* 0x080fe20000400000 */
[-C--:B------:R-:W-:Y:S01]  /*18c0*/  FMUL R12, R12, R15.reuse ;  /* 0x0000000f0c0c7220 */ /* 0x080fe20000400000 */
[----:B------:R-:W-:Y:S01]  /*18d0*/  FMUL R15, R14, R15 ;  /* 0x0000000f0e0f7220 */ /* 0x000fe20000400000 */
[----:B------:R-:W-:Y:S02]  /*18e0*/  MOV R18, RZ ;  /* 0x000000ff00127202 */ /* 0x000fe40000000f00 */
        /* <DEDUP_REMOVED lines=14> */
[----:B------:R-:W-:Y:S05]  /*19d0*/  CALL.REL.NOINC `($__internal_12_$__cuda_sm3x_div_rn_noftz_f32_slowpath) ;  /* 0x00000a2000007944 */ /* 0x000fea0003c00000 */
[----:B------:R-:W-:Y:S02]  /*19e0*/  MOV R14, R18 ;  /* 0x00000012000e7202 */ /* 0x000fe40000000f00 */
.L_x_525:
[----:B------:R-:W-:Y:S05]  /*19f0*/  BSYNC B1 ;  /* 0x0000000000017941 */ /* 0x000fea0003800000 */
.L_x_524:
        /* <DEDUP_REMOVED lines=12> */
[----:B------:R-:W-:Y:S05]  /*1ac0*/  CALL.REL.NOINC `($__internal_12_$__cuda_sm3x_div_rn_noftz_f32_slowpath) ;  /* 0x0000093000007944 */ /* 0x000fea0003c00000 */
[----:B------:R-:W-:Y:S02]  /*1ad0*/  MOV R25, R18 ;  /* 0x0000001200197202 */ /* 0x000fe40000000f00 */
.L_x_527:
[----:B------:R-:W-:Y:S05]  /*1ae0*/  BSYNC B1 ;  /* 0x0000000000017941 */ /* 0x000fea0003800000 */
.L_x_526:
        /* <DEDUP_REMOVED lines=13> */
.L_x_528:
[----:B------:R-:W-:Y:S05]  /*1bc0*/  BSYNC B1 ;  /* 0x0000000000017941 */ /* 0x000fea0003800000 */
.L_x_523:
[----:B------:R-:W-:Y:S05]  /*1bd0*/  BSYNC B0 ;  /* 0x0000000000007941 */ /* 0x000fea0003800000 */
.L_x_522:
[----:B------:R-:W-:Y:S01]  /*1be0*/  FADD R19, RZ, -R19 ;  /* 0x80000013ff137221 */ /* 0x000fe20000000000 */
[----:B------:R-:W0:Y:S01]  /*1bf0*/  MUFU.RCP R24, R11 ;  /* 0x0000000b00187308 */ /* 0x000e220000001000 */
[----:B------:R-:W-:Y:S02]  /*1c00*/  BSSY B0, `(.L_x_529) ;  /* 0x0000012000007945 */ /* 0x000fe40003800000 */
[----:B------:R-:W-:-:S05]  /*1c10*/  FMUL R6, R19, c[0x0][0x664] ;  /* 0x0001990013067a20 */ /* 0x000fca0000400000 */
[----:B------:R-:W-:-:S04]  /*1c20*/  FSETP.GT.AND P0, PT, R21, R6, PT ;  /* 0x000000061500720b */ /* 0x000fc80003f04000 */
[----:B------:R-:W-:Y:S01]  /*1c30*/  FSEL R7, R21, R6, P0 ;  /* 0x0000000615077208 */ /* 0x000fe20000000000 */
[----:B0-----:R-:W-:-:S04]  /*1c40*/  FFMA R9, -R11, R24, 1 ;  /* 0x3f8000000b097423 */ /* 0x001fc80000000118 */
[C---:B------:R-:W-:Y:S01]  /*1c50*/  FFMA R8, R7.reuse, R18, -R13 ;  /* 0x0000001207087223 */ /* 0x040fe2000000080d */
[C---:B------:R-:W-:Y:S01]  /*1c60*/  FFMA R6, R7.reuse, R25, -R12 ;  /* 0x0000001907067223 */ /* 0x040fe2000000080c */
[----:B------:R-:W-:Y:S01]  /*1c70*/  FFMA R7, R7, R14, -R15 ;  /* 0x0000000e07077223 */ /* 0x000fe2000000080f */
[----:B------:R-:W-:Y:S01]  /*1c80*/  FFMA R9, R24, R9, R24 ;  /* 0x0000000918097223 */ /* 0x000fe20000000018 */
[----:B------:R-:W0:Y:S03]  /*1c90*/  FCHK P0, R8, R11 ;  /* 0x0000000b08007302 */ /* 0x000e260000000000 */
[----:B------:R-:W-:-:S04]  /*1ca0*/  FFMA R18, R8, R9, RZ ;  /* 0x0000000908127223 */ /* 0x000fc800000000ff */
[----:B------:R-:W-:-:S04]  /*1cb0*/  FFMA R13, -R11, R18, R8 ;  /* 0x000000120b0d7223 */ /* 0x000fc80000000108 */
[----:B------:R-:W-:Y:S01]  /*1cc0*/  FFMA R12, R9, R13, R18 ;  /* 0x0000000d090c7223 */ /* 0x000fe20000000012 */
[----:B0-----:R-:W-:Y:S05]  /*1cd0*/  @!P0 BRA `(.L_x_530) ;  /* 0x0000004000008947 */ /* 0x001fea0003800000 */
[----:B------:R-:W-:Y:S02]  /*1ce0*/  MOV R9, R11 ;  /* 0x0000000b00097202 */ /* 0x000fe40000000f00 */
[----:B------:R-:W-:Y:S02]  /*1cf0*/  MOV R26, 0x1d10 ;  /* 0x00001d10001a7802 */ /* 0x000fe40000000f00 */
[----:B------:R-:W-:Y:S05]  /*1d00*/  CALL.REL.NOINC `($__internal_12_$__cuda_sm3x_div_rn_noftz_f32_slowpath) ;  /* 0x000006f000007944 */ /* 0x000fea0003c00000 */
[----:B------:R-:W-:Y:S02]  /*1d10*/  MOV R12, R18 ;  /* 0x00000012000c7202 */ /* 0x000fe40000000f00 */
.L_x_530:
[----:B------:R-:W-:Y:S05]  /*1d20*/  BSYNC B0 ;  /* 0x0000000000007941 */ /* 0x000fea0003800000 */
.L_x_529:
        /* <DEDUP_REMOVED lines=12> */
[----:B------:R-:W-:Y:S05]  /*1df0*/  CALL.REL.NOINC `($__internal_12_$__cuda_sm3x_div_rn_noftz_f32_slowpath) ;  /* 0x0000060000007944 */ /* 0x000fea0003c00000 */
[----:B------:R-:W-:Y:S02]  /*1e00*/  MOV R13, R18 ;  /* 0x00000012000d7202 */ /* 0x000fe40000000f00 */
.L_x_532:
[----:B------:R-:W-:Y:S05]  /*1e10*/  BSYNC B0 ;  /* 0x0000000000007941 */ /* 0x000fea0003800000 */
.L_x_531:
        /* <DEDUP_REMOVED lines=14> */
.L_x_534:
[----:B------:R-:W-:Y:S05]  /*1f00*/  BSYNC B0 ;  /* 0x0000000000007941 */ /* 0x000fea0003800000 */
.L_x_533:
[----:B------:R-:W-:Y:S01]  /*1f10*/  ULDC UR4, c[0x0][0x690] ;  /* 0x0001a40000047ab9 */ /* 0x000fe20000000800 */
[----:B------:R-:W-:Y:S01]  /*1f20*/  MOV R7, c[0x0][0x690] ;  /* 0x0001a40000077a02 */ /* 0x000fe20000000f00 */
[----:B------:R-:W-:Y:S01]  /*1f30*/  USHF.R.S32.HI UR4, URZ, 0x1f, UR4 ;  /* 0x0000001f3f047899 */ /* 0x000fe20008011404 */
[----:B------:R-:W-:Y:S01]  /*1f40*/  IMAD R11, R4, c[0x0][0x690], RZ ;  /* 0x0001a400040b7a24 */ /* 0x000fe200078e02ff */
[----:B------:R-:W-:Y:S01]  /*1f50*/  FMUL R13, R13, c[0x0][0x668] ;  /* 0x00019a000d0d7a20 */ /* 0x000fe20000400000 */
[----:B------:R-:W-:Y:S01]  /*1f60*/  FMUL R9, R9, c[0x0][0x668] ;  /* 0x00019a0009097a20 */ /* 0x000fe20000400000 */
[----:B------:R-:W-:-:S02]  /*1f70*/  IMAD.WIDE.U32 R6, R2, R7, c[0x0][0x670] ;  /* 0x00019c0002067625 */ /* 0x000fc400078e0007 */
[----:B------:R-:W-:Y:S02]  /*1f80*/  FMUL R19, R20, R13 ;  /* 0x0000000d14137220 */ /* 0x000fe40000400000 */
[----:B------:R-:W-:Y:S01]  /*1f90*/  IMAD R15, R2, UR4, R11 ;  /* 0x00000004020f7c24 */ /* 0x000fe2000f8e020b */
[----:B------:R-:W-:-:S04]  /*1fa0*/  FMUL R11, R12, c[0x0][0x668] ;  /* 0x00019a000c0b7a20 */ /* 0x000fc80000400000 */
[----:B------:R-:W-:Y:S01]  /*1fb0*/  IADD3 R7, R7, R15, RZ ;  /* 0x0000000f07077210 */ /* 0x000fe20007ffe0ff */
[C---:B------:R-:W-:Y:S01]  /*1fc0*/  FMUL R15, R20.reuse, R11 ;  /* 0x0000000b140f7220 */ /* 0x040fe20000400000 */
[----:B------:R-:W-:Y:S01]  /*1fd0*/  FMUL R20, R20, R9 ;  /* 0x0000000914147220 */ /* 0x000fe20000400000 */
[----:B------:R-:W-:Y:S03]  /*1fe0*/  BSSY B0, `(.L_x_535) ;  /* 0x000001e000007945 */ /* 0x000fe60003800000 */
[----:B------:R0:W-:Y:S04]  /*1ff0*/  RED.E.ADD.F32.FTZ.RN.STRONG.GPU [R6.64], R15 ;  /* 0x0000000f0600798e */ /* 0x0001e8000c10e790 */
[----:B------:R0:W-:Y:S04]  /*2000*/  RED.E.ADD.F32.FTZ.RN.STRONG.GPU [R6.64+0x4], R19 ;  /* 0x000004130600798e */ /* 0x0001e8000c10e790 */
[----:B------:R0:W-:Y:S01]  /*2010*/  RED.E.ADD.F32.FTZ.RN.STRONG.GPU [R6.64+0x8], R20 ;  /* 0x000008140600798e */ /* 0x0001e2000c10e790 */
[----:B------:R-:W-:Y:S05]  /*2020*/  @!P2 BRA `(.L_x_536) ;  /* 0x000001900000a947 */ /* 0x000fea0003800000 */
[----:B------:R-:W-:Y:S01]  /*2030*/  ULDC UR4, c[0x0][0x6c8] ;  /* 0x0001b20000047ab9 */ /* 0x000fe20000000800 */
[----:B0-----:R-:W-:Y:S01]  /*2040*/  MOV R6, c[0x0][0x6c8] ;  /* 0x0001b20000067a02 */ /* 0x001fe20000000f00 */
[----:B------:R-:W-:Y:S01]  /*2050*/  USHF.R.S32.HI UR4, URZ, 0x1f, UR4 ;  /* 0x0000001f3f047899 */ /* 0x000fe20008011404 */
[----:B------:R-:W-:Y:S01]  /*2060*/  IMAD R10, R10, c[0x0][0x6c8], RZ ;  /* 0x0001b2000a0a7a24 */ /* 0x000fe200078e02ff */
[----:B------:R-:W-:Y:S01]  /*2070*/  FMUL R9, R22, R19 ;  /* 0x0000001316097220 */ /* 0x000fe20000400000 */
[----:B------:R-:W-:Y:S01]  /*2080*/  FMUL R2, R16, R15 ;  /* 0x0000000f10027220 */ /* 0x000fe20000400000 */
[----:B------:R-:W-:-:S02]  /*2090*/  IMAD.WIDE.U32 R6, R5, R6, c[0x0][0x6a8] ;  /* 0x0001aa0005067625 */ /* 0x000fc400078e0006 */
[-C--:B------:R-:W-:Y:S01]  /*20a0*/  FFMA R9, R16, R20.reuse, -R9 ;  /* 0x0000001410097223 */ /* 0x080fe20000000809 */
[----:B------:R-:W-:Y:S01]  /*20b0*/  FFMA R2, R17, R19, -R2 ;  /* 0x0000001311027223 */ /* 0x000fe20000000802 */
[----:B------:R-:W-:Y:S01]  /*20c0*/  IMAD R11, R5, UR4, R10 ;  /* 0x00000004050b7c24 */ /* 0x000fe2000f8e020a */
[----:B------:R-:W-:Y:S01]  /*20d0*/  FMUL R5, R17, R20 ;  /* 0x0000001411057220 */ /* 0x000fe20000400000 */
[----:B------:R-:W-:-:S03]  /*20e0*/  FADD R9, -R9, -RZ ;  /* 0x800000ff09097221 */ /* 0x000fc60000000100 */
[----:B------:R-:W-:Y:S01]  /*20f0*/  FFMA R5, R22, R15, -R5 ;  /* 0x0000000f16057223 */ /* 0x000fe20000000805 */
[----:B------:R-:W-:Y:S01]  /*2100*/  IADD3 R7, R7, R11, RZ ;  /* 0x0000000b07077210 */ /* 0x000fe20007ffe0ff */
[----:B------:R-:W-:Y:S02]  /*2110*/  FADD R11, -R2, -RZ ;  /* 0x800000ff020b7221 */ /* 0x000fe40000000100 */
[----:B------:R-:W-:Y:S01]  /*2120*/  FADD R5, -R5, -RZ ;  /* 0x800000ff05057221 */ /* 0x000fe20000000100 */
[----:B------:R-:W-:Y:S01]  /*2130*/  FADD R13, -R15, -RZ ;  /* 0x800000ff0f0d7221 */ /* 0x000fe20000000100 */
[----:B------:R-:W-:Y:S01]  /*2140*/  FADD R15, -R19, -RZ ;  /* 0x800000ff130f7221 */ /* 0x000fe20000000100 */
[----:B------:R0:W-:Y:S01]  /*2150*/  RED.E.ADD.F32.FTZ.RN.STRONG.GPU [R6.64], R9 ;  /* 0x000000090600798e */ /* 0x0001e2000c10e790 */
[----:B------:R-:W-:-:S03]  /*2160*/  FADD R17, -R20, -RZ ;  /* 0x800000ff14117221 */ /* 0x000fc60000000100 */
[----:B------:R0:W-:Y:S04]  /*2170*/  RED.E.ADD.F32.FTZ.RN.STRONG.GPU [R6.64+0x4], R5 ;  /* 0x000004050600798e */ /* 0x0001e8000c10e790 */
[----:B------:R0:W-:Y:S04]  /*2180*/  RED.E.ADD.F32.FTZ.RN.STRONG.GPU [R6.64+0x8], R11 ;  /* 0x0000080b0600798e */ /* 0x0001e8000c10e790 */
[----:B------:R0:W-:Y:S04]  /*2190*/  RED.E.ADD.F32.FTZ.RN.STRONG.GPU [R6.64+0xc], R13 ;  /* 0x00000c0d0600798e */ /* 0x0001e8000c10e790 */
[----:B------:R0:W-:Y:S04]  /*21a0*/  RED.E.ADD.F32.FTZ.RN.STRONG.GPU [R6.64+0x10], R15 ;  /* 0x0000100f0600798e */ /* 0x0001e8000c10e790 */
[----:B------:R0:W-:Y:S02]  /*21b0*/  RED.E.ADD.F32.FTZ.RN.STRONG.GPU [R6.64+0x14], R17 ;  /* 0x000014110600798e */ /* 0x0001e4000c10e790 */
.L_x_536:
[----:B------:R-:W-:Y:S05]  /*21c0*/  BSYNC B0 ;  /* 0x0000000000007941 */ /* 0x000fea0003800000 */
.L_x_535:
[----:B------:R-:W-:Y:S02]  /*21d0*/  ULDC UR6, c[0x0][0x0] ;  /* 0x0000000000067ab9 */ /* 0x000fe40000000800 */
[----:B------:R-:W-:-:S02]  /*21e0*/  ULDC UR7, c[0x0][0xc] ;  /* 0x0000030000077ab9 */ /* 0x000fc40000000800 */
[----:B------:R-:W-:Y:S02]  /*21f0*/  UIMAD.WIDE.U32 UR6, UR6, UR7, URZ ;  /* 0x00000007060672a5 */ /* 0x000fe4000f8e003f */
[----:B------:R-:W-:Y:S02]  /*2200*/  UMOV UR4, URZ ;  /* 0x0000003f00047c82 */ /* 0x000fe40008000000 */
[----:B------:R-:W-:Y:S02]  /*2210*/  UIADD3 UR4, UR7, UR4, URZ ;  /* 0x0000000407047290 */ /* 0x000fe4000fffe03f */
[----:B------:R-:W-:-:S04]  /*2220*/  IADD3 R0, P0, R0, UR6, RZ ;  /* 0x0000000600007c10 */ /* 0x000fc8000ff1e0ff */
[----:B------:R-:W-:Y:S02]  /*2230*/  IADD3.X R3, R3, UR4, RZ, P0, !PT ;  /* 0x0000000403037c10 */ /* 0x000fe400087fe4ff */
[----:B------:R-:W-:-:S04]  /*2240*/  ISETP.GE.U32.AND P0, PT, R0, c[0x0][0x178], PT ;  /* 0x00005e0000007a0c */ /* 0x000fc80003f06070 */
[----:B------:R-:W-:-:S13]  /*2250*/  ISETP.GE.U32.AND.EX P0, PT, R3, c[0x0][0x17c], PT, P0 ;  /* 0x00005f0003007a0c */ /* 0x000fda0003f06100 */
[----:B------:R-:W-:Y:S01]  /*2260*/  @P0 CALL.REL.NOINC `(.L_x_537) ;  /* 0x0000001000000944 */ /* 0x000fe20003c00000 */
[----:B------:R-:W-:Y:S05]  /*2270*/  BRA `(.L_x_538) ;  /* 0xffffdf2000007947 */ /* 0x000fea000383ffff */
.L_x_537:
[----:B------:R-:W-:Y:S05]  /*2280*/  EXIT ;  /* 0x000000000000794d */ /* 0x000fea0003800000 */
        .weak           $__internal_11_$__cuda_sm20_sqrt_rn_f32_slowpath
        .type           $__internal_11_$__cuda_sm20_sqrt_rn_f32_slowpath,@function
        .size           $__internal_11_$__cuda_sm20_sqrt_rn_f32_slowpath,($__internal_12_$__cuda_sm3x_div_rn_noftz_f32_slowpath - $__internal_11_$__cuda_sm20_sqrt_rn_f32_slowpath)
$__internal_11_$__cuda_sm20_sqrt_rn_f32_slowpath:
        /* <DEDUP_REMOVED lines=19> */
.L_x_539:
[----:B------:R-:W-:Y:S02]  /*23c0*/  MOV R9, R18 ;  /* 0x0000001200097202 */ /* 0x000fe40000000f00 */
[----:B------:R-:W-:Y:S02]  /*23d0*/  MOV R18, R27 ;  /* 0x0000001b00127202 */ /* 0x000fe40000000f00 */
[----:B------:R-:W-:-:S04]  /*23e0*/  MOV R19, 0x0 ;  /* 0x0000000000137802 */ /* 0x000fc80000000f00 */
[----:B------:R-:W-:Y:S05]  /*23f0*/  RET.REL.NODEC R18 `(my_solve_particle_shape_contacts_cuda_kernel_forward) ;  /* 0xffffdc0012007950 */ /* 0x000fea0003c3ffff */
        .weak           $__internal_12_$__cuda_sm3x_div_rn_noftz_f32_slowpath
        .type           $__internal_12_$__cuda_sm3x_div_rn_noftz_f32_slowpath,@function
        .size           $__internal_12_$__cuda_sm3x_div_rn_noftz_f32_slowpath,(.L_x_1246 - $__internal_12_$__cuda_sm3x_div_rn_noftz_f32_slowpath)
$__internal_12_$__cuda_sm3x_div_rn_noftz_f32_slowpath:
        /* <DEDUP_REMOVED lines=34> */
.L_x_541:
        /* <DEDUP_REMOVED lines=31> */
[C---:B------:R-:W-:Y:S02]  /*2810*/  ISETP.NE.AND P1, PT, R18.reuse, RZ, PT ;  /* 0x000000ff1200720c */ /* 0x040fe40003f25270 */
        /* <DEDUP_REMOVED lines=19> */
.L_x_548:
[----:B------:R-:W-:-:S04]  /*2950*/  LOP3.LUT R8, R8, 0x80000000, RZ, 0xc0, !PT ;  /* 0x8000000008087812 */ /* 0x000fc800078ec0ff */
[----:B------:R-:W-:Y:S01]  /*2960*/  LOP3.LUT R8, R8, 0x7f800000, RZ, 0xfc, !PT ;  /* 0x7f80000008087812 */ /* 0x000fe200078efcff */
[----:B------:R-:W-:Y:S05]  /*2970*/  BRA `(.L_x_549) ;  /* 0x0000001000007947 */ /* 0x000fea0003800000 */
.L_x_547:
[----:B------:R-:W-:Y:S02]  /*2980*/  LEA R8, R31, R8, 0x17 ;  /* 0x000000081f087211 */ /* 0x000fe400078eb8ff */
.L_x_549:
[----:B------:R-:W-:Y:S05]  /*2990*/  BSYNC B3 ;  /* 0x0000000000037941 */ /* 0x000fea0003800000 */
.L_x_546:
[----:B------:R-:W-:Y:S05]  /*29a0*/  BRA `(.L_x_550) ;  /* 0x0000008000007947 */ /* 0x000fea0003800000 */
.L_x_545:
[----:B------:R-:W-:-:S04]  /*29b0*/  LOP3.LUT R8, R9, 0x80000000, R8, 0x48, !PT ;  /* 0x8000000009087812 */ /* 0x000fc800078e4808 */
[----:B------:R-:W-:Y:S01]  /*29c0*/  LOP3.LUT R8, R8, 0x7f800000, RZ, 0xfc, !PT ;  /* 0x7f80000008087812 */ /* 0x000fe200078efcff */
[----:B------:R-:W-:Y:S05]  /*29d0*/  BRA `(.L_x_550) ;  /* 0x0000005000007947 */ /* 0x000fea0003800000 */
.L_x_544:
[----:B------:R-:W-:Y:S01]  /*29e0*/  LOP3.LUT R8, R9, 0x80000000, R8, 0x48, !PT ;  /* 0x8000000009087812 */ /* 0x000fe200078e4808 */
[----:B------:R-:W-:Y:S05]  /*29f0*/  BRA `(.L_x_550) ;  /* 0x0000003000007947 */ /* 0x000fea0003800000 */
.L_x_543:
[----:B------:R-:W0:Y:S01]  /*2a00*/  MUFU.RSQ R8, -QNAN ;  /* 0xffc0000000087908 */ /* 0x000e220000001400 */
[----:B------:R-:W-:Y:S05]  /*2a10*/  BRA `(.L_x_550) ;  /* 0x0000001000007947 */ /* 0x000fea0003800000 */
.L_x_542:
[----:B------:R-:W-:Y:S02]  /*2a20*/  FADD.FTZ R8, R8, R9 ;  /* 0x0000000908087221 */ /* 0x000fe40000010000 */
.L_x_550:
[----:B------:R-:W-:Y:S05]  /*2a30*/  BSYNC B2 ;  /* 0x0000000000027941 */ /* 0x000fea0003800000 */
.L_x_540:
[----:B0-----:R-:W-:Y:S02]  /*2a40*/  MOV R18, R8 ;  /* 0x0000000800127202 */ /* 0x001fe40000000f00 */
[----:B------:R-:W-:Y:S02]  /*2a50*/  MOV R8, R26 ;  /* 0x0000001a00087202 */ /* 0x000fe40000000f00 */
[----:B------:R-:W-:-:S04]  /*2a60*/  MOV R9, 0x0 ;  /* 0x0000000000097802 */ /* 0x000fc80000000f00 */
[----:B------:R-:W-:Y:S05]  /*2a70*/  RET.REL.NODEC R8 `(my_solve_particle_shape_contacts_cuda_kernel_forward) ;  /* 0xffffd58008007950 */ /* 0x000fea0003c3ffff */
.L_x_551:
        /* <DEDUP_REMOVED lines=16> */
.L_x_1246:


//--------------------- .text.my_solve_particle_particle_contacts_cuda_kernel_backward --------------------------
	.section	.text.my_solve_particle_particle_contacts_cuda_kernel_backward,"ax",@progbits
	.sectioninfo	@"SHI_REGISTERS=102"
	.align	128
        .global         my_solve_particle_particle_contacts_cuda_kernel_backward
        .type           my_solve_particle_particle_contacts_cuda_kernel_backward,@function
        .size           my_solve_particle_particle_contacts_cuda_kernel_backward,(.L_x_1249 - my_solve_particle_particle_contacts_cuda_kernel_backward)
        .other          my_solve_particle_particle_contacts_cuda_kernel_backward,@"STO_CUDA_ENTRY STV_DEFAULT"
my_solve_particle_particle_contacts_cuda_kernel_backward:
.text.my_solve_particle_particle_contacts_cuda_kernel_backward:
        /* <DEDUP_REMOVED lines=9> */
[----:B------:R-:W-:Y:S01]  /*0090*/  MOV R19, c[0x0][0x2a0] ;  /* 0x0000a80000137a02 */ /* 0x000fe20000000f00 */
        /* <DEDUP_REMOVED lines=23> */
.L_x_650:
[----:B------:R-:W-:Y:S02]  /*0210*/  MOV R60, c[0x0][0x180] ;  /* 0x00006000003c7a02 */ /* 0x000fe40000000f00 */
[----:B------:R-:W-:-:S06]  /*0220*/  MOV R61, c[0x0][0x184] ;  /* 0x00006100003d7a02 */ /* 0x000fcc0000000f00 */
[----:B------:R-:W2:Y:S01]  /*0230*/  LDG.E.64 R60, [R60.64+0x10] ;  /* 0x000010123c3c7981 */ /* 0x000ea2000c1e1b00 */
[----:B------:R-:W-:Y:S02]  /*0240*/  MOV R18, 0xffffffff ;  /* 0xffffffff00127802 */ /* 0x000fe40000000f00 */
[----:B--2---:R-:W-:-:S04]  /*0250*/  ISETP.NE.U32.AND P1, PT, R60, RZ, PT ;  /* 0x000000ff3c00720c */ /* 0x004fc80003f25070 */
[----:B------:R-:W-:-:S13]  /*0260*/  ISETP.NE.AND.EX P1, PT, R61, RZ, PT, P1 ;  /* 0x000000ff3d00720c */ /* 0x000fda0003f25310 */
[----:B------:R-:W-:-:S04]  /*0270*/  @P1 SHF.R.S64 R5, RZ, 0x1e, R16 ;  /* 0x0000001eff051819 */ /* 0x000fc80000001010 */
[----:B------:R-:W-:-:S04]  /*0280*/  @P1 IADD3 R4, P2, R60, R5, RZ ;  /* 0x000000053c041210 */ /* 0x000fc80007f5e0ff */
[----:B------:R-:W-:-:S05]  /*0290*/  @P1 LEA.HI.X.SX32 R5, R16, R61, 0x2, P2 ;  /* 0x0000003d10051211 */ /* 0x000fca00010f16ff */
[----:B------:R-:W2:Y:S01]  /*02a0*/  @P1 LDG.E R18, [R4.64] ;  /* 0x0000001204121981 */ /* 0x000ea2000c1e1900 */
[----:B------:R-:W-:Y:S01]  /*02b0*/  YIELD ;  /* 0x0000000000007946 */ /* 0x000fe20003800000 */
[----:B------:R-:W-:Y:S01]  /*02c0*/  ULDC.64 UR16, c[0x0][0x180] ;  /* 0x0000600000107ab9 */ /* 0x000fe20000000a00 */
[----:B------:R-:W-:Y:S01]  /*02d0*/  BSSY B1, `(.L_x_553) ;  /* 0x0000487000017945 */ /* 0x000fe20003800000 */
[----:B------:R-:W-:-:S04]  /*02e0*/  UIADD3 UR15, UP0, UR16, 0x10, URZ ;  /* 0x00000010100f7890 */ /* 0x000fc8000ff1e03f */
[----:B------:R-:W-:Y:S02]  /*02f0*/  UIADD3.X UR16, URZ, UR17, URZ, UP0, !UPT ;  /* 0x000000113f107290 */ /* 0x000fe400087fe43f */
[----:B------:R-:W-:-:S04]  /*0300*/  MOV R2, UR15 ;  /* 0x0000000f00027c02 */ /* 0x000fc80008000f00 */
[----:B------:R-:W-:Y:S01]  /*0310*/  IMAD.U32 R3, RZ, RZ, UR16 ;  /* 0x00000010ff037e24 */ /* 0x000fe2000f8e00ff */
[----:B--2---:R-:W-:-:S13]  /*0320*/  ISETP.NE.AND P1, PT, R18, -0x1, PT ;  /* 0xffffffff1200780c */ /* 0x004fda0003f25270 */
[----:B-----5:R-:W-:Y:S05]  /*0330*/  @!P1 BRA `(.L_x_554) ;  /* 0x0000480000009947 */ /* 0x020fea0003800000 */
        /* <DEDUP_REMOVED lines=9> */
[----:B------:R-:W-:Y:S05]  /*03d0*/  @P1 BRA `(.L_x_554) ;  /* 0x0000476000001947 */ /* 0x000fea0003800000 */
[----:B------:R0:W2:Y:S01]  /*03e0*/  LDG.E.64 R62, [R2.64+0x18] ;  /* 0x00001812023e7981 */ /* 0x0000a2000c1e1b00 */
[----:B------:R-:W-:Y:S01]  /*03f0*/  IMAD R5, R20, c[0x0][0x250], RZ ;  /* 0x0000940014057a24 */ /* 0x000fe200078e02ff */
[----:B------:R-:W-:Y:S02]  /*0400*/  MOV R7, c[0x0][0x250] ;  /* 0x0000940000077a02 */ /* 0x000fe40000000f00 */
[----:B------:R0:W3:Y:S01]  /*0410*/  LDG.E R21, [R2.64+0x20] ;  /* 0x0000201202157981 */ /* 0x0000e2000c1e1900 */
[C---:B------:R-:W-:Y:S01]  /*0420*/  IMAD R9, R18.reuse, UR7, R5 ;  /* 0x0000000712097c24 */ /* 0x040fe2000f8e0205 */
[----:B------:R-:W-:Y:S01]  /*0430*/  MOV R11, c[0x0][0x1a8] ;  /* 0x00006a00000b7a02 */ /* 0x000fe20000000f00 */
[----:B------:R-:W-:Y:S01]  /*0440*/  IMAD.WIDE.U32 R4, R18, R7, c[0x0][0x230] ;  /* 0x00008c0012047625 */ /* 0x000fe200078e0007 */
[----:B------:R0:W4:Y:S03]  /*0450*/  LDG.E.64 R64, [R2.64+0x8] ;  /* 0x0000081202407981 */ /* 0x000126000c1e1b00 */
[----:B------:R-:W-:Y:S01]  /*0460*/  IMAD R7, R20, c[0x0][0x1a8], RZ ;  /* 0x00006a0014077a24 */ /* 0x000fe200078e02ff */
[----:B------:R-:W-:Y:S01]  /*0470*/  IADD3 R9, R5, R9, RZ ;  /* 0x0000000905097210 */ /* 0x000fe20007ffe0ff */
[----:B------:R0:W4:Y:S01]  /*0480*/  LDG.E.64 R66, [R2.64+0x10] ;  /* 0x0000101202427981 */ /* 0x000122000c1e1b00 */
[----:B------:R-:W-:Y:S01]  /*0490*/  MOV R8, R4 ;  /* 0x0000000400087202 */ /* 0x000fe20000000f00 */
[----:B------:R-:W-:-:S02]  /*04a0*/  IMAD R5, R18, UR5, R7 ;  /* 0x0000000512057c24 */ /* 0x000fc4000f8e0207 */
[----:B------:R-:W-:Y:S01]  /*04b0*/  IMAD.WIDE.U32 R6, R18, R11, c[0x0][0x188] ;  /* 0x0000620012067625 */ /* 0x000fe200078e000b */
[----:B------:R0:W4:Y:S04]  /*04c0*/  LDG.E R4, [R2.64+-0xc] ;  /* 0xfffff41202047981 */ /* 0x000128000c1e1900 */
[----:B------:R1:W4:Y:S01]  /*04d0*/  LDG.E R22, [R8.64] ;  /* 0x0000001208167981 */ /* 0x000322000c1e1900 */
[----:B------:R-:W-:-:S05]  /*04e0*/  IMAD.IADD R7, R7, 0x1, R5 ;  /* 0x0000000107077824 */ /* 0x000fca00078e0205 */
[----:B------:R0:W4:Y:S04]  /*04f0*/  LDG.E R23, [R6.64] ;  /* 0x0000001206177981 */ /* 0x000128000c1e1900 */
[----:B------:R1:W4:Y:S04]  /*0500*/  LDG.E R24, [R6.64+0x4] ;  /* 0x0000041206187981 */ /* 0x000328000c1e1900 */
[----:B------:R1:W4:Y:S04]  /*0510*/  LDG.E R25, [R6.64+0x8] ;  /* 0x0000081206197981 */ /* 0x000328000c1e1900 */
[----:B0-----:R-:W4:Y:S01]  /*0520*/  LDG.E.64 R2, [R2.64+-0x8] ;  /* 0xfffff81202027981 */ /* 0x001f22000c1e1b00 */
[----:B--2---:R-:W-:-:S02]  /*0530*/  IABS R33, R62 ;  /* 0x0000003e00217213 */ /* 0x004fc40000000000 */
[----:B------:R-:W-:Y:S02]  /*0540*/  IABS R37, R63 ;  /* 0x0000003f00257213 */ /* 0x000fe40000000000 */
[----:B------:R-:W0:Y:S01]  /*0550*/  I2F.RP R0, R33 ;  /* 0x0000002100007306 */ /* 0x000e220000209400 */
[----:B---3--:R-:W-:-:S07]  /*0560*/  IABS R41, R21 ;  /* 0x0000001500297213 */ /* 0x008fce0000000000 */
[----:B-1----:R-:W1:Y:S08]  /*0570*/  I2F.RP R8, R37 ;  /* 0x0000002500087306 */ /* 0x002e700000209400 */
[----:B------:R-:W2:Y:S01]  /*0580*/  I2F.RP R7, R41 ;  /* 0x0000002900077306 */ /* 0x000ea20000209400 */
[----:B----4-:R-:W-:-:S07]  /*0590*/  FADD R6, R22, c[0x0][0x2b0] ;  /* 0x0000ac0016067621 */ /* 0x010fce0000000000 */
[----:B0-----:R-:W0:Y:S01]  /*05a0*/  MUFU.RCP R0, R0 ;  /* 0x0000000000007308 */ /* 0x001e220000001000 */
[----:B------:R-:W-:-:S07]  /*05b0*/  FADD R6, R6, c[0x0][0x2ac] ;  /* 0x0000ab0006067621 */ /* 0x000fce0000000000 */
[----:B-1----:R-:W1:Y:S01]  /*05c0*/  MUFU.RCP R8, R8 ;  /* 0x0000000800087308 */ /* 0x002e620000001000 */
[----:B------:R-:W-:-:S07]  /*05d0*/  FADD R5, -R6, R23 ;  /* 0x0000001706057221 */ /* 0x000fce0000000100 */
[----:B--2---:R-:W2:Y:S01]  /*05e0*/  MUFU.RCP R7, R7 ;  /* 0x0000000700077308 */ /* 0x004ea20000001000 */
[----:B0-----:R-:W-:Y:S01]  /*05f0*/  IADD3 R10, R0, 0xffffffe, RZ ;  /* 0x0ffffffe000a7810 */ /* 0x001fe20007ffe0ff */
[----:B------:R-:W-:-:S06]  /*0600*/  FMUL R5, R4, R5 ;  /* 0x0000000504057220 */ /* 0x000fcc0000400000 */
[----:B------:R-:W0:Y:S01]  /*0610*/  F2I.FTZ.U32.TRUNC.NTZ R11, R10 ;  /* 0x0000000a000b7305 */ /* 0x000e22000021f000 */
[----:B-1----:R-:W-:-:S07]  /*0620*/  IADD3 R30, R8, 0xffffffe, RZ ;  /* 0x0ffffffe081e7810 */ /* 0x002fce0007ffe0ff */
[----:B------:R-:W1:Y:S01]  /*0630*/  F2I.TRUNC.NTZ R27, R5 ;  /* 0x00000005001b7305 */ /* 0x000e62000020f100 */
[----:B--2---:R-:W-:Y:S01]  /*0640*/  IADD3 R8, R7, 0xffffffe, RZ ;  /* 0x0ffffffe07087810 */ /* 0x004fe20007ffe0ff */
[----:B------:R-:W-:-:S06]  /*0650*/  FADD R7, -R6, R24 ;  /* 0x0000001806077221 */ /* 0x000fcc0000000100 */
[----:B------:R-:W2:Y:S01]  /*0660*/  F2I.FTZ.U32.TRUNC.NTZ R31, R30 ;  /* 0x0000001e001f7305 */ /* 0x000ea2000021f000 */
[----:B------:R-:W-:Y:S01]  /*0670*/  FMUL R7, R4, R7 ;  /* 0x0000000704077220 */ /* 0x000fe20000400000 */
[----:B------:R-:W-:Y:S01]  /*0680*/  FADD R29, -R6, R25 ;  /* 0x00000019061d7221 */ /* 0x000fe20000000100 */
[----:B0-----:R-:W-:-:S03]  /*0690*/  IADD3 R12, RZ, -R11, RZ ;  /* 0x8000000bff0c7210 */ /* 0x001fc60007ffe0ff */
[----:B------:R-:W-:Y:S02]  /*06a0*/  FMUL R29, R4, R29 ;  /* 0x0000001d041d7220 */ /* 0x000fe40000400000 */
[----:B------:R2:W0:Y:S01]  /*06b0*/  F2I.FTZ.U32.TRUNC.NTZ R9, R8 ;  /* 0x0000000800097305 */ /* 0x000422000021f000 */
[----:B-1----:R-:W-:Y:S01]  /*06c0*/  IADD3 R0, R27, 0x100000, RZ ;  /* 0x001000001b007810 */ /* 0x002fe20007ffe0ff */
[----:B------:R-:W-:Y:S01]  /*06d0*/  IMAD R35, R12, R33, RZ ;  /* 0x000000210c237224 */ /* 0x000fe200078e02ff */
[----:B------:R-:W-:-:S05]  /*06e0*/  MOV R10, RZ ;  /* 0x000000ff000a7202 */ /* 0x000fca0000000f00 */
[----:B------:R1:W3:Y:S01]  /*06f0*/  F2I.TRUNC.NTZ R26, R7 ;  /* 0x00000007001a7305 */ /* 0x0002e2000020f100 */
[----:B--2---:R-:W-:Y:S02]  /*0700*/  IADD3 R8, RZ, -R31, RZ ;  /* 0x8000001fff087210 */ /* 0x004fe40007ffe0ff */
[----:B------:R-:W-:Y:S01]  /*0710*/  IMNMX R5, RZ, R0, !PT ;  /* 0x00000000ff057217 */ /* 0x000fe20007800200 */
[----:B------:R-:W-:Y:S01]  /*0720*/  IMAD.HI.U32 R10, R11, R35, R10 ;  /* 0x000000230b0a7227 */ /* 0x000fe200078e000a */
[----:B------:R-:W-:-:S03]  /*0730*/  MOV R30, RZ ;  /* 0x000000ff001e7202 */ /* 0x000fc60000000f00 */
[----:B------:R-:W2:Y:S01]  /*0740*/  F2I.TRUNC.NTZ R28, R29 ;  /* 0x0000001d001c7305 */ /* 0x000ea2000020f100 */
[----:B------:R-:W-:Y:S01]  /*0750*/  IABS R0, R62 ;  /* 0x0000003e00007213 */ /* 0x000fe20000000000 */
[----:B------:R-:W-:Y:S01]  /*0760*/  IMAD R11, R8, R37, RZ ;  /* 0x00000025080b7224 */ /* 0x000fe200078e02ff */
[----:B-1----:R-:W-:Y:S02]  /*0770*/  IABS R7, R5 ;  /* 0x0000000500077213 */ /* 0x002fe40000000000 */
[----:B------:R-:W-:Y:S01]  /*0780*/  IADD3 R8, RZ, -R0, RZ ;  /* 0x80000000ff087210 */ /* 0x000fe20007ffe0ff */
[----:B------:R-:W-:Y:S01]  /*0790*/  IMAD.HI.U32 R30, R31, R11, R30 ;  /* 0x0000000b1f1e7227 */ /* 0x000fe200078e001e */
[----:B------:R-:W-:Y:S02]  /*07a0*/  IABS R11, R63 ;  /* 0x0000003f000b7213 */ /* 0x000fe40000000000 */
[----:B0-----:R-:W-:Y:S01]  /*07b0*/  IADD3 R32, RZ, -R9, RZ ;  /* 0x80000009ff207210 */ /* 0x001fe20007ffe0ff */
[----:B------:R-:W-:Y:S01]  /*07c0*/  IMAD.HI.U32 R10, R10, R7, RZ ;  /* 0x000000070a0a7227 */ /* 0x000fe200078e00ff */
[----:B---3--:R-:W-:-:S03]  /*07d0*/  IADD3 R0, R26, 0x100000, RZ ;  /* 0x001000001a007810 */ /* 0x008fc60007ffe0ff */
[----:B------:R-:W-:Y:S01]  /*07e0*/  IMAD R10, R10, R8, R7 ;  /* 0x000000080a0a7224 */ /* 0x000fe200078e0207 */
[----:B------:R-:W-:Y:S01]  /*07f0*/  IMNMX R12, RZ, R0, !PT ;  /* 0x00000000ff0c7217 */ /* 0x000fe20007800200 */
[----:B------:R-:W-:Y:S01]  /*0800*/  IMAD.MOV R31, RZ, RZ, -R11 ;  /* 0x000000ffff1f7224 */ /* 0x000fe200078e0a0b */
[----:B------:R-:W-:Y:S01]  /*0810*/  MOV R8, RZ ;  /* 0x000000ff00087202 */ /* 0x000fe20000000f00 */
[----:B------:R-:W-:Y:S01]  /*0820*/  IMAD R11, R32, R41, RZ ;  /* 0x00000029200b7224 */ /* 0x000fe200078e02ff */
[----:B--2---:R-:W-:Y:S02]  /*0830*/  IADD3 R0, R28, 0x100000, RZ ;  /* 0x001000001c007810 */ /* 0x004fe40007ffe0ff */
[----:B------:R-:W-:Y:S01]  /*0840*/  IABS R7, R12 ;  /* 0x0000000c00077213 */ /* 0x000fe20000000000 */
[----:B------:R-:W-:Y:S01]  /*0850*/  IMAD.HI.U32 R8, R9, R11, R8 ;  /* 0x0000000b09087227 */ /* 0x000fe200078e0008 */
[----:B------:R-:W-:Y:S02]  /*0860*/  IMNMX R29, RZ, R0, !PT ;  /* 0x00000000ff1d7217 */ /* 0x000fe40007800200 */
[----:B------:R-:W-:Y:S01]  /*0870*/  IABS R11, R21 ;  /* 0x00000015000b7213 */ /* 0x000fe20000000000 */
[----:B------:R-:W-:Y:S01]  /*0880*/  IMAD.HI.U32 R30, R30, R7, RZ ;  /* 0x000000071e1e7227 */ /* 0x000fe200078e00ff */
[----:B------:R-:W-:-:S02]  /*0890*/  MOV R0, R31 ;  /* 0x0000001f00007202 */ /* 0x000fc40000000f00 */
[----:B------:R-:W-:Y:S02]  /*08a0*/  IABS R9, R29 ;  /* 0x0000001d00097213 */ /* 0x000fe40000000000 */
[----:B------:R-:W-:Y:S01]  /*08b0*/  IADD3 R11, RZ, -R11, RZ ;  /* 0x8000000bff0b7210 */ /* 0x000fe20007ffe0ff */
[----:B------:R-:W-:Y:S01]  /*08c0*/  IMAD R30, R30, R0, R7 ;  /* 0x000000001e1e7224 */ /* 0x000fe200078e0207 */
[----:B------:R-:W-:Y:S01]  /*08d0*/  ISETP.GT.U32.AND P1, PT, R33, R10, PT ;  /* 0x0000000a2100720c */ /* 0x000fe20003f24070 */
[----:B------:R-:W-:Y:S01]  /*08e0*/  IMAD.HI.U32 R8, R8, R9, RZ ;  /* 0x0000000908087227 */ /* 0x000fe200078e00ff */
[----:B------:R-:W-:Y:S02]  /*08f0*/  MOV R0, R11 ;  /* 0x0000000b00007202 */ /* 0x000fe40000000f00 */
[----:B------:R-:W-:-:S03]  /*0900*/  ISETP.GT.U32.AND P2, PT, R37, R30, PT ;  /* 0x0000001e2500720c */ /* 0x000fc60003f44070 */
[----:B------:R-:W-:-:S05]  /*0910*/  IMAD R0, R8, R0, R9 ;  /* 0x0000000008007224 */ /* 0x000fca00078e0209 */
[----:B------:R-:W-:Y:S02]  /*0920*/  ISETP.GT.U32.AND P3, PT, R41, R0, PT ;  /* 0x000000002900720c */ /* 0x000fe40003f64070 */
[----:B------:R-:W-:-:S04]  /*0930*/  @!P1 IADD3 R10, R10, -R33, RZ ;  /* 0x800000210a0a9210 */ /* 0x000fc80007ffe0ff */
[----:B------:R-:W-:Y:S01]  /*0940*/  ISETP.GT.U32.AND P4, PT, R33, R10, PT ;  /* 0x0000000a2100720c */ /* 0x000fe20003f84070 */
[----:B------:R-:W-:Y:S01]  /*0950*/  @!P2 IMAD.IADD R30, R30, 0x1, -R37 ;  /* 0x000000011e1ea824 */ /* 0x000fe200078e0a25 */
[----:B------:R-:W-:-:S05]  /*0960*/  ISETP.GE.AND P2, PT, R5, RZ, PT ;  /* 0x000000ff0500720c */ /* 0x000fca0003f46270 */
[----:B------:R-:W-:Y:S02]  /*0970*/  @!P3 IADD3 R0, R0, -R41, RZ ;  /* 0x800000290000b210 */ /* 0x000fe40007ffe0ff */
[----:B------:R-:W-:Y:S02]  /*0980*/  ISETP.GT.U32.AND P5, PT, R37, R30, PT ;  /* 0x0000001e2500720c */ /* 0x000fe40003fa4070 */
[----:B------:R-:W-:Y:S02]  /*0990*/  ISETP.NE.U32.AND P1, PT, RZ, c[0x0][0x438], PT ;  /* 0x00010e00ff007a0c */ /* 0x000fe40003f25070 */
[----:B------:R-:W-:Y:S02]  /*09a0*/  ISETP.GT.U32.AND P3, PT, R41, R0, PT ;  /* 0x000000002900720c */ /* 0x000fe40003f64070 */
[----:B------:R-:W-:Y:S02]  /*09b0*/  @!P4 IADD3 R10, R10, -R33, RZ ;  /* 0x800000210a0ac210 */ /* 0x000fe40007ffe0ff */
[----:B------:R-:W-:Y:S01]  /*09c0*/  ISETP.NE.AND.EX P1, PT, RZ, c[0x0][0x43c], PT, P1 ;  /* 0x00010f00ff007a0c */ /* 0x000fe20003f25310 */
[----:B------:R-:W-:Y:S01]  /*09d0*/  IMAD R7, R20, c[0x0][0x218], RZ ;  /* 0x0000860014077a24 */ /* 0x000fe200078e02ff */
[----:B------:R-:W-:-:S02]  /*09e0*/  MOV R9, c[0x0][0x218] ;  /* 0x0000860000097a02 */ /* 0x000fc40000000f00 */
[----:B------:R-:W-:Y:S02]  /*09f0*/  ISETP.GE.AND P4, PT, R12, RZ, PT ;  /* 0x000000ff0c00720c */ /* 0x000fe40003f86270 */
[----:B------:R-:W-:Y:S01]  /*0a00*/  @!P2 IADD3 R10, -R10, RZ, RZ ;  /* 0x000000ff0a0aa210 */ /* 0x000fe20007ffe1ff */
[----:B------:R-:W-:Y:S01]  /*0a10*/  IMAD R7, R18, UR8, R7 ;  /* 0x0000000812077c24 */ /* 0x000fe2000f8e0207 */
[----:B------:R-:W-:Y:S01]  /*0a20*/  ISETP.NE.AND P6, PT, R62, RZ, PT ;  /* 0x000000ff3e00720c */ /* 0x000fe20003fc5270 */
[----:B------:R-:W-:Y:S01]  /*0a30*/  IMAD.WIDE.U32 R8, R18, R9, c[0x0][0x1f8] ;  /* 0x00007e0012087625 */ /* 0x000fe200078e0009 */
[----:B------:R-:W-:Y:S02]  /*0a40*/  ISETP.NE.AND P2, PT, R63, RZ, PT ;  /* 0x000000ff3f00720c */ /* 0x000fe40003f45270 */
[----:B------:R-:W-:Y:S01]  /*0a50*/  @!P5 IADD3 R30, R30, -R37, RZ ;  /* 0x800000251e1ed210 */ /* 0x000fe20007ffe0ff */
[----:B------:R-:W-:Y:S01]  /*0a60*/  IMAD R5, R20, c[0x0][0x1e0], RZ ;  /* 0x0000780014057a24 */ /* 0x000fe200078e02ff */
[----:B------:R-:W-:Y:S01]  /*0a70*/  ISETP.GE.AND P5, PT, R29, RZ, PT ;  /* 0x000000ff1d00720c */ /* 0x000fe20003fa6270 */
[----:B------:R-:W-:Y:S01]  /*0a80*/  @!P3 IMAD.IADD R0, R0, 0x1, -R41 ;  /* 0x000000010000b824 */ /* 0x000fe200078e0a29 */
[----:B------:R-:W-:-:S02]  /*0a90*/  ISETP.NE.AND P3, PT, R21, RZ, PT ;  /* 0x000000ff1500720c */ /* 0x000fc40003f65270 */
[----:B------:R-:W-:Y:S01]  /*0aa0*/  IADD3 R39, R9, R7, RZ ;  /* 0x0000000709277210 */ /* 0x000fe20007ffe0ff */
[----:B------:R-:W-:Y:S01]  /*0ab0*/  IMAD R7, R18, UR6, R5 ;  /* 0x0000000612077c24 */ /* 0x000fe2000f8e0205 */
[----:B------:R-:W-:Y:S01]  /*0ac0*/  MOV R9, c[0x0][0x1e0] ;  /* 0x0000780000097a02 */ /* 0x000fe20000000f00 */
[----:B------:R-:W-:Y:S01]  /*0ad0*/  @P1 IMAD R5, R20, c[0x0][0x458], RZ ;  /* 0x0001160014051a24 */ /* 0x000fe200078e02ff */
[----:B------:R-:W-:Y:S02]  /*0ae0*/  MOV R38, R8 ;  /* 0x0000000800267202 */ /* 0x000fe40000000f00 */
[----:B------:R-:W-:Y:S01]  /*0af0*/  @!P4 IADD3 R30, -R30, RZ, RZ ;  /* 0x000000ff1e1ec210 */ /* 0x000fe20007ffe1ff */
[C---:B------:R-:W-:Y:S01]  /*0b00*/  IMAD.WIDE.U32 R8, R18.reuse, R9, c[0x0][0x1c0] ;  /* 0x0000700012087625 */ /* 0x040fe200078e0009 */
[----:B------:R-:W-:Y:S02]  /*0b10*/  @P1 MOV R37, c[0x0][0x458] ;  /* 0x0001160000251a02 */ /* 0x000fe40000000f00 */
[----:B------:R-:W-:Y:S01]  /*0b20*/  @!P6 LOP3.LUT R10, RZ, R62, RZ, 0x33, !PT ;  /* 0x0000003eff0ae212 */ /* 0x000fe200078e33ff */
[----:B------:R-:W-:Y:S01]  /*0b30*/  @P1 IMAD R11, R18, UR9, R5 ;  /* 0x00000009120b1c24 */ /* 0x000fe2000f8e0205 */
[----:B------:R-:W-:-:S02]  /*0b40*/  MOV R5, R0 ;  /* 0x0000000000057202 */ /* 0x000fc40000000f00 */
[----:B------:R-:W-:Y:S01]  /*0b50*/  @!P2 LOP3.LUT R30, RZ, R63, RZ, 0x33, !PT ;  /* 0x0000003fff1ea212 */ /* 0x000fe200078e33ff */
[----:B------:R-:W-:Y:S01]  /*0b60*/  @P1 IMAD.WIDE.U32 R36, R18, R37, c[0x0][0x438] ;  /* 0x00010e0012241625 */ /* 0x000fe200078e0025 */
[----:B------:R-:W-:Y:S01]  /*0b70*/  @!P5 IADD3 R5, -R5, RZ, RZ ;  /* 0x000000ff0505d210 */ /* 0x000fe20007ffe1ff */
[----:B------:R-:W-:Y:S01]  /*0b80*/  FADD R31, R6, R25 ;  /* 0x00000019061f7221 */ /* 0x000fe20000000000 */
[----:B------:R-:W-:Y:S01]  /*0b90*/  IADD3 R9, R9, R7, RZ ;  /* 0x0000000709097210 */ /* 0x000fe20007ffe0ff */
[C---:B------:R-:W-:Y:S01]  /*0ba0*/  IMAD R7, R62.reuse, R30, R10 ;  /* 0x0000001e3e077224 */ /* 0x040fe200078e020a */
[----:B------:R-:W-:Y:S01]  /*0bb0*/  @!P3 LOP3.LUT R5, RZ, R21, RZ, 0x33, !PT ;  /* 0x00000015ff05b212 */ /* 0x000fe200078e33ff */
[----:B------:R-:W-:Y:S01]  /*0bc0*/  IMAD R10, R62, R63, RZ ;  /* 0x0000003f3e0a7224 */ /* 0x000fe200078e02ff */
[----:B------:R-:W-:Y:S01]  /*0bd0*/  @P1 IADD3 R37, R37, R11, RZ ;  /* 0x0000000b25251210 */ /* 0x000fe20007ffe0ff */
[----:B------:R0:W5:Y:S02]  /*0be0*/  LDG.E R30, [R8.64] ;  /* 0x00000012081e7981 */ /* 0x000164000c1e1900 */
[----:B------:R-:W-:-:S02]  /*0bf0*/  IMAD R7, R5, R10, R7 ;  /* 0x0000000a05077224 */ /* 0x000fc400078e0207 */
[----:B------:R1:W2:Y:S02]  /*0c00*/  @P1 LDG.E R45, [R36.64] ;  /* 0x00000012242d1981 */ /* 0x0002a4000c1e1900 */
[C---:B------:R-:W-:Y:S02]  /*0c10*/  IMAD.WIDE R10, R7.reuse, 0x4, R64 ;  /* 0x00000004070a7825 */ /* 0x040fe400078e0240 */
[----:B------:R1:W3:Y:S04]  /*0c20*/  @P1 LDG.E R44, [R36.64+0x4] ;  /* 0x00000412242c1981 */ /* 0x0002e8000c1e1900 */
[----:B------:R1:W4:Y:S04]  /*0c30*/  @P1 LDG.E R43, [R36.64+0x8] ;  /* 0x00000812242b1981 */ /* 0x000328000c1e1900 */
[----:B------:R0:W5:Y:S01]  /*0c40*/  LD.E R76, [R10.64] ;  /* 0x000000120a4c7980 */ /* 0x000162000c101900 */
[----:B------:R-:W-:Y:S01]  /*0c50*/  IMAD.WIDE R34, R7, 0x4, R66 ;  /* 0x0000000407227825 */ /* 0x000fe200078e0242 */
[C---:B------:R-:W-:Y:S01]  /*0c60*/  FADD R5, R6.reuse, R23 ;  /* 0x0000001706057221 */ /* 0x040fe20000000000 */
[----:B------:R-:W-:Y:S01]  /*0c70*/  FADD R7, R6, R24 ;  /* 0x0000001806077221 */ /* 0x000fe20000000000 */
[----:B------:R0:W5:Y:S02]  /*0c80*/  LDG.E R29, [R8.64+0x4] ;  /* 0x00000412081d7981 */ /* 0x000164000c1e1900 */
[C---:B------:R-:W-:Y:S01]  /*0c90*/  FMUL R5, R4.reuse, R5 ;  /* 0x0000000504057220 */ /* 0x040fe20000400000 */
[C---:B------:R-:W-:Y:S01]  /*0ca0*/  FMUL R7, R4.reuse, R7 ;  /* 0x0000000704077220 */ /* 0x040fe20000400000 */
[----:B------:R-:W-:Y:S01]  /*0cb0*/  FMUL R4, R4, R31 ;  /* 0x0000001f04047220 */ /* 0x000fe20000400000 */
[----:B------:R0:W5:Y:S03]  /*0cc0*/  LDG.E R32, [R8.64+0x8] ;  /* 0x0000081208207981 */ /* 0x000166000c1e1900 */
[----:B------:R-:W0:Y:S01]  /*0cd0*/  F2I.TRUNC.NTZ R5, R5 ;  /* 0x0000000500057305 */ /* 0x000e22000020f100 */
[----:B------:R-:W-:Y:S01]  /*0ce0*/  ISETP.NE.U32.AND P2, PT, R2, RZ, PT ;  /* 0x000000ff0200720c */ /* 0x000fe20003f45070 */
[----:B------:R0:W5:Y:S01]  /*0cf0*/  LDG.E R0, [R38.64] ;  /* 0x0000001226007981 */ /* 0x000162000c1e1900 */
[----:B-1----:R-:W-:Y:S01]  /*0d00*/  CS2R R36, SRZ ;  /* 0x0000000000247805 */ /* 0x002fe2000001ff00 */
[----:B------:R-:W-:-:S02]  /*0d10*/  MOV R40, RZ ;  /* 0x000000ff00287202 */ /* 0x000fc40000000f00 */
[----:B------:R1:W5:Y:S02]  /*0d20*/  LD.E R75, [R34.64] ;  /* 0x00000012224b7980 */ /* 0x000364000c101900 */
[----:B------:R-:W1:Y:S08]  /*0d30*/  F2I.TRUNC.NTZ R7, R7 ;  /* 0x0000000700077305 */ /* 0x000e70000020f100 */
[----:B------:R-:W1:Y:S01]  /*0d40*/  F2I.TRUNC.NTZ R4, R4 ;  /* 0x0000000400047305 */ /* 0x000e62000020f100 */
[----:B------:R-:W-:-:S02]  /*0d50*/  IADD3 R6, R62, -0x1, R27 ;  /* 0xffffffff3e067810 */ /* 0x000fc40007ffe01b */
[----:B0-----:R-:W-:Y:S02]  /*0d60*/  IADD3 R8, R63, -0x1, R26 ;  /* 0xffffffff3f087810 */ /* 0x001fe40007ffe01a */
[----:B------:R-:W-:Y:S01]  /*0d70*/  IADD3 R9, R21, -0x1, R28 ;  /* 0xffffffff15097810 */ /* 0x000fe20007ffe01c */
[----:B-1----:R-:W-:Y:S01]  /*0d80*/  IMAD.MOV.U32 R35, RZ, RZ, RZ ;  /* 0x000000ffff237224 */ /* 0x002fe200078e00ff */
[----:B------:R-:W-:Y:S01]  /*0d90*/  IMNMX R31, R5, R6, PT ;  /* 0x00000006051f7217 */ /* 0x000fe20003800200 */
[----:B------:R-:W-:Y:S01]  /*0da0*/  CS2R R38, SRZ ;  /* 0x0000000000267805 */ /* 0x000fe2000001ff00 */
[----:B------:R-:W-:Y:S02]  /*0db0*/  IMNMX R33, R7, R8, PT ;  /* 0x0000000807217217 */ /* 0x000fe40003800200 */
[----:B------:R-:W-:Y:S02]  /*0dc0*/  ISETP.NE.AND.EX P2, PT, R3, RZ, PT, P2 ;  /* 0x000000ff0300720c */ /* 0x000fe40003f45320 */
[----:B------:R-:W-:Y:S01]  /*0dd0*/  IMNMX R34, R4, R9, PT ;  /* 0x0000000904227217 */ /* 0x000fe20003800200 */
[----:B--2---:R-:W-:Y:S01]  /*0de0*/  @P1 FADD R45, RZ, R45 ;  /* 0x0000002dff2d1221 */ /* 0x004fe20000000000 */
[----:B---3--:R-:W-:Y:S01]  /*0df0*/  @P1 FADD R44, RZ, R44 ;  /* 0x0000002cff2c1221 */ /* 0x008fe20000000000 */
[----:B----4-:R-:W-:Y:S01]  /*0e00*/  @P1 FADD R43, RZ, R43 ;  /* 0x0000002bff2b1221 */ /* 0x010fe20000000000 */
[----:B------:R-:W-:Y:S05]  /*0e10*/  @P1 BRA `(.L_x_555) ;  /* 0x0000010000001947 */ /* 0x000fea0003800000 */
[----:B------:R-:W-:Y:S01]  /*0e20*/  ISETP.NE.U32.AND P1, PT, RZ, c[0x0][0x2c8], PT ;  /* 0x0000b200ff007a0c */ /* 0x000fe20003f25070 */
[----:B------:R-:W-:Y:S01]  /*0e30*/  CS2R R44, SRZ ;  /* 0x00000000002c7805 */ /* 0x000fe2000001ff00 */
[----:B------:R-:W-:-:S02]  /*0e40*/  MOV R43, RZ ;  /* 0x000000ff002b7202 */ /* 0x000fc40000000f00 */
[----:B------:R-:W-:-:S13]  /*0e50*/  ISETP.NE.AND.EX P1, PT, RZ, c[0x0][0x2cc], PT, P1 ;  /* 0x0000b300ff007a0c */ /* 0x000fda0003f25310 */
[----:B------:R-:W-:Y:S05]  /*0e60*/  @!P1 BRA `(.L_x_555) ;  /* 0x000000b000009947 */ /* 0x000fea0003800000 */
[----:B------:R-:W-:Y:S01]  /*0e70*/  IMAD R3, R20, c[0x0][0x2e0], RZ ;  /* 0x0000b80014037a24 */ /* 0x000fe200078e02ff */
[----:B------:R-:W-:-:S03]  /*0e80*/  MOV R7, c[0x0][0x2e0] ;  /* 0x0000b80000077a02 */ /* 0x000fc60000000f00 */
[C---:B------:R-:W-:Y:S02]  /*0e90*/  IMAD R5, R18.reuse, UR10, R3 ;  /* 0x0000000a12057c24 */ /* 0x040fe4000f8e0203 */
[----:B------:R-:W-:-:S05]  /*0ea0*/  IMAD.WIDE.U32 R2, R18, R7, c[0x0][0x2c8] ;  /* 0x0000b20012027625 */ /* 0x000fca00078e0007 */
[----:B------:R-:W-:-:S05]  /*0eb0*/  IADD3 R3, R3, R5, RZ ;  /* 0x0000000503037210 */ /* 0x000fca0007ffe0ff */
[----:B------:R-:W2:Y:S04]  /*0ec0*/  LDG.E R45, [R2.64] ;  /* 0x00000012022d7981 */ /* 0x000ea8000c1e1900 */
[----:B------:R-:W3:Y:S04]  /*0ed0*/  LDG.E R44, [R2.64+0x4] ;  /* 0x00000412022c7981 */ /* 0x000ee8000c1e1900 */
[----:B------:R-:W4:Y:S01]  /*0ee0*/  LDG.E R43, [R2.64+0x8] ;  /* 0x00000812022b7981 */ /* 0x000f22000c1e1900 */
[----:B--2---:R-:W-:Y:S01]  /*0ef0*/  FADD R45, RZ, R45 ;  /* 0x0000002dff2d7221 */ /* 0x004fe20000000000 */
[----:B---3--:R-:W-:Y:S01]  /*0f00*/  FADD R44, RZ, R44 ;  /* 0x0000002cff2c7221 */ /* 0x008fe20000000000 */
[----:B----4-:R-:W-:Y:S01]  /*0f10*/  FADD R43, RZ, R43 ;  /* 0x0000002bff2b7221 */ /* 0x010fe20000000000 */
.L_x_555:
[----:B------:R-:W-:Y:S02]  /*0f20*/  MOV R41, RZ ;  /* 0x000000ff00297202 */ /* 0x000fe40000000f00 */
[----:B------:R-:W-:Y:S01]  /*0f30*/  MOV R42, RZ ;  /* 0x000000ff002a7202 */ /* 0x000fe20000000f00 */
[----:B------:R-:W-:Y:S05]  /*0f40*/  @!P2 BRA `(.L_x_556) ;  /* 0x000036300000a947 */ /* 0x000fea0003800000 */
[----:B------:R-:W-:Y:S01]  /*0f50*/  BSSY B0, `(.L_x_556) ;  /* 0x0000362000007945 */ /* 0x000fe20003800000 */
[----:B------:R-:W-:Y:S01]  /*0f60*/  FFMA R43, R43, c[0x0][0x2b8], RZ ;  /* 0x0000ae002b2b7a23 */ /* 0x000fe200000000ff */
[----:B------:R-:W-:Y:S01]  /*0f70*/  FFMA R44, R44, c[0x0][0x2b8], RZ ;  /* 0x0000ae002c2c7a23 */ /* 0x000fe200000000ff */
[----:B------:R-:W-:Y:S01]  /*0f80*/  FFMA R45, R45, c[0x0][0x2b8], RZ ;  /* 0x0000ae002d2d7a23 */ /* 0x000fe200000000ff */
[----:B------:R-:W-:Y:S01]  /*0f90*/  MOV R46, RZ ;  /* 0x000000ff002e7202 */ /* 0x000fe20000000f00 */
[----:B------:R-:W-:Y:S01]  /*0fa0*/  IMAD.MOV.U32 R47, RZ, RZ, R26 ;  /* 0x000000ffff2f7224 */ /* 0x000fe200078e001a */
[----:B------:R-:W-:Y:S01]  /*0fb0*/  MOV R48, R27 ;  /* 0x0000001b00307202 */ /* 0x000fe20000000f00 */
[----:B------:R-:W-:Y:S01]  /*0fc0*/  CS2R R50, SRZ ;  /* 0x0000000000327805 */ /* 0x000fe2000001ff00 */
[----:B------:R-:W-:Y:S01]  /*0fd0*/  MOV R49, RZ ;  /* 0x000000ff00317202 */ /* 0x000fe20000000f00 */
[----:B------:R-:W-:Y:S01]  /*0fe0*/  CS2R R2, SRZ ;  /* 0x0000000000027805 */ /* 0x000fe2000001ff00 */
[----:B------:R-:W-:Y:S01]  /*0ff0*/  CS2R R52, SRZ ;  /* 0x0000000000347805 */ /* 0x000fe2000001ff00 */
[----:B------:R-:W-:Y:S01]  /*1000*/  CS2R R54, SRZ ;  /* 0x0000000000367805 */ /* 0x000fe2000001ff00 */
[----:B------:R-:W-:Y:S01]  /*1010*/  MOV R56, RZ ;  /* 0x000000ff00387202 */ /* 0x000fe20000000f00 */
[----:B------:R-:W-:Y:S01]  /*1020*/  CS2R R4, SRZ ;  /* 0x0000000000047805 */ /* 0x000fe2000001ff00 */
[----:B------:R-:W-:Y:S01]  /*1030*/  CS2R R6, SRZ ;  /* 0x0000000000067805 */ /* 0x000fe2000001ff00 */
[----:B------:R-:W-:Y:S01]  /*1040*/  MOV R58, RZ ;  /* 0x000000ff003a7202 */ /* 0x000fe20000000f00 */
[----:B------:R-:W-:Y:S01]  /*1050*/  CS2R R8, SRZ ;  /* 0x0000000000087805 */ /* 0x000fe2000001ff00 */
[----:B------:R-:W-:Y:S01]  /*1060*/  CS2R R10, SRZ ;  /* 0x00000000000a7805 */ /* 0x000fe2000001ff00 */
[----:B------:R-:W-:Y:S01]  /*1070*/  MOV R12, RZ ;  /* 0x000000ff000c7202 */ /* 0x000fe20000000f00 */
[----:B------:R-:W-:Y:S01]  /*1080*/  CS2R R40, SRZ ;  /* 0x0000000000287805 */ /* 0x000fe2000001ff00 */
[----:B------:R-:W-:Y:S01]  /*1090*/  MOV R42, RZ ;  /* 0x000000ff002a7202 */ /* 0x000fe20000000f00 */
[----:B------:R-:W-:Y:S01]  /*10a0*/  CS2R R38, SRZ ;  /* 0x0000000000267805 */ /* 0x000fe2000001ff00 */
[----:B------:R-:W-:Y:S01]  /*10b0*/  CS2R R36, SRZ ;  /* 0x0000000000247805 */ /* 0x000fe2000001ff00 */
[----:B------:R-:W-:-:S02]  /*10c0*/  MOV R35, RZ ;  /* 0x000000ff00237202 */ /* 0x000fc40000000f00 */
.L_x_641:
[----:B-----5:R-:W-:Y:S01]  /*10d0*/  ISETP.GE.AND P1, PT, R76, R75, PT ;  /* 0x0000004b4c00720c */ /* 0x020fe20003f26270 */
[----:B------:R-:W-:Y:S01]  /*10e0*/  YIELD ;  /* 0x0000000000007946 */ /* 0x000fe20003800000 */
[----:B------:R-:W-:Y:S11]  /*10f0*/  BSSY B3, `(.L_x_557) ;  /* 0x0000068000037945 */ /* 0x000ff60003800000 */
[----:B0-----:R-:W-:Y:S05]  /*1100*/  @!P1 BRA `(.L_x_558) ;  /* 0x0000066000009947 */ /* 0x001fea0003800000 */
[----:B------:R-:W-:Y:S01]  /*1110*/  BSSY B4, `(.L_x_559) ;  /* 0x0000064000047945 */ /* 0x000fe20003800000 */
[----:B------:R-:W-:-:S02]  /*1120*/  ISETP.NE.AND P1, PT, R21, RZ, PT ;  /* 0x000000ff1500720c */ /* 0x000fc40003f25270 */
[----:B------:R-:W-:Y:S02]  /*1130*/  LOP3.LUT R75, RZ, R21, RZ, 0x33, !PT ;  /* 0x00000015ff4b7212 */ /* 0x000fe400078e33ff */
.L_x_561:
[-C--:B------:R-:W-:Y:S02]  /*1140*/  ISETP.GE.AND P2, PT, R48, R31.reuse, PT ;  /* 0x0000001f3000720c */ /* 0x080fe40003f46270 */
[----:B------:R-:W-:Y:S02]  /*1150*/  IADD3 R68, R47, 0x1, RZ ;  /* 0x000000012f447810 */ /* 0x000fe40007ffe0ff */
[----:B------:R-:W-:Y:S02]  /*1160*/  IADD3 R83, R28, 0x1, RZ ;  /* 0x000000011c537810 */ /* 0x000fe40007ffe0ff */
[C---:B------:R-:W-:Y:S02]  /*1170*/  ISETP.GE.AND P3, PT, R48.reuse, R31, PT ;  /* 0x0000001f3000720c */ /* 0x040fe40003f66270 */
[----:B------:R-:W-:-:S04]  /*1180*/  IADD3 R48, R48, 0x1, RZ ;  /* 0x0000000130307810 */ /* 0x000fc80007ffe0ff */
[----:B------:R-:W-:Y:S01]  /*1190*/  SEL R48, R48, R27, !P3 ;  /* 0x0000001b30307207 */ /* 0x000fe20005800000 */
[----:B------:R-:W-:-:S05]  /*11a0*/  @!P2 IMAD.MOV R68, RZ, RZ, R47 ;  /* 0x000000ffff44a224 */ /* 0x000fca00078e022f */
[----:B------:R-:W-:-:S04]  /*11b0*/  ISETP.GT.AND P2, PT, R68, R33, PT ;  /* 0x000000214400720c */ /* 0x000fc80003f44270 */
[----:B------:R-:W-:-:S09]  /*11c0*/  SEL R47, R26, R68, P2 ;  /* 0x000000441a2f7207 */ /* 0x000fd20001000000 */
[----:B------:R-:W-:-:S04]  /*11d0*/  @!P2 IADD3 R83, R28, RZ, RZ ;  /* 0x000000ff1c53a210 */ /* 0x000fc80007ffe0ff */
[----:B------:R-:W-:-:S13]  /*11e0*/  ISETP.GT.AND P4, PT, R83, R34, PT ;  /* 0x000000225300720c */ /* 0x000fda0003f84270 */
[----:B------:R-:W-:Y:S01]  /*11f0*/  @P4 BREAK B4 ;  /* 0x0000000000044942 */ /* 0x000fe20003800000 */
[----:B------:R-:W-:Y:S01]  /*1200*/  @P4 BREAK B3 ;  /* 0x0000000000034942 */ /* 0x000fe20003800000 */
[----:B------:R-:W-:Y:S05]  /*1210*/  @P4 BRA `(.L_x_560) ;  /* 0x0000335000004947 */ /* 0x000fea0003800000 */
[----:B------:R-:W-:Y:S02]  /*1220*/  IABS R79, R21 ;  /* 0x00000015004f7213 */ /* 0x000fe40000000000 */
[----:B------:R-:W-:Y:S02]  /*1230*/  IABS R76, R63 ;  /* 0x0000003f004c7213 */ /* 0x000fe40000000000 */
[----:B------:R-:W0:Y:S01]  /*1240*/  I2F.RP R85, R79 ;  /* 0x0000004f00557306 */ /* 0x000e220000209400 */
[----:B------:R-:W-:-:S07]  /*1250*/  IABS R82, R62 ;  /* 0x0000003e00527213 */ /* 0x000fce0000000000 */
[----:B------:R-:W1:Y:S08]  /*1260*/  I2F.RP R84, R76 ;  /* 0x0000004c00547306 */ /* 0x000e700000209400 */
[----:B------:R-:W2:Y:S08]  /*1270*/  I2F.RP R28, R82 ;  /* 0x00000052001c7306 */ /* 0x000eb00000209400 */
[----:B0-----:R-:W0:Y:S08]  /*1280*/  MUFU.RCP R85, R85 ;  /* 0x0000005500557308 */ /* 0x001e300000001000 */
[----:B-1----:R-:W1:Y:S08]  /*1290*/  MUFU.RCP R84, R84 ;  /* 0x0000005400547308 */ /* 0x002e700000001000 */
[----:B--2---:R-:W2:Y:S01]  /*12a0*/  MUFU.RCP R28, R28 ;  /* 0x0000001c001c7308 */ /* 0x004ea20000001000 */
[----:B0-----:R-:W-:-:S02]  /*12b0*/  IADD3 R68, R85, 0xffffffe, RZ ;  /* 0x0ffffffe55447810 */ /* 0x001fc40007ffe0ff */
[----:B-1----:R-:W-:-:S05]  /*12c0*/  IADD3 R70, R84, 0xffffffe, RZ ;  /* 0x0ffffffe54467810 */ /* 0x002fca0007ffe0ff */
[----:B------:R0:W1:Y:S01]  /*12d0*/  F2I.FTZ.U32.TRUNC.NTZ R69, R68 ;  /* 0x0000004400457305 */ /* 0x000062000021f000 */
[----:B--2---:R-:W-:-:S07]  /*12e0*/  IADD3 R80, R28, 0xffffffe, RZ ;  /* 0x0ffffffe1c507810 */ /* 0x004fce0007ffe0ff */
[----:B------:R2:W3:Y:S01]  /*12f0*/  F2I.FTZ.U32.TRUNC.NTZ R71, R70 ;  /* 0x0000004600477305 */ /* 0x0004e2000021f000 */
[----:B0-----:R-:W-:-:S07]  /*1300*/  MOV R68, RZ ;  /* 0x000000ff00447202 */ /* 0x001fce0000000f00 */
[----:B------:R0:W4:Y:S01]  /*1310*/  F2I.FTZ.U32.TRUNC.NTZ R81, R80 ;  /* 0x0000005000517305 */ /* 0x000122000021f000 */
[----:B-1----:R-:W-:Y:S02]  /*1320*/  IADD3 R28, RZ, -R69, RZ ;  /* 0x80000045ff1c7210 */ /* 0x002fe40007ffe0ff */
[----:B--2---:R-:W-:-:S03]  /*1330*/  MOV R70, RZ ;  /* 0x000000ff00467202 */ /* 0x004fc60000000f00 */
[----:B------:R-:W-:Y:S01]  /*1340*/  IMAD R89, R28, R79, RZ ;  /* 0x0000004f1c597224 */ /* 0x000fe200078e02ff */
[----:B---3--:R-:W-:Y:S01]  /*1350*/  IADD3 R87, RZ, -R71, RZ ;  /* 0x80000047ff577210 */ /* 0x008fe20007ffe0ff */
[----:B------:R-:W-:Y:S01]  /*1360*/  IMAD.MOV.U32 R28, RZ, RZ, R83 ;  /* 0x000000ffff1c7224 */ /* 0x000fe200078e0053 */
[----:B0-----:R-:W-:Y:S01]  /*1370*/  MOV R80, RZ ;  /* 0x000000ff00507202 */ /* 0x001fe20000000f00 */
[----:B------:R-:W-:Y:S01]  /*1380*/  IMAD.HI.U32 R90, R69, R89, R68 ;  /* 0x00000059455a7227 */ /* 0x000fe200078e0044 */
[----:B------:R-:W-:Y:S02]  /*1390*/  IADD3 R69, R47, 0x100000, RZ ;  /* 0x001000002f457810 */ /* 0x000fe40007ffe0ff */
[----:B------:R-:W-:Y:S01]  /*13a0*/  IABS R68, R63 ;  /* 0x0000003f00447213 */ /* 0x000fe20000000000 */
[----:B------:R-:W-:Y:S01]  /*13b0*/  IMAD R87, R87, R76, RZ ;  /* 0x0000004c57577224 */ /* 0x000fe200078e02ff */
[----:B----4-:R-:W-:Y:S02]  /*13c0*/  IADD3 R85, RZ, -R81, RZ ;  /* 0x80000051ff557210 */ /* 0x010fe40007ffe0ff */
[----:B------:R-:W-:Y:S01]  /*13d0*/  IMNMX R83, RZ, R69, !PT ;  /* 0x00000045ff537217 */ /* 0x000fe20007800200 */
[----:B------:R-:W-:Y:S01]  /*13e0*/  IMAD.HI.U32 R86, R71, R87, R70 ;  /* 0x0000005747567227 */ /* 0x000fe200078e0046 */
[----:B------:R-:W-:-:S02]  /*13f0*/  IADD3 R70, R28, 0x100000, RZ ;  /* 0x001000001c467810 */ /* 0x000fc40007ffe0ff */
[----:B------:R-:W-:Y:S01]  /*1400*/  IADD3 R88, RZ, -R68, RZ ;  /* 0x80000044ff587210 */ /* 0x000fe20007ffe0ff */
[----:B------:R-:W-:Y:S01]  /*1410*/  IMAD R85, R85, R82, RZ ;  /* 0x0000005255557224 */ /* 0x000fe200078e02ff */
[----:B------:R-:W-:Y:S02]  /*1420*/  IADD3 R68, R48, 0x100000, RZ ;  /* 0x0010000030447810 */ /* 0x000fe40007ffe0ff */
[----:B------:R-:W-:Y:S01]  /*1430*/  IABS R71, R62 ;  /* 0x0000003e00477213 */ /* 0x000fe20000000000 */
[----:B------:R-:W-:Y:S01]  /*1440*/  IMAD.HI.U32 R87, R81, R85, R80 ;  /* 0x0000005551577227 */ /* 0x000fe200078e0050 */
[----:B------:R-:W-:Y:S02]  /*1450*/  IMNMX R85, RZ, R70, !PT ;  /* 0x00000046ff557217 */ /* 0x000fe40007800200 */
[----:B------:R-:W-:Y:S02]  /*1460*/  IABS R70, R83 ;  /* 0x0000005300467213 */ /* 0x000fe40000000000 */
[----:B------:R-:W-:-:S02]  /*1470*/  IMNMX R68, RZ, R68, !PT ;  /* 0x00000044ff447217 */ /* 0x000fc40007800200 */
[----:B------:R-:W-:Y:S02]  /*1480*/  IADD3 R69, RZ, -R71, RZ ;  /* 0x80000047ff457210 */ /* 0x000fe40007ffe0ff */
[----:B------:R-:W-:Y:S02]  /*1490*/  MOV R71, R70 ;  /* 0x0000004600477202 */ /* 0x000fe40000000f00 */
[----:B------:R-:W-:Y:S02]  /*14a0*/  IABS R84, R68 ;  /* 0x0000004400547213 */ /* 0x000fe40000000000 */
[----:B------:R-:W-:Y:S01]  /*14b0*/  IABS R80, R21 ;  /* 0x0000001500507213 */ /* 0x000fe20000000000 */
[----:B------:R-:W-:Y:S01]  /*14c0*/  IMAD.HI.U32 R70, R86, R71, RZ ;  /* 0x0000004756467227 */ /* 0x000fe200078e00ff */
[----:B------:R-:W-:Y:S02]  /*14d0*/  IABS R81, R85 ;  /* 0x0000005500517213 */ /* 0x000fe40000000000 */
[----:B------:R-:W-:Y:S01]  /*14e0*/  MOV R86, R69 ;  /* 0x0000004500567202 */ /* 0x000fe20000000f00 */
[----:B------:R-:W-:Y:S01]  /*14f0*/  IMAD.HI.U32 R69, R87, R84, RZ ;  /* 0x0000005457457227 */ /* 0x000fe200078e00ff */
[----:B------:R-:W-:-:S02]  /*1500*/  IADD3 R89, RZ, -R80, RZ ;  /* 0x80000050ff597210 */ /* 0x000fc40007ffe0ff */
[----:B------:R-:W-:Y:S01]  /*1510*/  ISETP.GE.AND P5, PT, R85, RZ, PT ;  /* 0x000000ff5500720c */ /* 0x000fe20003fa6270 */
[----:B------:R-:W-:-:S04]  /*1520*/  IMAD.HI.U32 R80, R90, R81, RZ ;  /* 0x000000515a507227 */ /* 0x000fc800078e00ff */
[----:B------:R-:W-:Y:S02]  /*1530*/  IMAD R71, R70, R88, R71 ;  /* 0x0000005846477224 */ /* 0x000fe400078e0247 */
[----:B------:R-:W-:Y:S02]  /*1540*/  IMAD R69, R69, R86, R84 ;  /* 0x0000005645457224 */ /* 0x000fe400078e0254 */
[----:B------:R-:W-:Y:S01]  /*1550*/  IMAD R80, R80, R89, R81 ;  /* 0x0000005950507224 */ /* 0x000fe200078e0251 */
[----:B------:R-:W-:Y:S02]  /*1560*/  ISETP.GT.U32.AND P3, PT, R76, R71, PT ;  /* 0x000000474c00720c */ /* 0x000fe40003f64070 */
[----:B------:R-:W-:Y:S02]  /*1570*/  ISETP.GT.U32.AND P2, PT, R82, R69, PT ;  /* 0x000000455200720c */ /* 0x000fe40003f44070 */
[----:B------:R-:W-:-:S09]  /*1580*/  ISETP.GT.U32.AND P4, PT, R79, R80, PT ;  /* 0x000000504f00720c */ /* 0x000fd20003f84070 */
[----:B------:R-:W-:Y:S02]  /*1590*/  @!P3 IADD3 R71, R71, -R76, RZ ;  /* 0x8000004c4747b210 */ /* 0x000fe40007ffe0ff */
[----:B------:R-:W-:Y:S02]  /*15a0*/  @!P2 IMAD.IADD R69, R69, 0x1, -R82 ;  /* 0x000000014545a824 */ /* 0x000fe400078e0a52 */
[----:B------:R-:W-:Y:S02]  /*15b0*/  @!P4 IADD3 R80, R80, -R79, RZ ;  /* 0x8000004f5050c210 */ /* 0x000fe40007ffe0ff */
[----:B------:R-:W-:Y:S02]  /*15c0*/  ISETP.GT.U32.AND P6, PT, R76, R71, PT ;  /* 0x000000474c00720c */ /* 0x000fe40003fc4070 */
[----:B------:R-:W-:Y:S02]  /*15d0*/  ISETP.GT.U32.AND P2, PT, R79, R80, PT ;  /* 0x000000504f00720c */ /* 0x000fe40003f44070 */
[----:B------:R-:W-:-:S02]  /*15e0*/  ISETP.GT.U32.AND P3, PT, R82, R69, PT ;  /* 0x000000455200720c */ /* 0x000fc40003f64070 */
[----:B------:R-:W-:-:S07]  /*15f0*/  ISETP.GE.AND P4, PT, R83, RZ, PT ;  /* 0x000000ff5300720c */ /* 0x000fce0003f86270 */
[----:B------:R-:W-:Y:S02]  /*1600*/  @!P6 IADD3 R71, R71, -R76, RZ ;  /* 0x8000004c4747e210 */ /* 0x000fe40007ffe0ff */
[----:B------:R-:W-:Y:S01]  /*1610*/  ISETP.GE.AND P6, PT, R68, RZ, PT ;  /* 0x000000ff4400720c */ /* 0x000fe20003fc6270 */
[----:B------:R-:W-:Y:S01]  /*1620*/  IMAD R68, R62, R63, RZ ;  /* 0x0000003f3e447224 */ /* 0x000fe200078e02ff */
[----:B------:R-:W-:Y:S02]  /*1630*/  @!P2 IADD3 R80, R80, -R79, RZ ;  /* 0x8000004f5050a210 */ /* 0x000fe40007ffe0ff */
[----:B------:R-:W-:Y:S02]  /*1640*/  @!P3 IADD3 R69, R69, -R82, RZ ;  /* 0x800000524545b210 */ /* 0x000fe40007ffe0ff */
[----:B------:R-:W-:Y:S02]  /*1650*/  ISETP.NE.AND P3, PT, R63, RZ, PT ;  /* 0x000000ff3f00720c */ /* 0x000fe40003f65270 */
[----:B------:R-:W-:-:S02]  /*1660*/  ISETP.NE.AND P2, PT, R62, RZ, PT ;  /* 0x000000ff3e00720c */ /* 0x000fc40003f45270 */
[----:B------:R-:W-:Y:S02]  /*1670*/  @!P4 IADD3 R71, -R71, RZ, RZ ;  /* 0x000000ff4747c210 */ /* 0x000fe40007ffe1ff */
[----:B------:R-:W-:Y:S02]  /*1680*/  @!P5 IADD3 R80, -R80, RZ, RZ ;  /* 0x000000ff5050d210 */ /* 0x000fe40007ffe1ff */
[----:B------:R-:W-:Y:S02]  /*1690*/  @!P6 IADD3 R69, -R69, RZ, RZ ;  /* 0x000000ff4545e210 */ /* 0x000fe40007ffe1ff */
[----:B------:R-:W-:-:S03]  /*16a0*/  SEL R80, R75, R80, !P1 ;  /* 0x000000504b507207 */ /* 0x000fc60004800000 */
[----:B------:R-:W-:Y:S02]  /*16b0*/  @!P3 LOP3.LUT R71, RZ, R63, RZ, 0x33, !PT ;  /* 0x0000003fff47b212 */ /* 0x000fe400078e33ff */
[----:B------:R-:W-:-:S05]  /*16c0*/  @!P2 LOP3.LUT R69, RZ, R62, RZ, 0x33, !PT ;  /* 0x0000003eff45a212 */ /* 0x000fca00078e33ff */
[----:B------:R-:W-:-:S04]  /*16d0*/  IMAD R69, R62, R71, R69 ;  /* 0x000000473e457224 */ /* 0x000fc800078e0245 */
[----:B------:R-:W-:-:S04]  /*16e0*/  IMAD R71, R68, R80, R69 ;  /* 0x0000005044477224 */ /* 0x000fc800078e0245 */
[----:B------:R-:W-:-:S04]  /*16f0*/  IMAD.WIDE R68, R71, 0x4, R64 ;  /* 0x0000000447447825 */ /* 0x000fc800078e0240 */
[----:B------:R-:W-:Y:S01]  /*1700*/  IMAD.WIDE R70, R71, 0x4, R66 ;  /* 0x0000000447467825 */ /* 0x000fe200078e0242 */
[----:B------:R-:W2:Y:S05]  /*1710*/  LD.E R76, [R68.64] ;  /* 0x00000012444c7980 */ /* 0x000eaa000c101900 */
[----:B------:R-:W2:Y:S02]  /*1720*/  LD.E R70, [R70.64] ;  /* 0x0000001246467980 */ /* 0x000ea4000c101900 */
[----:B--2---:R-:W-:-:S13]  /*1730*/  ISETP.GE.AND P2, PT, R76, R70, PT ;  /* 0x000000464c00720c */ /* 0x004fda0003f46270 */
[----:B------:R-:W-:Y:S05]  /*1740*/  @P2 BRA `(.L_x_561) ;  /* 0xfffff9f000002947 */ /* 0x000fea000383ffff */
[----:B------:R-:W-:Y:S05]  /*1750*/  BSYNC B4 ;  /* 0x0000000000047941 */ /* 0x000fea0003800000 */
.L_x_559:
[----:B------:R-:W-:Y:S02]  /*1760*/  MOV R75, R70 ;  /* 0x00000046004b7202 */ /* 0x000fe40000000f00 */
.L_x_558:
[----:B------:R-:W-:Y:S05]  /*1770*/  BSYNC B3 ;  /* 0x0000000000037941 */ /* 0x000fea0003800000 */
.L_x_557:
[----:B------:R-:W-:-:S05]  /*1780*/  IMAD.WIDE R68, R76, 0x4, R60 ;  /* 0x000000044c447825 */ /* 0x000fca00078e023c */
[----:B------:R-:W2:Y:S01]  /*1790*/  LD.E R79, [R68.64] ;  /* 0x00000012444f7980 */ /* 0x000ea2000c101900 */
[----:B------:R-:W-:Y:S01]  /*17a0*/  IMAD.MOV.U32 R70, RZ, RZ, c[0x0][0x288] ;  /* 0x0000a200ff467624 */ /* 0x000fe200078e00ff */
[----:B--2---:R-:W-:-:S03]  /*17b0*/  SHF.R.S32.HI R80, RZ, 0x1f, R79 ;  /* 0x0000001fff507819 */ /* 0x004fc6000001144f */
[----:B------:R-:W-:-:S04]  /*17c0*/  IMAD.WIDE.U32 R70, R79, R70, c[0x0][0x268] ;  /* 0x00009a004f467625 */ /* 0x000fc800078e0046 */
[----:B------:R-:W-:-:S04]  /*17d0*/  IMAD R82, R80, c[0x0][0x288], RZ ;  /* 0x0000a20050527a24 */ /* 0x000fc800078e02ff */
[----:B------:R-:W-:-:S05]  /*17e0*/  IMAD R81, R79, UR4, R82 ;  /* 0x000000044f517c24 */ /* 0x000fca000f8e0252 */
[----:B------:R-:W-:-:S05]  /*17f0*/  IADD3 R71, R71, R81, RZ ;  /* 0x0000005147477210 */ /* 0x000fca0007ffe0ff */
[----:B------:R-:W2:Y:S01]  /*1800*/  LDG.E R70, [R70.64] ;  /* 0x0000001246467981 */ /* 0x000ea2000c1e1900 */
[----:B------:R-:W-:Y:S01]  /*1810*/  BSSY B3, `(.L_x_562) ;  /* 0x00000f7000037945 */ /* 0x000fe20003800000 */
[----:B--2---:R-:W-:-:S04]  /*1820*/  LOP3.LUT R81, R70, 0x1, RZ, 0xc0, !PT ;  /* 0x0000000146517812 */ /* 0x004fc800078ec0ff */
[----:B------:R-:W-:-:S04]  /*1830*/  ISETP.NE.U32.AND P1, PT, R81, 0x1, PT ;  /* 0x000000015100780c */ /* 0x000fc80003f25070 */
[----:B------:R-:W-:-:S13]  /*1840*/  ISETP.NE.AND P1, PT, R79, R18, !P1 ;  /* 0x000000124f00720c */ /* 0x000fda0004f25270 */
[----:B------:R-:W-:Y:S05]  /*1850*/  @!P1 BRA `(.L_x_563) ;  /* 0x00000f2000009947 */ /* 0x000fea0003800000 */
[----:B------:R-:W-:Y:S01]  /*1860*/  IMAD R10, R80, c[0x0][0x1a8], RZ ;  /* 0x00006a00500a7a24 */ /* 0x000fe200078e02ff */
[----:B------:R-:W-:-:S03]  /*1870*/  MOV R12, c[0x0][0x1a8] ;  /* 0x00006a00000c7a02 */ /* 0x000fc60000000f00 */
[C---:B------:R-:W-:Y:S02]  /*1880*/  IMAD R69, R79.reuse, UR5, R10 ;  /* 0x000000054f457c24 */ /* 0x040fe4000f8e020a */
[----:B------:R-:W-:-:S05]  /*1890*/  IMAD.WIDE.U32 R10, R79, R12, c[0x0][0x188] ;  /* 0x000062004f0a7625 */ /* 0x000fca00078e000c */
[----:B------:R-:W-:Y:S02]  /*18a0*/  IADD3 R69, R11, R69, RZ ;  /* 0x000000450b457210 */ /* 0x000fe40007ffe0ff */
[----:B------:R-:W-:-:S05]  /*18b0*/  MOV R68, R10 ;  /* 0x0000000a00447202 */ /* 0x000fca0000000f00 */
[----:B------:R-:W2:Y:S04]  /*18c0*/  LDG.E R11, [R68.64+0x4] ;  /* 0x00000412440b7981 */ /* 0x000ea8000c1e1900 */
[----:B------:R-:W3:Y:S04]  /*18d0*/  LDG.E R10, [R68.64] ;  /* 0x00000012440a7981 */ /* 0x000ee8000c1e1900 */
[----:B------:R-:W4:Y:S01]  /*18e0*/  LDG.E R12, [R68.64+0x8] ;  /* 0x00000812440c7981 */ /* 0x000f22000c1e1900 */
[----:B------:R-:W-:Y:S01]  /*18f0*/  BSSY B4, `(.L_x_564) ;  /* 0x0000014000047945 */ /* 0x000fe20003800000 */
[----:B--2---:R-:W-:Y:S01]  /*1900*/  FADD R11, R24, -R11 ;  /* 0x8000000b180b7221 */ /* 0x004fe20000000000 */
[----:B---3--:R-:W-:-:S03]  /*1910*/  FADD R10, R23, -R10 ;  /* 0x8000000a170a7221 */ /* 0x008fc60000000000 */
[----:B------:R-:W-:Y:S01]  /*1920*/  FMUL R57, R11, R11 ;  /* 0x0000000b0b397220 */ /* 0x000fe20000400000 */
[----:B----4-:R-:W-:-:S03]  /*1930*/  FADD R12, R25, -R12 ;  /* 0x8000000c190c7221 */ /* 0x010fc60000000000 */
[----:B------:R-:W-:-:S04]  /*1940*/  FFMA R57, R10, R10, R57 ;  /* 0x0000000a0a397223 */ /* 0x000fc80000000039 */
[----:B------:R-:W-:-:S04]  /*1950*/  FFMA R70, R12, R12, R57 ;  /* 0x0000000c0c467223 */ /* 0x000fc80000000039 */
[----:B------:R0:W1:Y:S01]  /*1960*/  MUFU.RSQ R71, R70 ;  /* 0x0000004600477308 */ /* 0x0000620000001400 */
[----:B------:R-:W-:-:S04]  /*1970*/  IADD3 R57, R70, -0xd000000, RZ ;  /* 0xf300000046397810 */ /* 0x000fc80007ffe0ff */
[----:B------:R-:W-:-:S13]  /*1980*/  ISETP.GT.U32.AND P0, PT, R57, 0x727fffff, PT ;  /* 0x727fffff3900780c */ /* 0x000fda0003f04070 */
[----:B------:R-:W-:Y:S05]  /*1990*/  @!P0 BRA `(.L_x_565) ;  /* 0x0000005000008947 */ /* 0x000fea0003800000 */
[----:B01----:R-:W-:Y:S02]  /*19a0*/  MOV R68, R70 ;  /* 0x0000004600447202 */ /* 0x003fe40000000f00 */
[----:B------:R-:W-:Y:S02]  /*19b0*/  MOV R91, 0x19d0 ;  /* 0x000019d0005b7802 */ /* 0x000fe40000000f00 */
[----:B------:R-:W-:Y:S05]  /*19c0*/  CALL.REL.NOINC `($__internal_14_$__cuda_sm20_sqrt_rn_f32_slowpath) ;  /* 0x0000355000007944 */ /* 0x000fea0003c00000 */
[----:B------:R-:W-:Y:S01]  /*19d0*/  MOV R57, R86 ;  /* 0x0000005600397202 */ /* 0x000fe20000000f00 */
[----:B------:R-:W-:Y:S05]  /*19e0*/  BRA `(.L_x_566) ;  /* 0x0000004000007947 */ /* 0x000fea0003800000 */
.L_x_565:
[----:B01----:R-:W-:Y:S01]  /*19f0*/  FMUL.FTZ R57, R70, R71 ;  /* 0x0000004746397220 */ /* 0x003fe20000410000 */
[----:B------:R-:W-:-:S03]  /*1a00*/  FMUL.FTZ R69, R71, 0.5 ;  /* 0x3f00000047457820 */ /* 0x000fc60000410000 */
[----:B------:R-:W-:-:S04]  /*1a10*/  FFMA R68, -R57, R57, R70 ;  /* 0x0000003939447223 */ /* 0x000fc80000000146 */
[----:B------:R-:W-:Y:S02]  /*1a20*/  FFMA R57, R68, R69, R57 ;  /* 0x0000004544397223 */ /* 0x000fe40000000039 */
.L_x_566:
[----:B------:R-:W-:Y:S05]  /*1a30*/  BSYNC B4 ;  /* 0x0000000000047941 */ /* 0x000fea0003800000 */
.L_x_564:
[C---:B------:R-:W-:Y:S01]  /*1a40*/  IMAD R68, R80.reuse, c[0x0][0x250], RZ ;  /* 0x0000940050447a24 */ /* 0x040fe200078e02ff */
[----:B------:R-:W-:Y:S01]  /*1a50*/  MOV R78, c[0x0][0x250] ;  /* 0x00009400004e7a02 */ /* 0x000fe20000000f00 */
[----:B------:R-:W-:Y:S02]  /*1a60*/  IMAD R70, R80, c[0x0][0x218], RZ ;  /* 0x0000860050467a24 */ /* 0x000fe400078e02ff */
[----:B------:R-:W-:Y:S02]  /*1a70*/  IMAD.MOV.U32 R82, RZ, RZ, c[0x0][0x218] ;  /* 0x00008600ff527624 */ /* 0x000fe400078e00ff */
[C---:B------:R-:W-:Y:S02]  /*1a80*/  IMAD R77, R79.reuse, UR7, R68 ;  /* 0x000000074f4d7c24 */ /* 0x040fe4000f8e0244 */
[C---:B------:R-:W-:Y:S02]  /*1a90*/  IMAD R81, R79.reuse, UR8, R70 ;  /* 0x000000084f517c24 */ /* 0x040fe4000f8e0246 */
[----:B------:R-:W-:-:S04]  /*1aa0*/  IMAD.WIDE.U32 R70, R79, R78, c[0x0][0x230] ;  /* 0x00008c004f467625 */ /* 0x000fc800078e004e */
[----:B------:R-:W-:Y:S01]  /*1ab0*/  IMAD.WIDE.U32 R68, R79, R82, c[0x0][0x1f8] ;  /* 0x00007e004f447625 */ /* 0x000fe200078e0052 */
[----:B------:R-:W-:-:S04]  /*1ac0*/  IADD3 R71, R71, R77, RZ ;  /* 0x0000004d47477210 */ /* 0x000fc80007ffe0ff */
[----:B------:R-:W-:Y:S01]  /*1ad0*/  IADD3 R69, R69, R81, RZ ;  /* 0x0000005145457210 */ /* 0x000fe20007ffe0ff */
[----:B------:R-:W2:Y:S05]  /*1ae0*/  LDG.E R70, [R70.64] ;  /* 0x0000001246467981 */ /* 0x000eaa000c1e1900 */
[----:B------:R-:W3:Y:S01]  /*1af0*/  LDG.E R69, [R68.64] ;  /* 0x0000001244457981 */ /* 0x000ee2000c1e1900 */
[----:B------:R-:W-:Y:S01]  /*1b00*/  FADD R81, -R22, R57 ;  /* 0x0000003916517221 */ /* 0x000fe20000000100 */
[----:B------:R-:W-:Y:S03]  /*1b10*/  BSSY B6, `(.L_x_567) ;  /* 0x00000c5000067945 */ /* 0x000fe60003800000 */
[----:B--2---:R-:W-:Y:S01]  /*1b20*/  FADD R81, R81, -R70 ;  /* 0x8000004651517221 */ /* 0x004fe20000000000 */
[C---:B---3--:R-:W-:Y:S01]  /*1b30*/  FSETP.GT.AND P0, PT, R0.reuse, -R69, PT ;  /* 0x800000450000720b */ /* 0x048fe20003f04000 */
[----:B------:R-:W-:-:S03]  /*1b40*/  FADD R77, R0, R69 ;  /* 0x00000045004d7221 */ /* 0x000fc60000000000 */
[----:B------:R-:W-:-:S13]  /*1b50*/  FSETP.LE.AND P0, PT, R81, c[0x0][0x2ac], P0 ;  /* 0x0000ab0051007a0b */ /* 0x000fda0000703000 */
        /* <DEDUP_REMOVED lines=17> */
[----:B--2---:R-:W-:Y:S01]  /*1c70*/  FADD R58, R30, -R5 ;  /* 0x800000051e3a7221 */ /* 0x004fe20000000000 */
[----:B---3--:R-:W-:Y:S01]  /*1c80*/  FADD R53, R29, -R4 ;  /* 0x800000041d357221 */ /* 0x008fe20000000000 */
[----:B----4-:R-:W-:Y:S01]  /*1c90*/  FADD R55, R32, -R55 ;  /* 0x8000003720377221 */ /* 0x010fe20000000000 */
[----:B-1----:R-:W-:Y:S05]  /*1ca0*/  @!P2 BRA `(.L_x_570) ;  /* 0x000000500000a947 */ /* 0x002fea0003800000 */
[----:B------:R-:W-:Y:S02]  /*1cb0*/  MOV R68, R10 ;  /* 0x0000000a00447202 */ /* 0x000fe40000000f00 */
[----:B------:R-:W-:Y:S02]  /*1cc0*/  MOV R69, R57 ;  /* 0x0000003900457202 */ /* 0x000fe40000000f00 */
[----:B------:R-:W-:Y:S02]  /*1cd0*/  MOV R85, 0x1cf0 ;  /* 0x00001cf000557802 */ /* 0x000fe40000000f00 */
[----:B------:R-:W-:Y:S05]  /*1ce0*/  CALL.REL.NOINC `($__internal_15_$__cuda_sm3x_div_rn_noftz_f32_slowpath) ;  /* 0x000033a000007944 */ /* 0x000fea0003c00000 */
[----:B------:R-:W-:Y:S02]  /*1cf0*/  MOV R7, R87 ;  /* 0x0000005700077202 */ /* 0x000fe40000000f00 */
.L_x_570:
[----:B------:R-:W-:Y:S05]  /*1d00*/  BSYNC B7 ;  /* 0x0000000000077941 */ /* 0x000fea0003800000 */
.L_x_569:
        /* <DEDUP_REMOVED lines=9> */
[----:B------:R-:W-:Y:S01]  /*1da0*/  IMAD.MOV.U32 R68, RZ, RZ, R11 ;  /* 0x000000ffff447224 */ /* 0x000fe200078e000b */
[----:B------:R-:W-:Y:S02]  /*1db0*/  MOV R69, R57 ;  /* 0x0000003900457202 */ /* 0x000fe40000000f00 */
[----:B------:R-:W-:Y:S02]  /*1dc0*/  MOV R85, 0x1de0 ;  /* 0x00001de000557802 */ /* 0x000fe40000000f00 */
[----:B------:R-:W-:Y:S05]  /*1dd0*/  CALL.REL.NOINC `($__internal_15_$__cuda_sm3x_div_rn_noftz_f32_slowpath) ;  /* 0x000032b000007944 */ /* 0x000fea0003c00000 */
[----:B------:R-:W-:Y:S02]  /*1de0*/  MOV R8, R87 ;  /* 0x0000005700087202 */ /* 0x000fe40000000f00 */
.L_x_572:
[----:B------:R-:W-:Y:S05]  /*1df0*/  BSYNC B7 ;  /* 0x0000000000077941 */ /* 0x000fea0003800000 */
.L_x_571:
        /* <DEDUP_REMOVED lines=12> */
[----:B------:R-:W-:Y:S05]  /*1ec0*/  CALL.REL.NOINC `($__internal_15_$__cuda_sm3x_div_rn_noftz_f32_slowpath) ;  /* 0x000031c000007944 */ /* 0x000fea0003c00000 */
[----:B------:R-:W-:Y:S02]  /*1ed0*/  MOV R9, R87 ;  /* 0x0000005700097202 */ /* 0x000fe40000000f00 */
.L_x_574:
[----:B------:R-:W-:Y:S05]  /*1ee0*/  BSYNC B7 ;  /* 0x0000000000077941 */ /* 0x000fea0003800000 */
.L_x_573:
[----:B------:R-:W-:Y:S01]  /*1ef0*/  FMUL R3, R53, R8 ;  /* 0x0000000835037220 */ /* 0x000fe20000400000 */
[----:B------:R-:W-:Y:S03]  /*1f00*/  BSSY B4, `(.L_x_575) ;  /* 0x0000018000047945 */ /* 0x000fe60003800000 */
[----:B------:R-:W-:-:S04]  /*1f10*/  FFMA R2, R58, R7, R3 ;  /* 0x000000073a027223 */ /* 0x000fc80000000003 */
[----:B------:R-:W-:-:S04]  /*1f20*/  FFMA R13, R55, R9, R2 ;  /* 0x00000009370d7223 */ /* 0x000fc80000000002 */
[-C--:B------:R-:W-:Y:S01]  /*1f30*/  FFMA R5, -R8, R13.reuse, R29 ;  /* 0x0000000d08057223 */ /* 0x080fe2000000011d */
[----:B------:R-:W-:Y:S01]  /*1f40*/  FFMA R4, -R7, R13, R30 ;  /* 0x0000000d07047223 */ /* 0x000fe2000000011e */
[C---:B------:R-:W-:Y:S01]  /*1f50*/  FFMA R6, R13.reuse, -R9, R32 ;  /* 0x800000090d067223 */ /* 0x040fe20000000020 */
[----:B------:R-:W-:Y:S01]  /*1f60*/  FSETP.GEU.AND P2, PT, |R13|, c[0x0][0x2a4], PT ;  /* 0x0000a9000d007a0b */ /* 0x000fe20003f4e200 */
[----:B------:R-:W-:-:S03]  /*1f70*/  FMUL R3, R5, R5 ;  /* 0x0000000505037220 */ /* 0x000fc60000400000 */
[----:B------:R-:W-:Y:S01]  /*1f80*/  FSEL R14, R19, c[0x0][0x2a8], P2 ;  /* 0x0000aa00130e7a08 */ /* 0x000fe20001000000 */
[----:B------:R-:W-:-:S04]  /*1f90*/  FFMA R3, R4, R4, R3 ;  /* 0x0000000404037223 */ /* 0x000fc80000000003 */
[----:B------:R-:W-:Y:S01]  /*1fa0*/  FFMA R68, R6, R6, R3 ;  /* 0x0000000606447223 */ /* 0x000fe20000000003 */
[----:B------:R-:W-:-:S03]  /*1fb0*/  FMUL R59, R81, R14 ;  /* 0x0000000e513b7220 */ /* 0x000fc60000400000 */
[----:B------:R0:W1:Y:S01]  /*1fc0*/  MUFU.RSQ R3, R68 ;  /* 0x0000004400037308 */ /* 0x0000620000001400 */
[----:B------:R-:W-:-:S04]  /*1fd0*/  IADD3 R2, R68, -0xd000000, RZ ;  /* 0xf300000044027810 */ /* 0x000fc80007ffe0ff */
[----:B------:R-:W-:-:S13]  /*1fe0*/  ISETP.GT.U32.AND P3, PT, R2, 0x727fffff, PT ;  /* 0x727fffff0200780c */ /* 0x000fda0003f64070 */
[----:B------:R-:W-:Y:S05]  /*1ff0*/  @!P3 BRA `(.L_x_576) ;  /* 0x000000400000b947 */ /* 0x000fea0003800000 */
[----:B01----:R-:W-:Y:S02]  /*2000*/  MOV R91, 0x2020 ;  /* 0x00002020005b7802 */ /* 0x003fe40000000f00 */
[----:B------:R-:W-:Y:S05]  /*2010*/  CALL.REL.NOINC `($__internal_14_$__cuda_sm20_sqrt_rn_f32_slowpath) ;  /* 0x00002f0000007944 */ /* 0x000fea0003c00000 */
[----:B------:R-:W-:Y:S01]  /*2020*/  MOV R73, R86 ;  /* 0x0000005600497202 */ /* 0x000fe20000000f00 */
[----:B------:R-:W-:Y:S05]  /*2030*/  BRA `(.L_x_577) ;  /* 0x0000004000007947 */ /* 0x000fea0003800000 */
.L_x_576:
[----:B01----:R-:W-:Y:S01]  /*2040*/  FMUL.FTZ R73, R68, R3 ;  /* 0x0000000344497220 */ /* 0x003fe20000410000 */
[----:B------:R-:W-:-:S03]  /*2050*/  FMUL.FTZ R3, R3, 0.5 ;  /* 0x3f00000003037820 */ /* 0x000fc60000410000 */
[----:B------:R-:W-:-:S04]  /*2060*/  FFMA R2, -R73, R73, R68 ;  /* 0x0000004949027223 */ /* 0x000fc80000000144 */
[----:B------:R-:W-:Y:S02]  /*2070*/  FFMA R73, R2, R3, R73 ;  /* 0x0000000302497223 */ /* 0x000fe40000000049 */
.L_x_577:
[----:B------:R-:W-:Y:S05]  /*2080*/  BSYNC B4 ;  /* 0x0000000000047941 */ /* 0x000fea0003800000 */
.L_x_575:
[----:B------:R-:W-:Y:S01]  /*2090*/  FSETP.GT.AND P3, PT, R73, RZ, PT ;  /* 0x000000ff4900720b */ /* 0x000fe20003f64000 */
[----:B------:R-:W-:Y:S01]  /*20a0*/  FADD R72, RZ, -R73 ;  /* 0x80000049ff487221 */ /* 0x000fe20000000000 */
[----:B------:R-:W-:Y:S01]  /*20b0*/  BSSY B7, `(.L_x_578) ;  /* 0x0000035000077945 */ /* 0x000fe20003800000 */
[----:B------:R-:W-:Y:S01]  /*20c0*/  MOV R52, RZ ;  /* 0x000000ff00347202 */ /* 0x000fe20000000f00 */
[----:B------:R-:W-:Y:S01]  /*20d0*/  IMAD.MOV.U32 R54, RZ, RZ, RZ ;  /* 0x000000ffff367224 */ /* 0x000fe200078e00ff */
[----:B------:R-:W-:Y:S01]  /*20e0*/  FMUL R72, R72, c[0x0][0x2b4] ;  /* 0x0000ad0048487a20 */ /* 0x000fe20000400000 */
[----:B------:R-:W-:-:S04]  /*20f0*/  MOV R56, RZ ;  /* 0x000000ff00387202 */ /* 0x000fc80000000f00 */
[----:B------:R-:W-:-:S04]  /*2100*/  FSETP.GT.AND P2, PT, R59, R72, PT ;  /* 0x000000483b00720b */ /* 0x000fc80003f44000 */
[----:B------:R-:W-:Y:S01]  /*2110*/  FSEL R15, R59, R72, P2 ;  /* 0x000000483b0f7208 */ /* 0x000fe20001000000 */
        /* <DEDUP_REMOVED lines=15> */
.L_x_581:
[----:B------:R-:W-:Y:S05]  /*2210*/  BSYNC B8 ;  /* 0x0000000000087941 */ /* 0x000fea0003800000 */
.L_x_580:
        /* <DEDUP_REMOVED lines=14> */
.L_x_583:
[----:B------:R-:W-:Y:S05]  /*2300*/  BSYNC B8 ;  /* 0x0000000000087941 */ /* 0x000fea0003800000 */
.L_x_582:
        /* <DEDUP_REMOVED lines=14> */
.L_x_584:
[----:B------:R-:W-:Y:S05]  /*23f0*/  BSYNC B8 ;  /* 0x0000000000087941 */ /* 0x000fea0003800000 */
.L_x_579:
[----:B------:R-:W-:Y:S05]  /*2400*/  BSYNC B7 ;  /* 0x0000000000077941 */ /* 0x000fea0003800000 */
.L_x_578:
[----:B------:R-:W0:Y:S01]  /*2410*/  MUFU.RCP R2, R77 ;  /* 0x0000004d00027308 */ /* 0x000e220000001000 */
[----:B------:R-:W-:Y:S01]  /*2420*/  FADD R3, -R22, R57 ;  /* 0x0000003916037221 */ /* 0x000fe20000000100 */
[----:B------:R-:W-:Y:S03]  /*2430*/  BSSY B7, `(.L_x_585) ;  /* 0x0000014000077945 */ /* 0x000fe60003800000 */
[----:B------:R-:W-:-:S04]  /*2440*/  FADD R74, R3, -R70 ;  /* 0x80000046034a7221 */ /* 0x000fc80000000000 */
[----:B------:R-:W-:-:S04]  /*2450*/  FMUL R3, R7, R74 ;  /* 0x0000004a07037220 */ /* 0x000fc80000400000 */
[----:B------:R-:W-:Y:S01]  /*2460*/  FFMA R68, R52, R15, -R3 ;  /* 0x0000000f34447223 */ /* 0x000fe20000000803 */
[----:B------:R-:W-:Y:S01]  /*2470*/  FMUL R3, R8, R74 ;  /* 0x0000004a08037220 */ /* 0x000fe20000400000 */
[----:B0-----:R-:W-:Y:S02]  /*2480*/  FFMA R49, -R77, R2, 1 ;  /* 0x3f8000004d317423 */ /* 0x001fe40000000102 */
[----:B------:R-:W0:Y:S02]  /*2490*/  FCHK P2, R68, R77 ;  /* 0x0000004d44007302 */ /* 0x000e240000040000 */
[----:B------:R-:W-:Y:S01]  /*24a0*/  FFMA R51, R2, R49, R2 ;  /* 0x0000003102337223 */ /* 0x000fe20000000002 */
[----:B------:R-:W-:-:S03]  /*24b0*/  FMUL R49, R9, R74 ;  /* 0x0000004a09317220 */ /* 0x000fc60000400000 */
[----:B------:R-:W-:-:S04]  /*24c0*/  FFMA R2, R68, R51, RZ ;  /* 0x0000003344027223 */ /* 0x000fc800000000ff */
[----:B------:R-:W-:-:S04]  /*24d0*/  FFMA R46, -R77, R2, R68 ;  /* 0x000000024d2e7223 */ /* 0x000fc80000000144 */
[----:B------:R-:W-:Y:S01]  /*24e0*/  FFMA R46, R51, R46, R2 ;  /* 0x0000002e332e7223 */ /* 0x000fe20000000002 */
[-C--:B------:R-:W-:Y:S01]  /*24f0*/  FFMA R2, R54, R15.reuse, -R3 ;  /* 0x0000000f36027223 */ /* 0x080fe20000000803 */
[----:B------:R-:W-:Y:S01]  /*2500*/  FFMA R3, R56, R15, -R49 ;  /* 0x0000000f38037223 */ /* 0x000fe20000000831 */
[----:B------:R-:W-:Y:S01]  /*2510*/  MOV R51, R68 ;  /* 0x0000004400337202 */ /* 0x000fe20000000f00 */
[----:B0-----:R-:W-:Y:S05]  /*2520*/  @!P2 BRA `(.L_x_586) ;  /* 0x000000400000a947 */ /* 0x001fea0003800000 */
[----:B------:R-:W-:Y:S02]  /*2530*/  MOV R69, R77 ;  /* 0x0000004d00457202 */ /* 0x000fe40000000f00 */
[----:B------:R-:W-:Y:S02]  /*2540*/  MOV R85, 0x2560 ;  /* 0x0000256000557802 */ /* 0x000fe40000000f00 */
[----:B------:R-:W-:Y:S05]  /*2550*/  CALL.REL.NOINC `($__internal_15_$__cuda_sm3x_div_rn_noftz_f32_slowpath) ;  /* 0x00002b3000007944 */ /* 0x000fea0003c00000 */
[----:B------:R-:W-:Y:S02]  /*2560*/  MOV R46, R87 ;  /* 0x00000057002e7202 */ /* 0x000fe40000000f00 */
.L_x_586:
[----:B------:R-:W-:Y:S05]  /*2570*/  BSYNC B7 ;  /* 0x0000000000077941 */ /* 0x000fea0003800000 */
.L_x_585:
        /* <DEDUP_REMOVED lines=13> */
[----:B------:R-:W-:Y:S02]  /*2650*/  IMAD.MOV.U32 R49, RZ, RZ, R87 ;  /* 0x000000ffff317224 */ /* 0x000fe400078e0057 */
.L_x_588:
[----:B------:R-:W-:Y:S05]  /*2660*/  BSYNC B7 ;  /* 0x0000000000077941 */ /* 0x000fea0003800000 */
.L_x_587:
        /* <DEDUP_REMOVED lines=14> */
.L_x_589:
[----:B------:R-:W-:Y:S05]  /*2750*/  BSYNC B7 ;  /* 0x0000000000077941 */ /* 0x000fea0003800000 */
.L_x_568:
[----:B------:R-:W-:Y:S05]  /*2760*/  BSYNC B6 ;  /* 0x0000000000067941 */ /* 0x000fea0003800000 */
.L_x_567:
[----:B------:R-:W-:Y:S02]  /*2770*/  FSEL R78, R14, R19, P0 ;  /* 0x000000130e4e7208 */ /* 0x000fe40000000000 */
.L_x_563:
[----:B------:R-:W-:Y:S05]  /*2780*/  BSYNC B3 ;  /* 0x0000000000037941 */ /* 0x000fea0003800000 */
.L_x_562:
[----:B------:R-:W-:Y:S01]  /*2790*/  FADD R68, RZ, R43 ;  /* 0x0000002bff447221 */ /* 0x000fe20000000000 */
[----:B------:R-:W-:Y:S01]  /*27a0*/  FADD R69, RZ, R44 ;  /* 0x0000002cff457221 */ /* 0x000fe20000000000 */
[----:B------:R-:W-:Y:S01]  /*27b0*/  FADD R70, RZ, R45 ;  /* 0x0000002dff467221 */ /* 0x000fe20000000000 */
[----:B------:R-:W-:Y:S01]  /*27c0*/  BSSY B6, `(.L_x_590) ;  /* 0x00001d9000067945 */ /* 0x000fe20003800000 */
[----:B------:R-:W-:Y:S02]  /*27d0*/  IADD3 R76, R76, 0x1, RZ ;  /* 0x000000014c4c7810 */ /* 0x000fe40007ffe0ff */
[----:B------:R-:W-:-:S02]  /*27e0*/  FSEL R19, R78, R19, P1 ;  /* 0x000000134e137208 */ /* 0x000fc40000800000 */
[----:B------:R-:W-:Y:S02]  /*27f0*/  FSEL R43, R68, RZ, !P1 ;  /* 0x000000ff442b7208 */ /* 0x000fe40004800000 */
[----:B------:R-:W-:Y:S02]  /*2800*/  FSEL R44, R69, RZ, !P1 ;  /* 0x000000ff452c7208 */ /* 0x000fe40004800000 */
[----:B------:R-:W-:Y:S01]  /*2810*/  FSEL R45, R70, RZ, !P1 ;  /* 0x000000ff462d7208 */ /* 0x000fe20004800000 */
[----:B------:R-:W-:Y:S05]  /*2820*/  @!P1 BRA `(.L_x_591) ;  /* 0x00001d2000009947 */ /* 0x000fea0003800000 */
[----:B------:R-:W-:Y:S01]  /*2830*/  MOV R88, R68 ;  /* 0x0000004400587202 */ /* 0x000fe20000000f00 */
[----:B------:R-:W-:Y:S01]  /*2840*/  BSSY B3, `(.L_x_592) ;  /* 0x0000153000037945 */ /* 0x000fe20003800000 */
[----:B------:R-:W-:Y:S01]  /*2850*/  MOV R81, R69 ;  /* 0x0000004500517202 */ /* 0x000fe20000000f00 */
[----:B------:R-:W-:Y:S01]  /*2860*/  CS2R R82, SRZ ;  /* 0x0000000000527805 */ /* 0x000fe2000001ff00 */
[----:B------:R-:W-:Y:S01]  /*2870*/  MOV R90, R70 ;  /* 0x00000046005a7202 */ /* 0x000fe20000000f00 */
[----:B------:R-:W-:Y:S01]  /*2880*/  IMAD.MOV.U32 R69, RZ, RZ, RZ ;  /* 0x000000ffff457224 */ /* 0x000fe200078e00ff */
[----:B------:R-:W-:Y:S01]  /*2890*/  @!P0 MOV R43, R88 ;  /* 0x00000058002b8202 */ /* 0x000fe20000000f00 */
[----:B------:R-:W-:Y:S01]  /*28a0*/  CS2R R70, SRZ ;  /* 0x0000000000467805 */ /* 0x000fe2000001ff00 */
[----:B------:R-:W-:-:S02]  /*28b0*/  @!P0 MOV R44, R81 ;  /* 0x00000051002c8202 */ /* 0x000fc40000000f00 */
[----:B------:R-:W-:Y:S02]  /*28c0*/  @!P0 MOV R45, R90 ;  /* 0x0000005a002d8202 */ /* 0x000fe40000000f00 */
[----:B------:R-:W-:Y:S02]  /*28d0*/  MOV R86, RZ ;  /* 0x000000ff00567202 */ /* 0x000fe40000000f00 */
[----:B------:R-:W-:Y:S02]  /*28e0*/  @!P0 MOV R88, RZ ;  /* 0x000000ff00588202 */ /* 0x000fe40000000f00 */
[----:B------:R-:W-:Y:S02]  /*28f0*/  @!P0 MOV R81, RZ ;  /* 0x000000ff00518202 */ /* 0x000fe40000000f00 */
[----:B------:R-:W-:Y:S01]  /*2900*/  @!P0 MOV R90, RZ ;  /* 0x000000ff005a8202 */ /* 0x000fe20000000f00 */
[----:B------:R-:W-:Y:S05]  /*2910*/  @!P0 BRA `(.L_x_593) ;  /* 0x0000145000008947 */ /* 0x000fea0003800000 */
[--C-:B------:R-:W-:Y:S01]  /*2920*/  FADD R83, RZ, R81.reuse ;  /* 0x00000051ff537221 */ /* 0x100fe20000000000 */
[----:B------:R-:W-:Y:S01]  /*2930*/  FMUL R87, R77, R77 ;  /* 0x0000004d4d577220 */ /* 0x000fe20000400000 */
[----:B------:R-:W-:Y:S01]  /*2940*/  FADD R69, RZ, R90 ;  /* 0x0000005aff457221 */ /* 0x000fe20000000000 */
[----:B------:R-:W-:Y:S01]  /*2950*/  FADD R71, RZ, R88 ;  /* 0x00000058ff477221 */ /* 0x000fe20000000000 */
[C---:B------:R-:W-:Y:S01]  /*2960*/  FFMA R70, R0.reuse, R83, RZ ;  /* 0x0000005300467223 */ /* 0x040fe200000000ff */
[----:B------:R-:W0:Y:S01]  /*2970*/  MUFU.RCP R85, R87 ;  /* 0x0000005700557308 */ /* 0x000e220000001000 */
[C---:B------:R-:W-:Y:S01]  /*2980*/  FFMA R82, R0.reuse, R69, RZ ;  /* 0x0000004500527223 */ /* 0x040fe200000000ff */
[----:B------:R-:W-:Y:S01]  /*2990*/  FFMA R84, R0, R71, RZ ;  /* 0x0000004700547223 */ /* 0x000fe200000000ff */
[----:B------:R-:W-:Y:S01]  /*29a0*/  FMUL R68, R2, R70 ;  /* 0x0000004602447220 */ /* 0x000fe20000400000 */
[----:B------:R-:W-:Y:S01]  /*29b0*/  FMUL R83, R49, R83 ;  /* 0x0000005331537220 */ /* 0x000fe20000400000 */
[----:B------:R-:W-:Y:S01]  /*29c0*/  BSSY B7, `(.L_x_594) ;  /* 0x0000013000077945 */ /* 0x000fe20003800000 */
[----:B------:R-:W-:Y:S01]  /*29d0*/  FADD R44, R44, R81 ;  /* 0x000000512c2c7221 */ /* 0x000fe20000000000 */
[----:B------:R-:W-:Y:S01]  /*29e0*/  FFMA R68, R51, R82, R68 ;  /* 0x0000005233447223 */ /* 0x000fe20000000044 */
[----:B------:R-:W-:Y:S01]  /*29f0*/  FFMA R83, R46, R69, R83 ;  /* 0x000000452e537223 */ /* 0x000fe20000000053 */
[----:B------:R-:W-:Y:S01]  /*2a00*/  FADD R45, R45, R90 ;  /* 0x0000005a2d2d7221 */ /* 0x000fe20000000000 */
[----:B------:R-:W-:Y:S01]  /*2a10*/  FADD R43, R43, R88 ;  /* 0x000000582b2b7221 */ /* 0x000fe20000000000 */
[----:B------:R-:W-:Y:S01]  /*2a20*/  FFMA R68, R3, R84, R68 ;  /* 0x0000005403447223 */ /* 0x000fe20000000044 */
[----:B------:R-:W-:-:S03]  /*2a30*/  FFMA R71, R50, R71, R83 ;  /* 0x0000004732477223 */ /* 0x000fc60000000053 */
        /* <DEDUP_REMOVED lines=9> */
[----:B------:R-:W-:Y:S05]  /*2ad0*/  CALL.REL.NOINC `($__internal_15_$__cuda_sm3x_div_rn_noftz_f32_slowpath) ;  /* 0x000025b000007944 */ /* 0x000fea0003c00000 */
[----:B------:R-:W-:Y:S02]  /*2ae0*/  IMAD.MOV.U32 R81, RZ, RZ, R87 ;  /* 0x000000ffff517224 */ /* 0x000fe400078e0057 */
.L_x_595:
[----:B------:R-:W-:Y:S05]  /*2af0*/  BSYNC B7 ;  /* 0x0000000000077941 */ /* 0x000fea0003800000 */
.L_x_594:
        /* <DEDUP_REMOVED lines=14> */
.L_x_597:
[----:B------:R-:W-:Y:S05]  /*2be0*/  BSYNC B7 ;  /* 0x0000000000077941 */ /* 0x000fea0003800000 */
.L_x_596:
        /* <DEDUP_REMOVED lines=15> */
.L_x_599:
[----:B------:R-:W-:Y:S05]  /*2ce0*/  BSYNC B7 ;  /* 0x0000000000077941 */ /* 0x000fea0003800000 */
.L_x_598:
        /* <DEDUP_REMOVED lines=10> */
[----:B------:R-:W-:Y:S01]  /*2d90*/  MOV R68, R84 ;  /* 0x0000005400447202 */ /* 0x000fe20000000f00 */
[----:B------:R-:W-:Y:S01]  /*2da0*/  IMAD.MOV.U32 R69, RZ, RZ, R77 ;  /* 0x000000ffff457224 */ /* 0x000fe200078e004d */
[----:B------:R-:W-:Y:S02]  /*2db0*/  MOV R85, 0x2dd0 ;  /* 0x00002dd000557802 */ /* 0x000fe40000000f00 */
[----:B------:R-:W-:Y:S05]  /*2dc0*/  CALL.REL.NOINC `($__internal_15_$__cuda_sm3x_div_rn_noftz_f32_slowpath) ;  /* 0x000022c000007944 */ /* 0x000fea0003c00000 */
[----:B------:R-:W-:Y:S02]  /*2dd0*/  MOV R68, R87 ;  /* 0x0000005700447202 */ /* 0x000fe40000000f00 */
.L_x_601:
[----:B------:R-:W-:Y:S05]  /*2de0*/  BSYNC B7 ;  /* 0x0000000000077941 */ /* 0x000fea0003800000 */
.L_x_600:
[----:B------:R-:W-:Y:S01]  /*2df0*/  FMUL R84, R4, R4 ;  /* 0x0000000404547220 */ /* 0x000fe20000400000 */
[----:B------:R-:W-:Y:S01]  /*2e00*/  FADD R42, R42, R71 ;  /* 0x000000472a2a7221 */ /* 0x000fe20000000000 */
[----:B------:R-:W-:Y:S01]  /*2e10*/  FADD R71, RZ, R68 ;  /* 0x00000044ff477221 */ /* 0x000fe20000000000 */
[----:B------:R-:W-:Y:S01]  /*2e20*/  BSSY B4, `(.L_x_602) ;  /* 0x0000016000047945 */ /* 0x000fe20003800000 */
[----:B------:R-:W-:Y:S01]  /*2e30*/  FFMA R69, R5, R5, R84 ;  /* 0x0000000505457223 */ /* 0x000fe20000000054 */
[C---:B------:R-:W-:Y:S01]  /*2e40*/  FFMA R87, R15.reuse, R82, RZ ;  /* 0x000000520f577223 */ /* 0x040fe200000000ff */
[----:B------:R-:W-:Y:S02]  /*2e50*/  FFMA R85, R15, R70, RZ ;  /* 0x000000460f557223 */ /* 0x000fe400000000ff */
[----:B------:R-:W-:Y:S01]  /*2e60*/  FFMA R88, R6, R6, R69 ;  /* 0x0000000606587223 */ /* 0x000fe20000000045 */
[----:B------:R-:W-:-:S03]  /*2e70*/  FMUL R69, R54, R70 ;  /* 0x0000004636457220 */ /* 0x000fc60000400000 */
[----:B------:R0:W1:Y:S01]  /*2e80*/  MUFU.RSQ R89, R88 ;  /* 0x0000005800597308 */ /* 0x0000620000001400 */
[----:B------:R-:W-:Y:S01]  /*2e90*/  IADD3 R83, R88, -0xd000000, RZ ;  /* 0xf300000058537810 */ /* 0x000fe20007ffe0ff */
[----:B------:R-:W-:-:S03]  /*2ea0*/  FFMA R69, R52, R82, R69 ;  /* 0x0000005234457223 */ /* 0x000fc60000000045 */
[----:B------:R-:W-:Y:S01]  /*2eb0*/  ISETP.GT.U32.AND P1, PT, R83, 0x727fffff, PT ;  /* 0x727fffff5300780c */ /* 0x000fe20003f24070 */
[-C--:B------:R-:W-:Y:S01]  /*2ec0*/  FFMA R83, R15, R71.reuse, RZ ;  /* 0x000000470f537223 */ /* 0x080fe200000000ff */
[----:B------:R-:W-:-:S11]  /*2ed0*/  FFMA R84, R56, R71, R69 ;  /* 0x0000004738547223 */ /* 0x000fd60000000045 */
[----:B------:R-:W-:Y:S05]  /*2ee0*/  @!P1 BRA `(.L_x_603) ;  /* 0x0000005000009947 */ /* 0x000fea0003800000 */
[----:B01----:R-:W-:Y:S02]  /*2ef0*/  MOV R68, R88 ;  /* 0x0000005800447202 */ /* 0x003fe40000000f00 */
[----:B------:R-:W-:Y:S02]  /*2f00*/  MOV R91, 0x2f20 ;  /* 0x00002f20005b7802 */ /* 0x000fe40000000f00 */
[----:B------:R-:W-:Y:S05]  /*2f10*/  CALL.REL.NOINC `($__internal_14_$__cuda_sm20_sqrt_rn_f32_slowpath) ;  /* 0x0000200000007944 */ /* 0x000fea0003c00000 */
[----:B------:R-:W-:Y:S01]  /*2f20*/  MOV R69, R86 ;  /* 0x0000005600457202 */ /* 0x000fe20000000f00 */
[----:B------:R-:W-:Y:S05]  /*2f30*/  BRA `(.L_x_604) ;  /* 0x0000004000007947 */ /* 0x000fea0003800000 */
.L_x_603:
[----:B01----:R-:W-:Y:S01]  /*2f40*/  FMUL.FTZ R69, R88, R89 ;  /* 0x0000005958457220 */ /* 0x003fe20000410000 */
[----:B------:R-:W-:-:S03]  /*2f50*/  FMUL.FTZ R86, R89, 0.5 ;  /* 0x3f00000059567820 */ /* 0x000fc60000410000 */
[----:B------:R-:W-:-:S04]  /*2f60*/  FFMA R68, -R69, R69, R88 ;  /* 0x0000004545447223 */ /* 0x000fc80000000158 */
[----:B------:R-:W-:Y:S02]  /*2f70*/  FFMA R69, R68, R86, R69 ;  /* 0x0000005644457223 */ /* 0x000fe40000000045 */
.L_x_604:
[----:B------:R-:W-:Y:S05]  /*2f80*/  BSYNC B4 ;  /* 0x0000000000047941 */ /* 0x000fea0003800000 */
.L_x_602:
[----:B------:R-:W-:Y:S01]  /*2f90*/  FSETP.GT.AND P1, PT, R69, RZ, PT ;  /* 0x000000ff4500720b */ /* 0x000fe20003f24000 */
[----:B------:R-:W-:Y:S01]  /*2fa0*/  BSSY B4, `(.L_x_605) ;  /* 0x0000022000047945 */ /* 0x000fe20003800000 */
[----:B------:R-:W-:Y:S02]  /*2fb0*/  MOV R89, RZ ;  /* 0x000000ff00597202 */ /* 0x000fe40000000f00 */
[----:B------:R-:W-:Y:S02]  /*2fc0*/  MOV R86, RZ ;  /* 0x000000ff00567202 */ /* 0x000fe40000000f00 */
[----:B------:R-:W-:-:S07]  /*2fd0*/  MOV R91, RZ ;  /* 0x000000ff005b7202 */ /* 0x000fce0000000f00 */
[----:B------:R-:W-:Y:S05]  /*2fe0*/  @!P1 BRA `(.L_x_606) ;  /* 0x000001d000009947 */ /* 0x000fea0003800000 */
[----:B------:R-:W-:Y:S01]  /*2ff0*/  IADD3 R68, R69, 0x1800000, RZ ;  /* 0x0180000045447810 */ /* 0x000fe20007ffe0ff */
[----:B------:R-:W-:Y:S03]  /*3000*/  BSSY B5, `(.L_x_607) ;  /* 0x000000c000057945 */ /* 0x000fe60003800000 */
[----:B------:R-:W-:-:S04]  /*3010*/  LOP3.LUT R68, R68, 0x7f800000, RZ, 0xc0, !PT ;  /* 0x7f80000044447812 */ /* 0x000fc800078ec0ff */
[----:B------:R-:W-:-:S13]  /*3020*/  ISETP.GT.U32.AND P1, PT, R68, 0x1ffffff, PT ;  /* 0x01ffffff4400780c */ /* 0x000fda0003f24070 */
[----:B------:R-:W-:Y:S05]  /*3030*/  @P1 BRA `(.L_x_608) ;  /* 0x0000004000001947 */ /* 0x000fea0003800000 */
[----:B------:R-:W-:Y:S02]  /*3040*/  MOV R90, 0x3060 ;  /* 0x00003060005a7802 */ /* 0x000fe40000000f00 */
[----:B------:R-:W-:Y:S05]  /*3050*/  CALL.REL.NOINC `($__internal_13_$__cuda_sm20_rcp_rn_f32_slowpath) ;  /* 0x00001b7000007944 */ /* 0x000fea0003c00000 */
[----:B-1----:R-:W-:Y:S01]  /*3060*/  MOV R68, R86 ;  /* 0x0000005600447202 */ /* 0x002fe20000000f00 */
[----:B------:R-:W-:Y:S05]  /*3070*/  BRA `(.L_x_609) ;  /* 0x0000004000007947 */ /* 0x000fea0003800000 */
.L_x_608:
[----:B------:R-:W0:Y:S02]  /*3080*/  MUFU.RCP R68, R69 ;  /* 0x0000004500447308 */ /* 0x000e240000001000 */
[----:B0-----:R-:W-:-:S04]  /*3090*/  FFMA R86, R68, R69, -1 ;  /* 0xbf80000044567423 */ /* 0x001fc80000000045 */
[----:B------:R-:W-:-:S04]  /*30a0*/  FADD.FTZ R89, -R86, -RZ ;  /* 0x800000ff56597221 */ /* 0x000fc80000010100 */
[----:B------:R-:W-:Y:S02]  /*30b0*/  FFMA R68, R68, R89, R68 ;  /* 0x0000005944447223 */ /* 0x000fe40000000044 */
.L_x_609:
[----:B------:R-:W-:Y:S05]  /*30c0*/  BSYNC B5 ;  /* 0x0000000000057941 */ /* 0x000fea0003800000 */
.L_x_607:
[----:B------:R-:W-:-:S04]  /*30d0*/  FMUL R69, R54, R85 ;  /* 0x0000005536457220 */ /* 0x000fc80000400000 */
[----:B------:R-:W-:-:S04]  /*30e0*/  FFMA R69, R52, R87, R69 ;  /* 0x0000005734457223 */ /* 0x000fc80000000045 */
[----:B------:R-:W-:-:S04]  /*30f0*/  FFMA R69, R56, R83, R69 ;  /* 0x0000005338457223 */ /* 0x000fc80000000045 */
[-C--:B------:R-:W-:Y:S01]  /*3100*/  FMUL R89, R52, R69.reuse ;  /* 0x0000004534597220 */ /* 0x080fe20000400000 */
[-C--:B------:R-:W-:Y:S01]  /*3110*/  FMUL R91, R54, R69.reuse ;  /* 0x00000045365b7220 */ /* 0x080fe20000400000 */
        /* <DEDUP_REMOVED lines=10> */
.L_x_606:
[----:B------:R-:W-:Y:S05]  /*31c0*/  BSYNC B4 ;  /* 0x0000000000047941 */ /* 0x000fea0003800000 */
.L_x_605:
[----:B------:R-:W-:Y:S01]  /*31d0*/  FSETP.GT.AND P2, PT, R73, RZ, PT ;  /* 0x000000ff4900720b */ /* 0x000fe20003f44000 */
[----:B------:R-:W-:Y:S01]  /*31e0*/  FADD R84, RZ, R84 ;  /* 0x00000054ff547221 */ /* 0x000fe20000000000 */
[----:B------:R-:W-:Y:S01]  /*31f0*/  FSETP.GT.AND P1, PT, R59, R72, PT ;  /* 0x000000483b00720b */ /* 0x000fe20003f24000 */
[----:B------:R-:W-:Y:S01]  /*3200*/  BSSY B7, `(.L_x_610) ;  /* 0x0000039000077945 */ /* 0x000fe20003800000 */
[----:B------:R-:W-:Y:S01]  /*3210*/  FADD R82, RZ, -R82 ;  /* 0x80000052ff527221 */ /* 0x000fe20000000000 */
[----:B------:R-:W-:Y:S01]  /*3220*/  FADD R83, RZ, -R70 ;  /* 0x80000046ff537221 */ /* 0x000fe20000000000 */
[C---:B------:R-:W-:Y:S01]  /*3230*/  FSEL R68, R84.reuse, RZ, !P1 ;  /* 0x000000ff54447208 */ /* 0x040fe20004800000 */
[----:B------:R-:W-:Y:S01]  /*3240*/  FADD R71, RZ, -R71 ;  /* 0x80000047ff477221 */ /* 0x000fe20000000000 */
[----:B------:R-:W-:-:S03]  /*3250*/  FSEL R93, R84, RZ, P1 ;  /* 0x000000ff545d7208 */ /* 0x000fc60000800000 */
[----:B------:R-:W-:Y:S02]  /*3260*/  FFMA R68, R68, c[0x0][0x2b4], RZ ;  /* 0x0000ad0044447a23 */ /* 0x000fe400000000ff */
[----:B------:R-:W-:Y:S05]  /*3270*/  @!P2 BRA `(.L_x_611) ;  /* 0x000003100000a947 */ /* 0x000fea0003800000 */
[----:B------:R-:W0:Y:S01]  /*3280*/  MUFU.RCP R70, R73 ;  /* 0x0000004900467308 */ /* 0x000e220000001000 */
[----:B------:R-:W-:Y:S07]  /*3290*/  BSSY B8, `(.L_x_612) ;  /* 0x000000e000087945 */ /* 0x000fee0003800000 */
[----:B------:R-:W1:Y:S01]  /*32a0*/  FCHK P1, R4, R73 ;  /* 0x0000004904007302 */ /* 0x000e620000020000 */
[----:B0-----:R-:W-:-:S04]  /*32b0*/  FFMA R69, -R73, R70, 1 ;  /* 0x3f80000049457423 */ /* 0x001fc80000000146 */
[----:B------:R-:W-:Y:S01]  /*32c0*/  FFMA R69, R70, R69, R70 ;  /* 0x0000004546457223 */ /* 0x000fe20000000046 */
[----:B------:R-:W-:-:S03]  /*32d0*/  FADD R70, RZ, -R68 ;  /* 0x80000044ff467221 */ /* 0x000fc60000000000 */
        /* <DEDUP_REMOVED lines=9> */
.L_x_613:
[----:B------:R-:W-:Y:S05]  /*3370*/  BSYNC B8 ;  /* 0x0000000000087941 */ /* 0x000fea0003800000 */
.L_x_612:
        /* <DEDUP_REMOVED lines=14> */
.L_x_615:
[----:B------:R-:W-:Y:S05]  /*3460*/  BSYNC B8 ;  /* 0x0000000000087941 */ /* 0x000fea0003800000 */
.L_x_614:
        /* <DEDUP_REMOVED lines=14> */
.L_x_617:
[----:B------:R-:W-:Y:S05]  /*3550*/  BSYNC B8 ;  /* 0x0000000000087941 */ /* 0x000fea0003800000 */
.L_x_616:
[C---:B------:R-:W-:Y:S01]  /*3560*/  FFMA R91, R70.reuse, R84, R91 ;  /* 0x00000054465b7223 */ /* 0x040fe2000000005b */
[C---:B------:R-:W-:Y:S01]  /*3570*/  FFMA R86, R70.reuse, R95, R86 ;  /* 0x0000005f46567223 */ /* 0x040fe20000000056 */
[----:B------:R-:W-:Y:S02]  /*3580*/  FFMA R89, R70, R68, R89 ;  /* 0x0000004446597223 */ /* 0x000fe40000000059 */
.L_x_611:
[----:B------:R-:W-:Y:S05]  /*3590*/  BSYNC B7 ;  /* 0x0000000000077941 */ /* 0x000fea0003800000 */
.L_x_610:
[----:B------:R-:W-:Y:S01]  /*35a0*/  FADD R68, RZ, -R86 ;  /* 0x80000056ff447221 */ /* 0x000fe20000000000 */
[--C-:B------:R-:W-:Y:S01]  /*35b0*/  FADD R70, RZ, -R91.reuse ;  /* 0x8000005bff467221 */ /* 0x100fe20000000000 */
[----:B------:R-:W-:Y:S01]  /*35c0*/  FADD R88, R40, R91 ;  /* 0x0000005b28587221 */ /* 0x000fe20000000000 */
[C---:B------:R-:W-:Y:S01]  /*35d0*/  FMUL R69, R8.reuse, R83 ;  /* 0x0000005308457220 */ /* 0x040fe20000400000 */
[----:B------:R-:W-:Y:S01]  /*35e0*/  FMUL R84, R8, R68 ;  /* 0x0000004408547220 */ /* 0x000fe20000400000 */
[--C-:B------:R-:W-:Y:S01]  /*35f0*/  FADD R40, RZ, -R89.reuse ;  /* 0x80000059ff287221 */ /* 0x100fe20000000000 */
[----:B------:R-:W-:Y:S01]  /*3600*/  FADD R90, R38, R89 ;  /* 0x00000059265a7221 */ /* 0x000fe20000000000 */
[C---:B------:R-:W-:Y:S01]  /*3610*/  FFMA R38, R7.reuse, R82, R69 ;  /* 0x0000005207267223 */ /* 0x040fe20000000045 */
[-C--:B------:R-:W-:Y:S01]  /*3620*/  FFMA R84, R7, R70.reuse, R84 ;  /* 0x0000004607547223 */ /* 0x080fe20000000054 */
[----:B------:R-:W-:Y:S01]  /*3630*/  ISETP.NE.U32.AND P1, PT, RZ, c[0x0][0x338], PT ;  /* 0x0000ce00ff007a0c */ /* 0x000fe20003f25070 */
[----:B------:R-:W-:Y:S01]  /*3640*/  FADD R85, R39, R86 ;  /* 0x0000005627557221 */ /* 0x000fe20000000000 */
[----:B------:R-:W-:Y:S01]  /*3650*/  FFMA R39, R13, R70, RZ ;  /* 0x000000460d277223 */ /* 0x000fe200000000ff */
[C---:B------:R-:W-:Y:S01]  /*3660*/  FFMA R84, R9.reuse, R40, R84 ;  /* 0x0000002809547223 */ /* 0x040fe20000000054 */
[----:B------:R-:W-:Y:S01]  /*3670*/  FFMA R70, R9, R71, R38 ;  /* 0x0000004709467223 */ /* 0x000fe20000000026 */
[----:B------:R-:W-:Y:S01]  /*3680*/  ISETP.NE.AND.EX P1, PT, RZ, c[0x0][0x33c], PT, P1 ;  /* 0x0000cf00ff007a0c */ /* 0x000fe20003f25310 */
[C---:B------:R-:W-:Y:S01]  /*3690*/  FFMA R68, R13.reuse, R68, RZ ;  /* 0x000000440d447223 */ /* 0x040fe200000000ff */
[----:B------:R-:W-:Y:S01]  /*36a0*/  FADD R38, RZ, R84 ;  /* 0x00000054ff267221 */ /* 0x000fe20000000000 */
[----:B------:R-:W-:Y:S01]  /*36b0*/  FFMA R40, R13, R40, RZ ;  /* 0x000000280d287223 */ /* 0x000fe200000000ff */
[----:B------:R-:W-:-:S02]  /*36c0*/  FFMA R93, R14, R93, RZ ;  /* 0x0000005d0e5d7223 */ /* 0x000fc400000000ff */
[-C--:B------:R-:W-:Y:S01]  /*36d0*/  FFMA R39, R58, R38.reuse, R39 ;  /* 0x000000263a277223 */ /* 0x080fe20000000027 */
[-C--:B------:R-:W-:Y:S01]  /*36e0*/  FFMA R68, R53, R38.reuse, R68 ;  /* 0x0000002635447223 */ /* 0x080fe20000000044 */
[----:B------:R-:W-:Y:S01]  /*36f0*/  FFMA R40, R55, R38, R40 ;  /* 0x0000002637287223 */ /* 0x000fe20000000028 */
[----:B------:R-:W-:Y:S01]  /*3700*/  FADD R70, R93, R70 ;  /* 0x000000465d467221 */ /* 0x000fe20000000000 */
[C---:B------:R-:W-:Y:S01]  /*3710*/  FFMA R86, R74.reuse, R82, R39 ;  /* 0x000000524a567223 */ /* 0x040fe20000000027 */
[----:B------:R-:W-:Y:S01]  /*3720*/  FFMA R82, R74, R83, R68 ;  /* 0x000000534a527223 */ /* 0x000fe20000000044 */
[-C--:B------:R-:W-:Y:S01]  /*3730*/  FFMA R39, R7, R38.reuse, RZ ;  /* 0x0000002607277223 */ /* 0x080fe200000000ff */
[-C--:B------:R-:W-:Y:S01]  /*3740*/  FFMA R68, R8, R38.reuse, RZ ;  /* 0x0000002608447223 */ /* 0x080fe200000000ff */
[----:B------:R-:W-:Y:S01]  /*3750*/  FFMA R69, R9, R38, RZ ;  /* 0x0000002609457223 */ /* 0x000fe200000000ff */
[----:B------:R-:W-:Y:S01]  /*3760*/  FFMA R84, R74, R71, R40 ;  /* 0x000000474a547223 */ /* 0x000fe20000000028 */
[----:B------:R-:W-:Y:S01]  /*3770*/  FADD R40, R39, R88 ;  /* 0x0000005827287221 */ /* 0x000fe20000000000 */
[----:B------:R-:W-:Y:S01]  /*3780*/  FADD R83, RZ, -R39 ;  /* 0x80000027ff537221 */ /* 0x000fe20000000000 */
[----:B------:R-:W-:Y:S01]  /*3790*/  FADD R39, R68, R85 ;  /* 0x0000005544277221 */ /* 0x000fe20000000000 */
[----:B------:R-:W-:Y:S01]  /*37a0*/  FADD R70, RZ, R70 ;  /* 0x00000046ff467221 */ /* 0x000fe20000000000 */
[----:B------:R-:W-:Y:S01]  /*37b0*/  FADD R38, R69, R90 ;  /* 0x0000005a45267221 */ /* 0x000fe20000000000 */
[----:B------:R-:W-:Y:S01]  /*37c0*/  FADD R85, RZ, -R68 ;  /* 0x80000044ff557221 */ /* 0x000fe20000000000 */
[----:B------:R-:W-:Y:S01]  /*37d0*/  FADD R87, RZ, -R69 ;  /* 0x80000045ff577221 */ /* 0x000fe20000000000 */
        /* <DEDUP_REMOVED lines=10> */
.L_x_618:
        /* <DEDUP_REMOVED lines=11> */
.L_x_619:
[----:B0-----:R-:W-:Y:S01]  /*3930*/  FMUL R85, R57, R57 ;  /* 0x0000003939557220 */ /* 0x001fe20000400000 */
[----:B------:R-:W-:Y:S01]  /*3940*/  FMUL R69, R11, R82 ;  /* 0x000000520b457220 */ /* 0x000fe20000400000 */
[----:B------:R-:W-:Y:S02]  /*3950*/  BSSY B7, `(.L_x_620) ;  /* 0x000000f000077945 */ /* 0x000fe40003800000 */
[----:B------:R-:W0:Y:S01]  /*3960*/  MUFU.RCP R71, R85 ;  /* 0x0000005500477308 */ /* 0x000e220000001000 */
[----:B------:R-:W-:-:S04]  /*3970*/  FFMA R69, R10, R86, R69 ;  /* 0x000000560a457223 */ /* 0x000fc80000000045 */
[----:B------:R-:W-:-:S04]  /*3980*/  FFMA R68, R12, R84, R69 ;  /* 0x000000540c447223 */ /* 0x000fc80000000045 */
        /* <DEDUP_REMOVED lines=10> */
[----:B------:R-:W-:Y:S02]  /*3a30*/  MOV R83, R87 ;  /* 0x0000005700537202 */ /* 0x000fe40000000f00 */
.L_x_621:
[----:B------:R-:W-:Y:S05]  /*3a40*/  BSYNC B7 ;  /* 0x0000000000077941 */ /* 0x000fea0003800000 */
.L_x_620:
        /* <DEDUP_REMOVED lines=14> */
.L_x_623:
[----:B------:R-:W-:Y:S05]  /*3b30*/  BSYNC B7 ;  /* 0x0000000000077941 */ /* 0x000fea0003800000 */
.L_x_622:
        /* <DEDUP_REMOVED lines=15> */
.L_x_625:
[----:B------:R-:W-:Y:S05]  /*3c30*/  BSYNC B7 ;  /* 0x0000000000077941 */ /* 0x000fea0003800000 */
.L_x_624:
        /* <DEDUP_REMOVED lines=15> */
.L_x_627:
[----:B------:R-:W-:Y:S05]  /*3d30*/  BSYNC B7 ;  /* 0x0000000000077941 */ /* 0x000fea0003800000 */
.L_x_626:
[----:B------:R-:W-:Y:S01]  /*3d40*/  FADD R82, RZ, R82 ;  /* 0x00000052ff527221 */ /* 0x000fe20000000000 */
[----:B------:R-:W-:Y:S01]  /*3d50*/  FADD R83, RZ, -R83 ;  /* 0x80000053ff537221 */ /* 0x000fe20000000000 */
[----:B------:R-:W-:Y:S02]  /*3d60*/  FADD R69, RZ, -R81 ;  /* 0x80000051ff457221 */ /* 0x000fe40000000000 */
.L_x_593:
[----:B------:R-:W-:Y:S05]  /*3d70*/  BSYNC B3 ;  /* 0x0000000000037941 */ /* 0x000fea0003800000 */
.L_x_592:
[----:B------:R-:W-:Y:S01]  /*3d80*/  ISETP.NE.U32.AND P1, PT, RZ, c[0x0][0x370], PT ;  /* 0x0000dc00ff007a0c */ /* 0x000fe20003f25070 */
[----:B------:R-:W-:Y:S01]  /*3d90*/  FADD R42, R69, R42 ;  /* 0x0000002a452a7221 */ /* 0x000fe20000000000 */
[----:B------:R-:W-:Y:S02]  /*3da0*/  FADD R85, RZ, R69 ;  /* 0x00000045ff557221 */ /* 0x000fe40000000000 */
[----:B------:R-:W-:-:S13]  /*3db0*/  ISETP.NE.AND.EX P1, PT, RZ, c[0x0][0x374], PT, P1 ;  /* 0x0000dd00ff007a0c */ /* 0x000fda0003f25310 */
[----:B------:R-:W-:Y:S05]  /*3dc0*/  @!P1 BRA `(.L_x_628) ;  /* 0x0000007000009947 */ /* 0x000fea0003800000 */
[----:B------:R-:W-:Y:S02]  /*3dd0*/  IMAD R68, R80, c[0x0][0x390], RZ ;  /* 0x0000e40050447a24 */ /* 0x000fe400078e02ff */
[----:B------:R-:W-:Y:S02]  /*3de0*/  IMAD.MOV.U32 R84, RZ, RZ, c[0x0][0x390] ;  /* 0x0000e400ff547624 */ /* 0x000fe400078e00ff */
[C---:B------:R-:W-:Y:S02]  /*3df0*/  IMAD R81, R79.reuse, UR11, R68 ;  /* 0x0000000b4f517c24 */ /* 0x040fe4000f8e0244 */
[----:B------:R-:W-:-:S05]  /*3e00*/  IMAD.WIDE.U32 R68, R79, R84, c[0x0][0x370] ;  /* 0x0000dc004f447625 */ /* 0x000fca00078e0054 */
[----:B------:R-:W-:-:S05]  /*3e10*/  IADD3 R69, R69, R81, RZ ;  /* 0x0000005145457210 */ /* 0x000fca0007ffe0ff */
[----:B------:R0:W-:Y:S01]  /*3e20*/  RED.E.ADD.F32.FTZ.RN.STRONG.GPU [R68.64], R85 ;  /* 0x000000554400798e */ /* 0x0001e2000c10e792 */
[----:B------:R-:W-:Y:S05]  /*3e30*/  BRA `(.L_x_629) ;  /* 0x0000009000007947 */ /* 0x000fea0003800000 */
.L_x_628:
        /* <DEDUP_REMOVED lines=9> */
.L_x_629:
[----:B------:R-:W-:Y:S01]  /*3ed0*/  ISETP.NE.U32.AND P1, PT, RZ, c[0x0][0x3a8], PT ;  /* 0x0000ea00ff007a0c */ /* 0x000fe20003f25070 */
[----:B0-----:R-:W-:-:S03]  /*3ee0*/  FADD R85, RZ, -R70 ;  /* 0x80000046ff557221 */ /* 0x001fc60000000000 */
[----:B------:R-:W-:-:S13]  /*3ef0*/  ISETP.NE.AND.EX P1, PT, RZ, c[0x0][0x3ac], PT, P1 ;  /* 0x0000eb00ff007a0c */ /* 0x000fda0003f25310 */
        /* <DEDUP_REMOVED lines=8> */
.L_x_630:
        /* <DEDUP_REMOVED lines=9> */
.L_x_631:
[----:B------:R-:W-:Y:S01]  /*4010*/  FSETP.GT.AND P1, PT, R57, RZ, PT ;  /* 0x000000ff3900720b */ /* 0x000fe20003f24000 */
[----:B------:R-:W-:Y:S01]  /*4020*/  FADD R70, RZ, R70 ;  /* 0x00000046ff467221 */ /* 0x000fe20000000000 */
[----:B------:R-:W-:Y:S03]  /*4030*/  BSSY B3, `(.L_x_632) ;  /* 0x0000034000037945 */ /* 0x000fe60003800000 */
[----:B------:R-:W-:Y:S01]  /*4040*/  FADD R81, R70, R83 ;  /* 0x0000005346517221 */ /* 0x000fe20000000000 */
[----:B------:R-:W-:-:S07]  /*4050*/  FADD R41, R41, -R70 ;  /* 0x8000004629297221 */ /* 0x000fce0000000000 */
[----:B------:R-:W-:Y:S05]  /*4060*/  @!P1 BRA `(.L_x_633) ;  /* 0x0000030000009947 */ /* 0x000fea0003800000 */
[----:B0-----:R-:W0:Y:S01]  /*4070*/  MUFU.RCP R68, R57 ;  /* 0x0000003900447308 */ /* 0x001e220000001000 */
        /* <DEDUP_REMOVED lines=13> */
.L_x_635:
[----:B------:R-:W-:Y:S05]  /*4150*/  BSYNC B7 ;  /* 0x0000000000077941 */ /* 0x000fea0003800000 */
.L_x_634:
        /* <DEDUP_REMOVED lines=14> */
.L_x_637:
[----:B------:R-:W-:Y:S05]  /*4240*/  BSYNC B7 ;  /* 0x0000000000077941 */ /* 0x000fea0003800000 */
.L_x_636:
        /* <DEDUP_REMOVED lines=14> */
.L_x_639:
[----:B------:R-:W-:Y:S05]  /*4330*/  BSYNC B7 ;  /* 0x0000000000077941 */ /* 0x000fea0003800000 */
.L_x_638:
[C---:B------:R-:W-:Y:S01]  /*4340*/  FFMA R86, R81.reuse, R70, R86 ;  /* 0x0000004651567223 */ /* 0x040fe20000000056 */
[C---:B------:R-:W-:Y:S01]  /*4350*/  FFMA R71, R81.reuse, R84, R71 ;  /* 0x0000005451477223 */ /* 0x040fe20000000047 */
[----:B------:R-:W-:Y:S02]  /*4360*/  FFMA R82, R81, R69, R82 ;  /* 0x0000004551527223 */ /* 0x000fe40000000052 */
.L_x_633:
[----:B------:R-:W-:Y:S05]  /*4370*/  BSYNC B3 ;  /* 0x0000000000037941 */ /* 0x000fea0003800000 */
.L_x_632:
[----:B------:R-:W-:Y:S01]  /*4380*/  ISETP.NE.U32.AND P1, PT, RZ, c[0x0][0x300], PT ;  /* 0x0000c000ff007a0c */ /* 0x000fe20003f25070 */
[----:B------:R-:W-:Y:S01]  /*4390*/  FADD R37, R37, R86 ;  /* 0x0000005625257221 */ /* 0x000fe20000000000 */
[--C-:B------:R-:W-:Y:S01]  /*43a0*/  FADD R36, R36, R71.reuse ;  /* 0x0000004724247221 */ /* 0x100fe20000000000 */
[----:B------:R-:W-:Y:S01]  /*43b0*/  FADD R35, R35, R82 ;  /* 0x0000005223237221 */ /* 0x000fe20000000000 */
[----:B------:R-:W-:Y:S01]  /*43c0*/  ISETP.NE.AND.EX P1, PT, RZ, c[0x0][0x304], PT, P1 ;  /* 0x0000c100ff007a0c */ /* 0x000fe20003f25310 */
[----:B------:R-:W-:Y:S01]  /*43d0*/  FADD R81, RZ, -R86 ;  /* 0x80000056ff517221 */ /* 0x000fe20000000000 */
[----:B------:R-:W-:Y:S01]  /*43e0*/  FADD R83, RZ, -R71 ;  /* 0x80000047ff537221 */ /* 0x000fe20000000000 */
[----:B0-----:R-:W-:-:S10]  /*43f0*/  FADD R85, RZ, -R82 ;  /* 0x80000052ff557221 */ /* 0x001fd40000000000 */
        /* <DEDUP_REMOVED lines=10> */
.L_x_640:
        /* <DEDUP_REMOVED lines=11> */
.L_x_591:
[----:B------:R-:W-:Y:S05]  /*4550*/  BSYNC B6 ;  /* 0x0000000000067941 */ /* 0x000fea0003800000 */
.L_x_590:
[----:B------:R-:W-:Y:S05]  /*4560*/  BRA `(.L_x_641) ;  /* 0xffffcb6000007947 */ /* 0x000fea000383ffff */
.L_x_560:
[----:B------:R-:W-:Y:S05]  /*4570*/  BSYNC B0 ;  /* 0x0000000000007941 */ /* 0x000fea0003800000 */
.L_x_556:
[----:B------:R-:W-:Y:S01]  /*4580*/  ISETP.NE.U32.AND P1, PT, RZ, c[0x0][0x370], PT ;  /* 0x0000dc00ff007a0c */ /* 0x000fe20003f25070 */
[----:B------:R-:W-:Y:S01]  /*4590*/  FADD R41, RZ, R41 ;  /* 0x00000029ff297221 */ /* 0x000fe20000000000 */
[----:B------:R-:W-:-:S02]  /*45a0*/  FADD R7, RZ, R42 ;  /* 0x0000002aff077221 */ /* 0x000fc40000000000 */
        /* <DEDUP_REMOVED lines=9> */
.L_x_642:
[----:B------:R-:W-:-:S04]  /*4640*/  ISETP.NE.U32.AND P1, PT, RZ, c[0x0][0x200], PT ;  /* 0x00008000ff007a0c */ /* 0x000fc80003f25070 */
[----:B------:R-:W-:-:S13]  /*4650*/  ISETP.NE.AND.EX P1, PT, RZ, c[0x0][0x204], PT, P1 ;  /* 0x00008100ff007a0c */ /* 0x000fda0003f25310 */
[----:B------:R-:W-:Y:S05]  /*4660*/  @!P1 BRA `(.L_x_643) ;  /* 0x0000006000009947 */ /* 0x000fea0003800000 */
[----:B------:R-:W-:Y:S01]  /*4670*/  MOV R3, c[0x0][0x218] ;  /* 0x0000860000037a02 */ /* 0x000fe20000000f00 */
[----:B------:R-:W-:-:S04]  /*4680*/  IMAD R5, R20, c[0x0][0x218], RZ ;  /* 0x0000860014057a24 */ /* 0x000fc800078e02ff */
[C---:B------:R-:W-:Y:S02]  /*4690*/  IMAD R5, R18.reuse, UR8, R5 ;  /* 0x0000000812057c24 */ /* 0x040fe4000f8e0205 */
[----:B------:R-:W-:-:S04]  /*46a0*/  IMAD.WIDE.U32 R2, R18, R3, c[0x0][0x200] ;  /* 0x0000800012027625 */ /* 0x000fc800078e0003 */
[----:B------:R-:W-:-:S05]  /*46b0*/  IMAD.IADD R3, R5, 0x1, R3 ;  /* 0x0000000105037824 */ /* 0x000fca00078e0203 */
[----:B------:R0:W-:Y:S02]  /*46c0*/  RED.E.ADD.F32.FTZ.RN.STRONG.GPU [R2.64], R7 ;  /* 0x000000070200798e */ /* 0x0001e4000c10e792 */
.L_x_643:
        /* <DEDUP_REMOVED lines=8> */
[----:B------:R0:W-:Y:S01]  /*4750*/  RED.E.ADD.F32.FTZ.RN.STRONG.GPU [R2.64], R41 ;  /* 0x000000290200798e */ /* 0x0001e2000c10e792 */
[----:B------:R-:W-:Y:S05]  /*4760*/  BRA `(.L_x_645) ;  /* 0x0000009000007947 */ /* 0x000fea0003800000 */
.L_x_644:
        /* <DEDUP_REMOVED lines=8> */
[----:B------:R0:W-:Y:S02]  /*47f0*/  RED.E.ADD.F32.FTZ.RN.STRONG.GPU [R2.64], R41 ;  /* 0x000000290200798e */ /* 0x0001e4000c10e792 */
.L_x_645:
        /* <DEDUP_REMOVED lines=15> */
.L_x_646:
        /* <DEDUP_REMOVED lines=8> */
[----:B------:R0:W-:Y:S04]  /*4970*/  RED.E.ADD.F32.FTZ.RN.STRONG.GPU [R2.64], R7 ;  /* 0x000000070200798e */ /* 0x0001e8000c10e792 */
[----:B------:R0:W-:Y:S04]  /*4980*/  RED.E.ADD.F32.FTZ.RN.STRONG.GPU [R2.64+0x4], R39 ;  /* 0x000004270200798e */ /* 0x0001e8000c10e792 */
[----:B------:R0:W-:Y:S02]  /*4990*/  RED.E.ADD.F32.FTZ.RN.STRONG.GPU [R2.64+0x8], R9 ;  /* 0x000008090200798e */ /* 0x0001e4000c10e792 */
.L_x_647:
[----:B------:R-:W-:Y:S01]  /*49a0*/  ISETP.NE.U32.AND P1, PT, RZ, c[0x0][0x300], PT ;  /* 0x0000c000ff007a0c */ /* 0x000fe20003f25070 */
[----:B------:R-:W-:Y:S01]  /*49b0*/  FADD R37, RZ, R37 ;  /* 0x00000025ff257221 */ /* 0x000fe20000000000 */
[----:B0-----:R-:W-:Y:S01]  /*49c0*/  FADD R7, RZ, R36 ;  /* 0x00000024ff077221 */ /* 0x001fe20000000000 */
        /* <DEDUP_REMOVED lines=12> */
.L_x_648:
        /* <DEDUP_REMOVED lines=11> */
.L_x_554:
[----:B------:R-:W-:Y:S05]  /*4b40*/  BSYNC B1 ;  /* 0x0000000000017941 */ /* 0x000fea0003800000 */
.L_x_553:
[----:B0-----:R-:W-:-:S05]  /*4b50*/  MOV R3, c[0x0][0x0] ;  /* 0x0000000000037a02 */ /* 0x001fca0000000f00 */
[----:B------:R-:W-:-:S05]  /*4b60*/  IMAD.WIDE.U32 R16, R3, c[0x0][0xc], R16 ;  /* 0x0000030003107a25 */ /* 0x000fca00078e0010 */
[----:B------:R-:W-:-:S04]  /*4b70*/  ISETP.GE.U32.AND P1, PT, R16, c[0x0][0x178], PT ;  /* 0x00005e0010007a0c */ /* 0x000fc80003f26070 */
[----:B------:R-:W-:-:S13]  /*4b80*/  ISETP.GE.U32.AND.EX P1, PT, R17, c[0x0][0x17c], PT, P1 ;  /* 0x00005f0011007a0c */ /* 0x000fda0003f26110 */
[----:B------:R-:W-:Y:S01]  /*4b90*/  @P1 CALL.REL.NOINC `(.L_x_649) ;  /* 0x0000001000001944 */ /* 0x000fe20003c00000 */
[----:B------:R-:W-:Y:S05]  /*4ba0*/  BRA `(.L_x_650) ;  /* 0xffffb66000007947 */ /* 0x000fea000383ffff */
.L_x_649:
[----:B------:R-:W-:Y:S05]  /*4bb0*/  BSYNC B2 ;  /* 0x0000000000027941 */ /* 0x000fea0003800000 */
.L_x_552:
[----:B------:R-:W-:Y:S05]  /*4bc0*/  EXIT ;  /* 0x000000000000794d */ /* 0x000fea0003800000 */
        .weak           $__internal_13_$__cuda_sm20_rcp_rn_f32_slowpath
        .type           $__internal_13_$__cuda_sm20_rcp_rn_f32_slowpath,@function
        .size           $__internal_13_$__cuda_sm20_rcp_rn_f32_slowpath,($__internal_14_$__cuda_sm20_sqrt_rn_f32_slowpath - $__internal_13_$__cuda_sm20_rcp_rn_f32_slowpath)
$__internal_13_$__cuda_sm20_rcp_rn_f32_slowpath:
        /* <DEDUP_REMOVED lines=15> */
.L_x_652:
[----:B------:R-:W-:-:S04]  /*4cc0*/  IADD3 R94, R92, -0xfd, RZ ;  /* 0xffffff035c5e7810 */ /* 0x000fc80007ffe0ff */
[----:B------:R-:W-:-:S13]  /*4cd0*/  ISETP.GT.U32.AND P1, PT, R94, 0x1, PT ;  /* 0x000000015e00780c */ /* 0x000fda0003f24070 */
[----:B------:R-:W-:Y:S05]  /*4ce0*/  @P1 BRA `(.L_x_654) ;  /* 0x000001e000001947 */ /* 0x000fea0003800000 */
[----:B------:R-:W-:Y:S01]  /*4cf0*/  LOP3.LUT R68, R69, 0x7fffff, RZ, 0xc0, !PT ;  /* 0x007fffff45447812 */ /* 0x000fe200078ec0ff */
[----:B------:R-:W-:-:S03]  /*4d00*/  IMAD.MOV.U32 R91, RZ, RZ, 0x3 ;  /* 0x00000003ff5b7424 */ /* 0x000fc600078e00ff */
        /* <DEDUP_REMOVED lines=28> */
.L_x_654:
[----:B------:R0:W1:Y:S02]  /*4ed0*/  MUFU.RCP R86, R69 ;  /* 0x0000004500567308 */ /* 0x0000640000001000 */
.L_x_653:
[----:B------:R-:W-:Y:S05]  /*4ee0*/  BSYNC B7 ;  /* 0x0000000000077941 */ /* 0x000fea0003800000 */
.L_x_651:
[----:B------:R-:W-:Y:S02]  /*4ef0*/  MOV R68, R90 ;  /* 0x0000005a00447202 */ /* 0x000fe40000000f00 */
[----:B0-----:R-:W-:-:S04]  /*4f00*/  MOV R69, 0x0 ;  /* 0x0000000000457802 */ /* 0x001fc80000000f00 */
[----:B------:R-:W-:Y:S05]  /*4f10*/  RET.REL.NODEC R68 `(my_solve_particle_particle_contacts_cuda_kernel_backward) ;  /* 0xffffb0e044007950 */ /* 0x000fea0003c3ffff */
        .weak           $__internal_14_$__cuda_sm20_sqrt_rn_f32_slowpath
        .type           $__internal_14_$__cuda_sm20_sqrt_rn_f32_slowpath,@function
        .size           $__internal_14_$__cuda_sm20_sqrt_rn_f32_slowpath,($__internal_15_$__cuda_sm3x_div_rn_noftz_f32_slowpath - $__internal_14_$__cuda_sm20_sqrt_rn_f32_slowpath)
$__internal_14_$__cuda_sm20_sqrt_rn_f32_slowpath:
        /* <DEDUP_REMOVED lines=14> */
[----:B------:R-:W-:Y:S02]  /*5000*/  @!P2 IMAD.MOV.U32 R69, RZ, RZ, R68 ;  /* 0x000000ffff45a224 */ /* 0x000fe400078e0044 */
[----:B------:R-:W-:-:S04]  /*5010*/  @P2 FADD.FTZ R88, -R89, -RZ ;  /* 0x800000ff59582221 */ /* 0x000fc80000010100 */
[----:B------:R-:W-:-:S04]  /*5020*/  @P2 FFMA R88, R89, R88, R86 ;  /* 0x0000005859582223 */ /* 0x000fc80000000056 */
[----:B------:R-:W-:-:S04]  /*5030*/  @P2 FFMA R88, R88, R90, R89 ;  /* 0x0000005a58582223 */ /* 0x000fc80000000059 */
[----:B------:R-:W-:-:S05]  /*5040*/  @P2 FMUL.FTZ R69, R88, 2.3283064365386962891e-10 ;  /* 0x2f80000058452820 */ /* 0x000fca0000410000 */
.L_x_655:
[----:B------:R-:W-:Y:S02]  /*5050*/  MOV R86, R69 ;  /* 0x0000004500567202 */ /* 0x000fe40000000f00 */
[----:B------:R-:W-:Y:S02]  /*5060*/  MOV R68, R91 ;  /* 0x0000005b00447202 */ /* 0x000fe40000000f00 */
[----:B------:R-:W-:-:S04]  /*5070*/  MOV R69, 0x0 ;  /* 0x0000000000457802 */ /* 0x000fc80000000f00 */
[----:B------:R-:W-:Y:S05]  /*5080*/  RET.REL.NODEC R68 `(my_solve_particle_particle_contacts_cuda_kernel_backward) ;  /* 0xffffaf7044007950 */ /* 0x000fea0003c3ffff */
        .weak           $__internal_15_$__cuda_sm3x_div_rn_noftz_f32_slowpath
        .type           $__internal_15_$__cuda_sm3x_div_rn_noftz_f32_slowpath,@function
        .size           $__internal_15_$__cuda_sm3x_div_rn_noftz_f32_slowpath,(.L_x_1249 - $__internal_15_$__cuda_sm3x_div_rn_noftz_f32_slowpath)
$__internal_15_$__cuda_sm3x_div_rn_noftz_f32_slowpath:
        /* <DEDUP_REMOVED lines=34> */
.L_x_657:
[----:B------:R-:W-:Y:S01]  /*52b0*/  LEA R90, R88, 0xc0800000, 0x17 ;  /* 0xc0800000585a7811 */ /* 0x000fe200078eb8ff */
[----:B------:R-:W-:Y:S01]  /*52c0*/  BSSY B5, `(.L_x_662) ;  /* 0x0000036000057945 */ /* 0x000fe20003800000 */
[----:B------:R-:W-:Y:S02]  /*52d0*/  IADD3 R97, R97, -0x7f, RZ ;  /* 0xffffff8161617810 */ /* 0x000fe40007ffe0ff */
[----:B------:R-:W-:-:S03]  /*52e0*/  IADD3 R90, -R90, R69, RZ ;  /* 0x000000455a5a7210 */ /* 0x000fc60007ffe1ff */
[C---:B------:R-:W-:Y:S01]  /*52f0*/  IMAD R68, R97.reuse, -0x800000, R68 ;  /* 0xff80000061447824 */ /* 0x040fe200078e0244 */
[----:B------:R0:W1:Y:S01]  /*5300*/  MUFU.RCP R69, R90 ;  /* 0x0000005a00457308 */ /* 0x0000620000001000 */
[----:B------:R-:W-:Y:S01]  /*5310*/  FADD.FTZ R99, -R90, -RZ ;  /* 0x800000ff5a637221 */ /* 0x000fe20000010100 */
[----:B0-----:R-:W-:-:S05]  /*5320*/  IADD3 R90, R97, 0x7f, -R88 ;  /* 0x0000007f615a7810 */ /* 0x001fca0007ffe858 */
[----:B------:R-:W-:Y:S01]  /*5330*/  IMAD.IADD R87, R90, 0x1, R87 ;  /* 0x000000015a577824 */ /* 0x000fe200078e0257 */
[----:B-1----:R-:W-:-:S04]  /*5340*/  FFMA R92, R69, R99, 1 ;  /* 0x3f800000455c7423 */ /* 0x002fc80000000063 */
        /* <DEDUP_REMOVED lines=19> */
[CCC-:B------:R-:W-:Y:S01]  /*5480*/  FFMA.RZ R87, R69.reuse, R99.reuse, R94.reuse ;  /* 0x0000006345577223 */ /* 0x1c0fe2000000c05e */
[-CC-:B------:R-:W-:Y:S01]  /*5490*/  FFMA.RM R88, R69, R99.reuse, R94.reuse ;  /* 0x0000006345587223 */ /* 0x180fe2000000405e */
[C---:B------:R-:W-:Y:S02]  /*54a0*/  ISETP.NE.AND P4, PT, R92.reuse, RZ, PT ;  /* 0x000000ff5c00720c */ /* 0x040fe40003f85270 */
[C---:B------:R-:W-:Y:S02]  /*54b0*/  ISETP.NE.AND P3, PT, R92.reuse, RZ, PT ;  /* 0x000000ff5c00720c */ /* 0x040fe40003f65270 */
[----:B------:R-:W-:Y:S01]  /*54c0*/  LOP3.LUT R90, R87, 0x7fffff, RZ, 0xc0, !PT ;  /* 0x007fffff575a7812 */ /* 0x000fe200078ec0ff */
[----:B------:R-:W-:Y:S01]  /*54d0*/  FFMA.RP R87, R69, R99, R94 ;  /* 0x0000006345577223 */ /* 0x000fe2000000805e */
        /* <DEDUP_REMOVED lines=16> */
.L_x_664:
[----:B------:R-:W-:-:S04]  /*55e0*/  LOP3.LUT R68, R68, 0x80000000, RZ, 0xc0, !PT ;  /* 0x8000000044447812 */ /* 0x000fc800078ec0ff */
[----:B------:R-:W-:Y:S01]  /*55f0*/  LOP3.LUT R68, R68, 0x7f800000, RZ, 0xfc, !PT ;  /* 0x7f80000044447812 */ /* 0x000fe200078efcff */
[----:B------:R-:W-:Y:S05]  /*5600*/  BRA `(.L_x_665) ;  /* 0x0000001000007947 */ /* 0x000fea0003800000 */
.L_x_663:
[----:B------:R-:W-:Y:S02]  /*5610*/  LEA R68, R87, R68, 0x17 ;  /* 0x0000004457447211 */ /* 0x000fe400078eb8ff */
.L_x_665:
[----:B------:R-:W-:Y:S05]  /*5620*/  BSYNC B5 ;  /* 0x0000000000057941 */ /* 0x000fea0003800000 */
.L_x_662:
[----:B------:R-:W-:Y:S05]  /*5630*/  BRA `(.L_x_666) ;  /* 0x0000008000007947 */ /* 0x000fea0003800000 */
.L_x_661:
[----:B------:R-:W-:-:S04]  /*5640*/  LOP3.LUT R68, R69, 0x80000000, R68, 0x48, !PT ;  /* 0x8000000045447812 */ /* 0x000fc800078e4844 */
[----:B------:R-:W-:Y:S01]  /*5650*/  LOP3.LUT R68, R68, 0x7f800000, RZ, 0xfc, !PT ;  /* 0x7f80000044447812 */ /* 0x000fe200078efcff */
[----:B------:R-:W-:Y:S05]  /*5660*/  BRA `(.L_x_666) ;  /* 0x0000005000007947 */ /* 0x000fea0003800000 */
.L_x_660:
[----:B------:R-:W-:Y:S01]  /*5670*/  LOP3.LUT R68, R69, 0x80000000, R68, 0x48, !PT ;  /* 0x8000000045447812 */ /* 0x000fe200078e4844 */
[----:B------:R-:W-:Y:S05]  /*5680*/  BRA `(.L_x_666) ;  /* 0x0000003000007947 */ /* 0x000fea0003800000 */
.L_x_659:
[----:B------:R-:W0:Y:S01]  /*5690*/  MUFU.RSQ R68, -QNAN ;  /* 0xffc0000000447908 */ /* 0x000e220000001400 */
[----:B------:R-:W-:Y:S05]  /*56a0*/  BRA `(.L_x_666) ;  /* 0x0000001000007947 */ /* 0x000fea0003800000 */
.L_x_658:
[----:B------:R-:W-:Y:S02]  /*56b0*/  FADD.FTZ R68, R68, R69 ;  /* 0x0000004544447221 */ /* 0x000fe40000010000 */
.L_x_666:
[----:B------:R-:W-:Y:S05]  /*56c0*/  BSYNC B4 ;  /* 0x0000000000047941 */ /* 0x000fea0003800000 */
.L_x_656:
[----:B0-----:R-:W-:Y:S02]  /*56d0*/  MOV R87, R68 ;  /* 0x0000004400577202 */ /* 0x001fe40000000f00 */
[----:B------:R-:W-:Y:S02]  /*56e0*/  MOV R68, R85 ;  /* 0x0000005500447202 */ /* 0x000fe40000000f00 */
[----:B------:R-:W-:-:S04]  /*56f0*/  MOV R69, 0x0 ;  /* 0x0000000000457802 */ /* 0x000fc80000000f00 */
[----:B------:R-:W-:Y:S05]  /*5700*/  RET.REL.NODEC R68 `(my_solve_particle_particle_contacts_cuda_kernel_backward) ;  /* 0xffffa8f044007950 */ /* 0x000fea0003c3ffff */
.L_x_667:
        /* <DEDUP_REMOVED lines=15> */
.L_x_1249:


//--------------------- .text.my_solve_particle_particle_contacts_cuda_kernel_forward --------------------------
	.section	.text.my_solve_particle_particle_contacts_cuda_kernel_forward,"ax",@progbits
	.sectioninfo	@"SHI_REGISTERS=59"
	.align	128
        .global         my_solve_particle_particle_contacts_cuda_kernel_forward
        .type           my_solve_particle_particle_contacts_cuda_kernel_forward,@function
        .size           my_solve_particle_particle_contacts_cuda_kernel_forward,(.L_x_1251 - my_solve_particle_particle_contacts_cuda_kernel_forward)
        .other          my_solve_particle_particle_contacts_cuda_kernel_forward,@"STO_CUDA_ENTRY STV_DEFAULT"
my_solve_particle_particle_contacts_cuda_kernel_forward:
.text.my_solve_particle_particle_contacts_cuda_kernel_forward:
        /* <DEDUP_REMOVED lines=8> */
[----:B------:R-:W-:Y:S01]  /*0080*/  ULDC UR6, c[0x0][0x0] ;  /* 0x0000000000067ab9 */ /* 0x000fe20000000800 */
[----:B------:R-:W-:Y:S01]  /*0090*/  IMAD.MOV.U32 R18, RZ, RZ, c[0x0][0x2a0] ;  /* 0x0000a800ff127624 */ /* 0x000fe200078e00ff */
[----:B------:R-:W-:Y:S02]  /*00a0*/  ULDC UR7, c[0x0][0xc] ;  /* 0x0000030000077ab9 */ /* 0x000fe40000000800 */
[----:B------:R-:W-:Y:S02]  /*00b0*/  UIMAD.WIDE.U32 UR6, UR6, UR7, URZ ;  /* 0x00000007060672a5 */ /* 0x000fe4000f8e003f */
[----:B------:R-:W-:Y:S02]  /*00c0*/  ULDC UR5, c[0x0][0x288] ;  /* 0x0000a20000057ab9 */ /* 0x000fe40000000800 */
[----:B------:R-:W-:Y:S02]  /*00d0*/  ULDC UR8, c[0x0][0x1a8] ;  /* 0x00006a0000087ab9 */ /* 0x000fe40000000800 */
[----:B------:R-:W-:-:S02]  /*00e0*/  ULDC UR9, c[0x0][0x1e0] ;  /* 0x0000780000097ab9 */ /* 0x000fc40000000800 */
[----:B------:R-:W-:Y:S02]  /*00f0*/  ULDC UR10, c[0x0][0x250] ;  /* 0x00009400000a7ab9 */ /* 0x000fe40000000800 */
[----:B------:R-:W-:Y:S02]  /*0100*/  ULDC UR11, c[0x0][0x218] ;  /* 0x00008600000b7ab9 */ /* 0x000fe40000000800 */
[----:B------:R-:W-:Y:S02]  /*0110*/  ULDC UR12, c[0x0][0x2e0] ;  /* 0x0000b800000c7ab9 */ /* 0x000fe40000000800 */
[----:B------:R-:W-:Y:S02]  /*0120*/  UMOV UR4, URZ ;  /* 0x0000003f00047c82 */ /* 0x000fe40008000000 */
        /* <DEDUP_REMOVED lines=8> */
.L_x_705:
[----:B------:R-:W-:Y:S01]  /*01b0*/  MOV R8, c[0x0][0x180] ;  /* 0x0000600000087a02 */ /* 0x000fe20000000f00 */
[----:B------:R-:W-:-:S06]  /*01c0*/  IMAD.MOV.U32 R9, RZ, RZ, c[0x0][0x184] ;  /* 0x00006100ff097624 */ /* 0x000fcc00078e00ff */
[----:B------:R-:W2:Y:S01]  /*01d0*/  LDG.E.64 R8, [R8.64+0x10] ;  /* 0x0000101008087981 */ /* 0x000ea2000c1e1b00 */
[----:B------:R-:W-:Y:S02]  /*01e0*/  MOV R19, 0xffffffff ;  /* 0xffffffff00137802 */ /* 0x000fe40000000f00 */
[----:B--2---:R-:W-:-:S04]  /*01f0*/  ISETP.NE.U32.AND P0, PT, R8, RZ, PT ;  /* 0x000000ff0800720c */ /* 0x004fc80003f05070 */
[----:B------:R-:W-:-:S13]  /*0200*/  ISETP.NE.AND.EX P0, PT, R9, RZ, PT, P0 ;  /* 0x000000ff0900720c */ /* 0x000fda0003f05300 */
[----:B0-----:R-:W-:-:S04]  /*0210*/  @P0 SHF.R.S64 R3, RZ, 0x1e, R16 ;  /* 0x0000001eff030819 */ /* 0x001fc80000001010 */
[----:B------:R-:W-:-:S04]  /*0220*/  @P0 IADD3 R2, P1, R8, R3, RZ ;  /* 0x0000000308020210 */ /* 0x000fc80007f3e0ff */
[----:B------:R-:W-:-:S05]  /*0230*/  @P0 LEA.HI.X.SX32 R3, R16, R9, 0x2, P1 ;  /* 0x0000000910030211 */ /* 0x000fca00008f16ff */
[----:B------:R-:W2:Y:S01]  /*0240*/  @P0 LDG.E R19, [R2.64] ;  /* 0x0000001002130981 */ /* 0x000ea2000c1e1900 */
[----:B------:R-:W-:Y:S01]  /*0250*/  YIELD ;  /* 0x0000000000007946 */ /* 0x000fe20003800000 */
[----:B------:R-:W-:Y:S02]  /*0260*/  ULDC.64 UR14, c[0x0][0x180] ;  /* 0x00006000000e7ab9 */ /* 0x000fe40000000a00 */
[----:B------:R-:W-:-:S04]  /*0270*/  UIADD3 UR13, UP0, UR14, 0x10, URZ ;  /* 0x000000100e0d7890 */ /* 0x000fc8000ff1e03f */
[----:B------:R-:W-:Y:S02]  /*0280*/  UIADD3.X UR14, URZ, UR15, URZ, UP0, !UPT ;  /* 0x0000000f3f0e7290 */ /* 0x000fe400087fe43f */
[----:B------:R-:W-:-:S04]  /*0290*/  IMAD.U32 R4, RZ, RZ, UR13 ;  /* 0x0000000dff047e24 */ /* 0x000fc8000f8e00ff */
[----:B------:R-:W-:Y:S02]  /*02a0*/  MOV R5, UR14 ;  /* 0x0000000e00057c02 */ /* 0x000fe40008000f00 */
[----:B--2---:R-:W-:-:S13]  /*02b0*/  ISETP.NE.AND P0, PT, R19, -0x1, PT ;  /* 0xffffffff1300780c */ /* 0x004fda0003f05270 */
[----:B------:R-:W-:Y:S05]  /*02c0*/  @!P0 EXIT ;  /* 0x000000000000894d */ /* 0x000fea0003800000 */
[----:B------:R-:W-:Y:S01]  /*02d0*/  SHF.R.S32.HI R20, RZ, 0x1f, R19 ;  /* 0x0000001fff147819 */ /* 0x000fe20000011413 */
[----:B------:R-:W-:-:S04]  /*02e0*/  IMAD.MOV.U32 R2, RZ, RZ, c[0x0][0x288] ;  /* 0x0000a200ff027624 */ /* 0x000fc800078e00ff */
        /* <DEDUP_REMOVED lines=8> */
[----:B------:R-:W2:Y:S01]  /*0370*/  LDG.E.64 R12, [R4.64+-0x8] ;  /* 0xfffff810040c7981 */ /* 0x000ea2000c1e1b00 */
[----:B------:R-:W-:Y:S01]  /*0380*/  IMAD R0, R20, c[0x0][0x1a8], RZ ;  /* 0x00006a0014007a24 */ /* 0x000fe200078e02ff */
[----:B------:R-:W-:Y:S01]  /*0390*/  MOV R10, c[0x0][0x250] ;  /* 0x00009400000a7a02 */ /* 0x000fe20000000f00 */
[----:B------:R-:W-:Y:S01]  /*03a0*/  IMAD.MOV.U32 R30, RZ, RZ, c[0x0][0x1a8] ;  /* 0x00006a00ff1e7624 */ /* 0x000fe200078e00ff */
[----:B------:R-:W-:Y:S01]  /*03b0*/  CS2R R22, SRZ ;  /* 0x0000000000167805 */ /* 0x000fe2000001ff00 */
[C---:B------:R-:W-:Y:S02]  /*03c0*/  IMAD R3, R19.reuse, UR8, R0 ;  /* 0x0000000813037c24 */ /* 0x040fe4000f8e0200 */
[----:B------:R-:W-:-:S04]  /*03d0*/  IMAD.WIDE.U32 R30, R19, R30, c[0x0][0x188] ;  /* 0x00006200131e7625 */ /* 0x000fc800078e001e */
[C---:B------:R-:W-:Y:S01]  /*03e0*/  IMAD R2, R20.reuse, c[0x0][0x250], RZ ;  /* 0x0000940014027a24 */ /* 0x040fe200078e02ff */
[----:B------:R-:W-:Y:S01]  /*03f0*/  IADD3 R31, R31, R3, RZ ;  /* 0x000000031f1f7210 */ /* 0x000fe20007ffe0ff */
[----:B------:R-:W-:Y:S02]  /*0400*/  IMAD R6, R20, c[0x0][0x218], RZ ;  /* 0x0000860014067a24 */ /* 0x000fe400078e02ff */
[----:B------:R-:W-:Y:S02]  /*0410*/  IMAD.MOV.U32 R0, RZ, RZ, c[0x0][0x218] ;  /* 0x00008600ff007624 */ /* 0x000fe400078e00ff */
[C---:B------:R-:W-:Y:S02]  /*0420*/  IMAD R33, R19.reuse, UR10, R2 ;  /* 0x0000000a13217c24 */ /* 0x040fe4000f8e0202 */
[C---:B------:R-:W-:Y:S02]  /*0430*/  IMAD R11, R19.reuse, UR11, R6 ;  /* 0x0000000b130b7c24 */ /* 0x040fe4000f8e0206 */
[----:B------:R-:W-:-:S04]  /*0440*/  IMAD.WIDE.U32 R2, R19, R10, c[0x0][0x230] ;  /* 0x00008c0013027625 */ /* 0x000fc800078e000a */
[----:B------:R-:W-:Y:S01]  /*0450*/  IMAD.WIDE.U32 R6, R19, R0, c[0x0][0x1f8] ;  /* 0x00007e0013067625 */ /* 0x000fe200078e0000 */
[----:B------:R-:W-:-:S03]  /*0460*/  MOV R32, R2 ;  /* 0x0000000200207202 */ /* 0x000fc60000000f00 */
[----:B------:R-:W-:Y:S01]  /*0470*/  IMAD.IADD R33, R3, 0x1, R33 ;  /* 0x0000000103217824 */ /* 0x000fe200078e0221 */
[----:B------:R-:W-:Y:S01]  /*0480*/  IADD3 R3, R7, R11, RZ ;  /* 0x0000000b07037210 */ /* 0x000fe20007ffe0ff */
[----:B------:R-:W-:Y:S02]  /*0490*/  IMAD.MOV.U32 R21, RZ, RZ, RZ ;  /* 0x000000ffff157224 */ /* 0x000fe400078e00ff */
[----:B------:R-:W-:Y:S01]  /*04a0*/  IMAD.MOV.U32 R2, RZ, RZ, R6 ;  /* 0x000000ffff027224 */ /* 0x000fe200078e0006 */
[----:B--2---:R-:W-:-:S04]  /*04b0*/  ISETP.NE.U32.AND P0, PT, R12, RZ, PT ;  /* 0x000000ff0c00720c */ /* 0x004fc80003f05070 */
[----:B------:R-:W-:-:S13]  /*04c0*/  ISETP.NE.AND.EX P0, PT, R13, RZ, PT, P0 ;  /* 0x000000ff0d00720c */ /* 0x000fda0003f05300 */
[----:B------:R-:W-:Y:S05]  /*04d0*/  @!P0 BRA `(.L_x_668) ;  /* 0x00001f7000008947 */ /* 0x000fea0003800000 */
[----:B------:R-:W2:Y:S04]  /*04e0*/  LDG.E.64 R6, [R4.64+0x18] ;  /* 0x0000181004067981 */ /* 0x000ea8000c1e1b00 */
[----:B------:R-:W3:Y:S04]  /*04f0*/  LDG.E R24, [R4.64+0x20] ;  /* 0x0000201004187981 */ /* 0x000ee8000c1e1900 */
[----:B------:R-:W4:Y:S04]  /*0500*/  LDG.E R25, [R32.64] ;  /* 0x0000001020197981 */ /* 0x000f28000c1e1900 */
[----:B------:R-:W4:Y:S04]  /*0510*/  LDG.E R26, [R30.64+0x4] ;  /* 0x000004101e1a7981 */ /* 0x000f28000c1e1900 */
[----:B------:R-:W4:Y:S04]  /*0520*/  LDG.E R0, [R4.64+-0xc] ;  /* 0xfffff41004007981 */ /* 0x000f28000c1e1900 */
[----:B------:R0:W4:Y:S04]  /*0530*/  LDG.E R27, [R30.64] ;  /* 0x000000101e1b7981 */ /* 0x000128000c1e1900 */
[----:B------:R0:W4:Y:S04]  /*0540*/  LDG.E R28, [R30.64+0x8] ;  /* 0x000008101e1c7981 */ /* 0x000128000c1e1900 */
[----:B------:R1:W4:Y:S04]  /*0550*/  LDG.E.64 R10, [R4.64+0x8] ;  /* 0x00000810040a7981 */ /* 0x000328000c1e1b00 */
[----:B------:R1:W4:Y:S01]  /*0560*/  LDG.E.64 R12, [R4.64+0x10] ;  /* 0x00001010040c7981 */ /* 0x000322000c1e1b00 */
[----:B--2---:R-:W-:-:S02]  /*0570*/  IABS R35, R7 ;  /* 0x0000000700237213 */ /* 0x004fc40000000000 */
[----:B------:R-:W-:Y:S02]  /*0580*/  IABS R34, R6 ;  /* 0x0000000600227213 */ /* 0x000fe40000000000 */
[----:B------:R-:W2:Y:S01]  /*0590*/  I2F.RP R36, R35 ;  /* 0x0000002300247306 */ /* 0x000ea20000209400 */
[----:B---3--:R-:W-:Y:S02]  /*05a0*/  IABS R14, R24 ;  /* 0x00000018000e7213 */ /* 0x008fe40000000000 */
[----:B------:R-:W-:Y:S01]  /*05b0*/  IABS R38, R6 ;  /* 0x0000000600267213 */ /* 0x000fe20000000000 */
[----:B----4-:R-:W-:-:S04]  /*05c0*/  FADD R21, R25, c[0x0][0x2b0] ;  /* 0x0000ac0019157621 */ /* 0x010fc80000000000 */
[----:B------:R-:W3:Y:S01]  /*05d0*/  I2F.RP R37, R34 ;  /* 0x0000002200257306 */ /* 0x000ee20000209400 */
[----:B------:R-:W-:-:S04]  /*05e0*/  FADD R21, R21, c[0x0][0x2ac] ;  /* 0x0000ab0015157621 */ /* 0x000fc80000000000 */
[----:B------:R-:W-:-:S03]  /*05f0*/  FADD R29, -R21, R26 ;  /* 0x0000001a151d7221 */ /* 0x000fc60000000100 */
[----:B0-----:R-:W0:Y:S01]  /*0600*/  I2F.RP R31, R14 ;  /* 0x0000000e001f7306 */ /* 0x001e220000209400 */
[----:B------:R-:W-:Y:S01]  /*0610*/  FMUL R30, R0, R29 ;  /* 0x0000001d001e7220 */ /* 0x000fe20000400000 */
[----:B------:R-:W-:-:S04]  /*0620*/  FADD R29, -R21, R27 ;  /* 0x0000001b151d7221 */ /* 0x000fc80000000100 */
[----:B------:R-:W-:Y:S02]  /*0630*/  FMUL R29, R0, R29 ;  /* 0x0000001d001d7220 */ /* 0x000fe40000400000 */
[----:B--2---:R-:W2:Y:S08]  /*0640*/  MUFU.RCP R36, R36 ;  /* 0x0000002400247308 */ /* 0x004eb00000001000 */
[----:B---3--:R-:W1:Y:S08]  /*0650*/  MUFU.RCP R37, R37 ;  /* 0x0000002500257308 */ /* 0x008e700000001000 */
[----:B0-----:R-:W0:Y:S01]  /*0660*/  MUFU.RCP R31, R31 ;  /* 0x0000001f001f7308 */ /* 0x001e220000001000 */
[----:B--2---:R-:W-:-:S02]  /*0670*/  IADD3 R22, R36, 0xffffffe, RZ ;  /* 0x0ffffffe24167810 */ /* 0x004fc40007ffe0ff */
[----:B------:R-:W-:-:S04]  /*0680*/  IABS R36, R7 ;  /* 0x0000000700247213 */ /* 0x000fc80000000000 */
[----:B------:R-:W-:Y:S01]  /*0690*/  IADD3 R36, RZ, -R36, RZ ;  /* 0x80000024ff247210 */ /* 0x000fe20007ffe0ff */
[----:B------:R2:W3:Y:S01]  /*06a0*/  F2I.FTZ.U32.TRUNC.NTZ R23, R22 ;  /* 0x0000001600177305 */ /* 0x0004e2000021f000 */
[----:B-1----:R-:W-:-:S07]  /*06b0*/  IADD3 R4, R37, 0xffffffe, RZ ;  /* 0x0ffffffe25047810 */ /* 0x002fce0007ffe0ff */
[----:B------:R3:W1:Y:S01]  /*06c0*/  F2I.FTZ.U32.TRUNC.NTZ R5, R4 ;  /* 0x0000000400057305 */ /* 0x000662000021f000 */
[----:B0-----:R-:W-:Y:S01]  /*06d0*/  IADD3 R32, R31, 0xffffffe, RZ ;  /* 0x0ffffffe1f207810 */ /* 0x001fe20007ffe0ff */
[----:B------:R-:W-:Y:S01]  /*06e0*/  FADD R31, -R21, R28 ;  /* 0x0000001c151f7221 */ /* 0x000fe20000000100 */
[----:B--2---:R-:W-:-:S03]  /*06f0*/  IMAD.MOV.U32 R22, RZ, RZ, RZ ;  /* 0x000000ffff167224 */ /* 0x004fc600078e00ff */
[----:B------:R-:W-:Y:S02]  /*0700*/  FMUL R31, R0, R31 ;  /* 0x0000001f001f7220 */ /* 0x000fe40000400000 */
[----:B------:R-:W0:Y:S01]  /*0710*/  F2I.FTZ.U32.TRUNC.NTZ R33, R32 ;  /* 0x0000002000217305 */ /* 0x000e22000021f000 */
[----:B---3--:R-:W-:-:S05]  /*0720*/  IADD3 R4, RZ, -R23, RZ ;  /* 0x80000017ff047210 */ /* 0x008fca0007ffe0ff */
[----:B------:R-:W-:Y:S01]  /*0730*/  IMAD R37, R4, R35, RZ ;  /* 0x0000002304257224 */ /* 0x000fe200078e02ff */
[----:B------:R-:W-:Y:S01]  /*0740*/  MOV R4, RZ ;  /* 0x000000ff00047202 */ /* 0x000fe20000000f00 */
[----:B------:R-:W2:Y:S01]  /*0750*/  F2I.TRUNC.NTZ R30, R30 ;  /* 0x0000001e001e7305 */ /* 0x000ea2000020f100 */
[----:B-1----:R-:W-:Y:S02]  /*0760*/  IMAD.MOV R39, RZ, RZ, -R5 ;  /* 0x000000ffff277224 */ /* 0x002fe400078e0a05 */
[----:B------:R-:W-:-:S04]  /*0770*/  IMAD.HI.U32 R22, R23, R37, R22 ;  /* 0x0000002517167227 */ /* 0x000fc800078e0016 */
[----:B------:R-:W-:Y:S01]  /*0780*/  IMAD R39, R39, R34, RZ ;  /* 0x0000002227277224 */ /* 0x000fe200078e02ff */
[----:B------:R-:W1:Y:S01]  /*0790*/  F2I.TRUNC.NTZ R29, R29 ;  /* 0x0000001d001d7305 */ /* 0x000e62000020f100 */
[----:B0-----:R-:W-:Y:S01]  /*07a0*/  IADD3 R41, RZ, -R33, RZ ;  /* 0x80000021ff297210 */ /* 0x001fe20007ffe0ff */
[----:B------:R-:W-:Y:S02]  /*07b0*/  IMAD.MOV.U32 R32, RZ, RZ, RZ ;  /* 0x000000ffff207224 */ /* 0x000fe400078e00ff */
[----:B------:R-:W-:-:S04]  /*07c0*/  IMAD.HI.U32 R23, R5, R39, R4 ;  /* 0x0000002705177227 */ /* 0x000fc800078e0004 */
[----:B------:R-:W0:Y:S01]  /*07d0*/  F2I.TRUNC.NTZ R31, R31 ;  /* 0x0000001f001f7305 */ /* 0x000e22000020f100 */
[----:B--2---:R-:W-:Y:S01]  /*07e0*/  IADD3 R4, R30, 0x100000, RZ ;  /* 0x001000001e047810 */ /* 0x004fe20007ffe0ff */
[----:B------:R-:W-:Y:S01]  /*07f0*/  IMAD R37, R41, R14, RZ ;  /* 0x0000000e29257224 */ /* 0x000fe200078e02ff */
[----:B------:R-:W-:Y:S01]  /*0800*/  IABS R41, R24 ;  /* 0x0000001800297213 */ /* 0x000fe20000000000 */
[----:B------:R-:W-:Y:S01]  /*0810*/  IMAD.MOV R39, RZ, RZ, -R38 ;  /* 0x000000ffff277224 */ /* 0x000fe200078e0a26 */
[----:B------:R-:W-:Y:S01]  /*0820*/  IMNMX R4, RZ, R4, !PT ;  /* 0x00000004ff047217 */ /* 0x000fe20007800200 */
[----:B------:R-:W-:Y:S01]  /*0830*/  IMAD.HI.U32 R33, R33, R37, R32 ;  /* 0x0000002521217227 */ /* 0x000fe200078e0020 */
[----:B------:R-:W-:Y:S02]  /*0840*/  IADD3 R41, RZ, -R41, RZ ;  /* 0x80000029ff297210 */ /* 0x000fe40007ffe0ff */
[----:B-1----:R-:W-:Y:S02]  /*0850*/  IADD3 R5, R29, 0x100000, RZ ;  /* 0x001000001d057810 */ /* 0x002fe40007ffe0ff */
[----:B------:R-:W-:-:S02]  /*0860*/  IABS R37, R4 ;  /* 0x0000000400257213 */ /* 0x000fc40000000000 */
[----:B------:R-:W-:Y:S02]  /*0870*/  IMNMX R5, RZ, R5, !PT ;  /* 0x00000005ff057217 */ /* 0x000fe40007800200 */
[----:B0-----:R-:W-:Y:S01]  /*0880*/  IADD3 R32, R31, 0x100000, RZ ;  /* 0x001000001f207810 */ /* 0x001fe20007ffe0ff */
[----:B------:R-:W-:Y:S01]  /*0890*/  IMAD.HI.U32 R22, R22, R37, RZ ;  /* 0x0000002516167227 */ /* 0x000fe200078e00ff */
[----:B------:R-:W-:Y:S02]  /*08a0*/  IABS R38, R5 ;  /* 0x0000000500267213 */ /* 0x000fe40000000000 */
[----:B------:R-:W-:Y:S01]  /*08b0*/  IMNMX R32, RZ, R32, !PT ;  /* 0x00000020ff207217 */ /* 0x000fe20007800200 */
[----:B------:R-:W-:Y:S01]  /*08c0*/  IMAD R22, R22, R36, R37 ;  /* 0x0000002416167224 */ /* 0x000fe200078e0225 */
[----:B------:R-:W-:Y:S01]  /*08d0*/  MOV R37, R41 ;  /* 0x0000002900257202 */ /* 0x000fe20000000f00 */
[----:B------:R-:W-:Y:S01]  /*08e0*/  IMAD.MOV.U32 R36, RZ, RZ, R39 ;  /* 0x000000ffff247224 */ /* 0x000fe200078e0027 */
[----:B------:R-:W-:Y:S01]  /*08f0*/  IABS R40, R32 ;  /* 0x0000002000287213 */ /* 0x000fe20000000000 */
[----:B------:R-:W-:Y:S01]  /*0900*/  IMAD.HI.U32 R23, R23, R38, RZ ;  /* 0x0000002617177227 */ /* 0x000fe200078e00ff */
[----:B------:R-:W-:-:S03]  /*0910*/  ISETP.GT.U32.AND P0, PT, R35, R22, PT ;  /* 0x000000162300720c */ /* 0x000fc60003f04070 */
[----:B------:R-:W-:-:S04]  /*0920*/  IMAD.HI.U32 R33, R33, R40, RZ ;  /* 0x0000002821217227 */ /* 0x000fc800078e00ff */
[----:B------:R-:W-:Y:S02]  /*0930*/  IMAD R23, R23, R36, R38 ;  /* 0x0000002417177224 */ /* 0x000fe400078e0226 */
[----:B------:R-:W-:-:S03]  /*0940*/  IMAD R33, R33, R37, R40 ;  /* 0x0000002521217224 */ /* 0x000fc600078e0228 */
[----:B------:R-:W-:Y:S01]  /*0950*/  ISETP.GT.U32.AND P1, PT, R34, R23, PT ;  /* 0x000000172200720c */ /* 0x000fe20003f24070 */
[----:B------:R-:W-:Y:S01]  /*0960*/  @!P0 IMAD.IADD R22, R22, 0x1, -R35 ;  /* 0x0000000116168824 */ /* 0x000fe200078e0a23 */
[----:B------:R-:W-:Y:S02]  /*0970*/  ISETP.GT.U32.AND P3, PT, R14, R33, PT ;  /* 0x000000210e00720c */ /* 0x000fe40003f64070 */
[----:B------:R-:W-:Y:S01]  /*0980*/  ISETP.GE.AND P0, PT, R4, RZ, PT ;  /* 0x000000ff0400720c */ /* 0x000fe20003f06270 */
[----:B------:R-:W-:Y:S01]  /*0990*/  IMAD R4, R20, c[0x0][0x1e0], RZ ;  /* 0x0000780014047a24 */ /* 0x000fe200078e02ff */
[----:B------:R-:W-:-:S07]  /*09a0*/  ISETP.GT.U32.AND P2, PT, R35, R22, PT ;  /* 0x000000162300720c */ /* 0x000fce0003f44070 */
[----:B------:R-:W-:Y:S02]  /*09b0*/  @!P1 IADD3 R23, R23, -R34, RZ ;  /* 0x8000002217179210 */ /* 0x000fe40007ffe0ff */
[----:B------:R-:W-:Y:S01]  /*09c0*/  @!P3 IMAD.IADD R33, R33, 0x1, -R14 ;  /* 0x000000012121b824 */ /* 0x000fe200078e0a0e */
[----:B------:R-:W-:Y:S02]  /*09d0*/  ISETP.GE.AND P1, PT, R5, RZ, PT ;  /* 0x000000ff0500720c */ /* 0x000fe40003f26270 */
[----:B------:R-:W-:Y:S02]  /*09e0*/  ISETP.GT.U32.AND P5, PT, R34, R23, PT ;  /* 0x000000172200720c */ /* 0x000fe40003fa4070 */
[----:B------:R-:W-:Y:S02]  /*09f0*/  ISETP.GT.U32.AND P4, PT, R14, R33, PT ;  /* 0x000000210e00720c */ /* 0x000fe40003f84070 */
[----:B------:R-:W-:Y:S01]  /*0a00*/  @!P2 IADD3 R22, R22, -R35, RZ ;  /* 0x800000231616a210 */ /* 0x000fe20007ffe0ff */
[----:B------:R-:W-:Y:S01]  /*0a10*/  IMAD R35, R19, UR9, R4 ;  /* 0x0000000913237c24 */ /* 0x000fe2000f8e0204 */
[----:B------:R-:W-:-:S02]  /*0a20*/  ISETP.NE.AND P3, PT, R7, RZ, PT ;  /* 0x000000ff0700720c */ /* 0x000fc40003f65270 */
[----:B------:R-:W-:Y:S01]  /*0a30*/  ISETP.NE.AND P2, PT, R6, RZ, PT ;  /* 0x000000ff0600720c */ /* 0x000fe20003f45270 */
[----:B------:R-:W-:-:S04]  /*0a40*/  @!P0 IMAD.MOV R22, RZ, RZ, -R22 ;  /* 0x000000ffff168224 */ /* 0x000fc800078e0a16 */
[----:B------:R-:W-:Y:S01]  /*0a50*/  @!P5 IMAD.IADD R23, R23, 0x1, -R34 ;  /* 0x000000011717d824 */ /* 0x000fe200078e0a22 */
[----:B------:R-:W-:Y:S02]  /*0a60*/  ISETP.GE.AND P5, PT, R32, RZ, PT ;  /* 0x000000ff2000720c */ /* 0x000fe40003fa6270 */
[----:B------:R-:W-:Y:S01]  /*0a70*/  @!P4 IADD3 R33, R33, -R14, RZ ;  /* 0x8000000e2121c210 */ /* 0x000fe20007ffe0ff */
[----:B------:R-:W-:Y:S01]  /*0a80*/  IMAD.MOV.U32 R14, RZ, RZ, c[0x0][0x1e0] ;  /* 0x00007800ff0e7624 */ /* 0x000fe200078e00ff */
[----:B------:R-:W-:Y:S01]  /*0a90*/  ISETP.NE.AND P4, PT, R24, RZ, PT ;  /* 0x000000ff1800720c */ /* 0x000fe20003f85270 */
[----:B------:R0:W5:Y:S01]  /*0aa0*/  LDG.E R32, [R2.64] ;  /* 0x0000001002207981 */ /* 0x000162000c1e1900 */
[----:B------:R-:W-:Y:S01]  /*0ab0*/  @!P1 IADD3 R23, -R23, RZ, RZ ;  /* 0x000000ff17179210 */ /* 0x000fe20007ffe1ff */
[----:B------:R-:W-:Y:S01]  /*0ac0*/  IMAD.WIDE.U32 R4, R19, R14, c[0x0][0x1c0] ;  /* 0x0000700013047625 */ /* 0x000fe200078e000e */
[-C--:B------:R-:W-:Y:S02]  /*0ad0*/  @!P3 LOP3.LUT R22, RZ, R7.reuse, RZ, 0x33, !PT ;  /* 0x00000007ff16b212 */ /* 0x080fe400078e33ff */
[----:B------:R-:W-:Y:S01]  /*0ae0*/  @!P2 LOP3.LUT R23, RZ, R6, RZ, 0x33, !PT ;  /* 0x00000006ff17a212 */ /* 0x000fe200078e33ff */
[----:B------:R-:W-:-:S02]  /*0af0*/  IMAD R14, R6, R7, RZ ;  /* 0x00000007060e7224 */ /* 0x000fc400078e02ff */
[----:B------:R-:W-:Y:S01]  /*0b00*/  @!P5 IADD3 R33, -R33, RZ, RZ ;  /* 0x000000ff2121d210 */ /* 0x000fe20007ffe1ff */
[----:B------:R-:W-:Y:S02]  /*0b10*/  IMAD.IADD R5, R5, 0x1, R35 ;  /* 0x0000000105057824 */ /* 0x000fe400078e0223 */
[----:B------:R-:W-:Y:S01]  /*0b20*/  IMAD R23, R6, R22, R23 ;  /* 0x0000001606177224 */ /* 0x000fe200078e0217 */
[----:B------:R-:W-:Y:S02]  /*0b30*/  @!P4 LOP3.LUT R33, RZ, R24, RZ, 0x33, !PT ;  /* 0x00000018ff21c212 */ /* 0x000fe400078e33ff */
[----:B------:R1:W5:Y:S03]  /*0b40*/  LDG.E R34, [R4.64+0x4] ;  /* 0x0000041004227981 */ /* 0x000366000c1e1900 */
[----:B------:R-:W-:Y:S01]  /*0b50*/  IMAD R23, R14, R33, R23 ;  /* 0x000000210e177224 */ /* 0x000fe200078e0217 */
[----:B------:R1:W5:Y:S04]  /*0b60*/  LDG.E R35, [R4.64+0x8] ;  /* 0x0000081004237981 */ /* 0x000368000c1e1900 */
[----:B------:R1:W5:Y:S01]  /*0b70*/  LDG.E R33, [R4.64] ;  /* 0x0000001004217981 */ /* 0x000362000c1e1900 */
[C---:B------:R-:W-:Y:S01]  /*0b80*/  FADD R41, R21.reuse, R26 ;  /* 0x0000001a15297221 */ /* 0x040fe20000000000 */
[C---:B0-----:R-:W-:Y:S01]  /*0b90*/  FADD R3, R21.reuse, R27 ;  /* 0x0000001b15037221 */ /* 0x041fe20000000000 */
[----:B------:R-:W-:-:S02]  /*0ba0*/  FADD R21, R21, R28 ;  /* 0x0000001c15157221 */ /* 0x000fc40000000000 */
[C---:B------:R-:W-:Y:S01]  /*0bb0*/  FMUL R41, R0.reuse, R41 ;  /* 0x0000002900297220 */ /* 0x040fe20000400000 */
[C---:B------:R-:W-:Y:S01]  /*0bc0*/  FMUL R3, R0.reuse, R3 ;  /* 0x0000000300037220 */ /* 0x040fe20000400000 */
[----:B------:R-:W-:-:S04]  /*0bd0*/  FMUL R21, R0, R21 ;  /* 0x0000001500157220 */ /* 0x000fc80000400000 */
[----:B------:R-:W-:Y:S01]  /*0be0*/  F2I.TRUNC.NTZ R41, R41 ;  /* 0x0000002900297305 */ /* 0x000fe2000020f100 */
[----:B------:R-:W-:-:S07]  /*0bf0*/  IMAD.WIDE R38, R23, 0x4, R10 ;  /* 0x0000000417267825 */ /* 0x000fce00078e020a */
[----:B------:R-:W0:Y:S08]  /*0c00*/  F2I.TRUNC.NTZ R3, R3 ;  /* 0x0000000300037305 */ /* 0x000e30000020f100 */
[----:B------:R-:W2:Y:S01]  /*0c10*/  F2I.TRUNC.NTZ R21, R21 ;  /* 0x0000001500157305 */ /* 0x000ea2000020f100 */
[----:B------:R-:W-:Y:S01]  /*0c20*/  IMAD.WIDE R22, R23, 0x4, R12 ;  /* 0x0000000417167825 */ /* 0x000fe200078e020c */
[----:B------:R3:W5:Y:S01]  /*0c30*/  LD.E R37, [R38.64] ;  /* 0x0000001026257980 */ /* 0x000762000c101900 */
[----:B------:R-:W-:-:S02]  /*0c40*/  IADD3 R0, R6, -0x1, R29 ;  /* 0xffffffff06007810 */ /* 0x000fc40007ffe01d */
[----:B------:R-:W-:Y:S01]  /*0c50*/  IADD3 R40, R24, -0x1, R31 ;  /* 0xffffffff18287810 */ /* 0x000fe20007ffe01f */
[----:B------:R-:W-:Y:S01]  /*0c60*/  BSSY B0, `(.L_x_668) ;  /* 0x000017e000007945 */ /* 0x000fe20003800000 */
[----:B------:R4:W5:Y:S01]  /*0c70*/  LD.E R36, [R22.64] ;  /* 0x0000001016247980 */ /* 0x000962000c101900 */
[--C-:B---3--:R-:W-:Y:S01]  /*0c80*/  IADD3 R38, R7, -0x1, R30.reuse ;  /* 0xffffffff07267810 */ /* 0x108fe20007ffe01e */
[----:B------:R-:W-:Y:S01]  /*0c90*/  IMAD.MOV.U32 R49, RZ, RZ, RZ ;  /* 0x000000ffff317224 */ /* 0x000fe200078e00ff */
[----:B0-----:R-:W-:Y:S01]  /*0ca0*/  IMNMX R39, R3, R0, PT ;  /* 0x0000000003277217 */ /* 0x001fe20003800200 */
[----:B------:R-:W-:Y:S01]  /*0cb0*/  IMAD.MOV.U32 R46, RZ, RZ, RZ ;  /* 0x000000ffff2e7224 */ /* 0x000fe200078e00ff */
[----:B------:R-:W-:Y:S01]  /*0cc0*/  IMNMX R38, R41, R38, PT ;  /* 0x0000002629267217 */ /* 0x000fe20003800200 */
[----:B------:R-:W-:Y:S01]  /*0cd0*/  CS2R R44, SRZ ;  /* 0x00000000002c7805 */ /* 0x000fe2000001ff00 */
[----:B--2---:R-:W-:Y:S01]  /*0ce0*/  IMNMX R40, R21, R40, PT ;  /* 0x0000002815287217 */ /* 0x004fe20003800200 */
[----:B----4-:R-:W-:Y:S01]  /*0cf0*/  IMAD.MOV.U32 R22, RZ, RZ, RZ ;  /* 0x000000ffff167224 */ /* 0x010fe200078e00ff */
[----:B------:R-:W-:Y:S01]  /*0d00*/  MOV R0, RZ ;  /* 0x000000ff00007202 */ /* 0x000fe20000000f00 */
[----:B------:R-:W-:Y:S01]  /*0d10*/  IMAD.MOV.U32 R41, RZ, RZ, R30 ;  /* 0x000000ffff297224 */ /* 0x000fe200078e001e */
[----:B------:R-:W-:-:S02]  /*0d20*/  MOV R14, RZ ;  /* 0x000000ff000e7202 */ /* 0x000fc40000000f00 */
[----:B------:R-:W-:Y:S02]  /*0d30*/  MOV R23, RZ ;  /* 0x000000ff00177202 */ /* 0x000fe40000000f00 */
[----:B------:R-:W-:Y:S02]  /*0d40*/  MOV R21, RZ ;  /* 0x000000ff00157202 */ /* 0x000fe40000000f00 */
[----:B-1----:R-:W-:Y:S02]  /*0d50*/  MOV R42, R29 ;  /* 0x0000001d002a7202 */ /* 0x002fe40000000f00 */
.L_x_703:
[----:B-----5:R-:W-:Y:S01]  /*0d60*/  ISETP.GE.AND P0, PT, R37, R36, PT ;  /* 0x000000242500720c */ /* 0x020fe20003f06270 */
[----:B------:R-:W-:-:S12]  /*0d70*/  BSSY B1, `(.L_x_669) ;  /* 0x0000066000017945 */ /* 0x000fd80003800000 */
[----:B------:R-:W-:Y:S05]  /*0d80*/  @!P0 BRA `(.L_x_670) ;  /* 0x0000064000008947 */ /* 0x000fea0003800000 */
[----:B------:R-:W-:Y:S01]  /*0d90*/  BSSY B2, `(.L_x_671) ;  /* 0x0000062000027945 */ /* 0x000fe20003800000 */
[----:B------:R-:W-:Y:S02]  /*0da0*/  ISETP.NE.AND P0, PT, R24, RZ, PT ;  /* 0x000000ff1800720c */ /* 0x000fe40003f05270 */
[----:B------:R-:W-:Y:S02]  /*0db0*/  LOP3.LUT R36, RZ, R24, RZ, 0x33, !PT ;  /* 0x00000018ff247212 */ /* 0x000fe400078e33ff */
.L_x_673:
[CC--:B------:R-:W-:Y:S02]  /*0dc0*/  ISETP.GE.AND P1, PT, R42.reuse, R39.reuse, PT ;  /* 0x000000272a00720c */ /* 0x0c0fe40003f26270 */
        /* <DEDUP_REMOVED lines=16> */
[----:B------:R-:W-:Y:S02]  /*0ed0*/  IABS R52, R6 ;  /* 0x0000000600347213 */ /* 0x000fe40000000000 */
[----:B------:R-:W-:-:S05]  /*0ee0*/  ISETP.NE.AND P6, PT, R7, RZ, PT ;  /* 0x000000ff0700720c */ /* 0x000fca0003fc5270 */
[----:B------:R-:W1:Y:S08]  /*0ef0*/  I2F.RP R50, R4 ;  /* 0x0000000400327306 */ /* 0x000e700000209400 */
[----:B0-----:R-:W0:Y:S08]  /*0f00*/  MUFU.RCP R31, R31 ;  /* 0x0000001f001f7308 */ /* 0x001e300000001000 */
[----:B-1----:R-:W-:Y:S01]  /*0f10*/  MUFU.RCP R50, R50 ;  /* 0x0000003200327308 */ /* 0x002fe20000001000 */
[----:B0-----:R-:W-:-:S07]  /*0f20*/  IADD3 R2, R31, 0xffffffe, RZ ;  /* 0x0ffffffe1f027810 */ /* 0x001fce0007ffe0ff */
[----:B------:R0:W1:Y:S02]  /*0f30*/  F2I.FTZ.U32.TRUNC.NTZ R3, R2 ;  /* 0x0000000200037305 */ /* 0x000064000021f000 */
[----:B0-----:R-:W-:Y:S01]  /*0f40*/  MOV R2, RZ ;  /* 0x000000ff00027202 */ /* 0x001fe20000000f00 */
[----:B-1----:R-:W-:-:S04]  /*0f50*/  IMAD.MOV R48, RZ, RZ, -R3 ;  /* 0x000000ffff307224 */ /* 0x002fc800078e0a03 */
[----:B------:R-:W-:-:S04]  /*0f60*/  IMAD R47, R48, R5, RZ ;  /* 0x00000005302f7224 */ /* 0x000fc800078e02ff */
[----:B------:R-:W-:Y:S01]  /*0f70*/  IMAD.HI.U32 R48, R3, R47, R2 ;  /* 0x0000002f03307227 */ /* 0x000fe200078e0002 */
[----:B------:R-:W-:Y:S02]  /*0f80*/  IADD3 R3, R50, 0xffffffe, RZ ;  /* 0x0ffffffe32037810 */ /* 0x000fe40007ffe0ff */
[----:B------:R-:W-:Y:S02]  /*0f90*/  IADD3 R47, R41, 0x100000, RZ ;  /* 0x00100000292f7810 */ /* 0x000fe40007ffe0ff */
[----:B------:R-:W-:Y:S02]  /*0fa0*/  IABS R2, R7 ;  /* 0x0000000700027213 */ /* 0x000fe40000000000 */
[----:B------:R-:W0:Y:S01]  /*0fb0*/  F2I.FTZ.U32.TRUNC.NTZ R3, R3 ;  /* 0x0000000300037305 */ /* 0x000e22000021f000 */
[----:B------:R-:W-:Y:S02]  /*0fc0*/  IMNMX R47, RZ, R47, !PT ;  /* 0x0000002fff2f7217 */ /* 0x000fe40007800200 */
[----:B------:R-:W-:-:S02]  /*0fd0*/  IMAD.MOV R2, RZ, RZ, -R2 ;  /* 0x000000ffff027224 */ /* 0x000fc400078e0a02 */
[----:B------:R-:W-:Y:S02]  /*0fe0*/  IABS R31, R47 ;  /* 0x0000002f001f7213 */ /* 0x000fe40000000000 */
[----:B------:R-:W-:-:S03]  /*0ff0*/  ISETP.GE.AND P2, PT, R47, RZ, PT ;  /* 0x000000ff2f00720c */ /* 0x000fc60003f46270 */
[----:B------:R-:W-:-:S04]  /*1000*/  IMAD.HI.U32 R48, R48, R31, RZ ;  /* 0x0000001f30307227 */ /* 0x000fc800078e00ff */
[----:B------:R-:W-:Y:S01]  /*1010*/  IMAD R48, R48, R2, R31 ;  /* 0x0000000230307224 */ /* 0x000fe200078e021f */
[----:B0-----:R-:W-:Y:S01]  /*1020*/  IADD3 R31, RZ, -R3, RZ ;  /* 0x80000003ff1f7210 */ /* 0x001fe20007ffe0ff */
[----:B------:R-:W-:-:S03]  /*1030*/  IMAD.MOV.U32 R2, RZ, RZ, RZ ;  /* 0x000000ffff027224 */ /* 0x000fc600078e00ff */
[----:B------:R-:W-:Y:S01]  /*1040*/  ISETP.GT.U32.AND P1, PT, R5, R48, PT ;  /* 0x000000300500720c */ /* 0x000fe20003f24070 */
[----:B------:R-:W-:-:S04]  /*1050*/  IMAD R31, R31, R4, RZ ;  /* 0x000000041f1f7224 */ /* 0x000fc800078e02ff */
[----:B------:R-:W-:Y:S01]  /*1060*/  IMAD.HI.U32 R3, R3, R31, R2 ;  /* 0x0000001f03037227 */ /* 0x000fe200078e0002 */
[----:B------:R-:W-:Y:S02]  /*1070*/  MOV R31, R37 ;  /* 0x00000025001f7202 */ /* 0x000fe40000000f00 */
[----:B------:R-:W-:Y:S02]  /*1080*/  IABS R37, R24 ;  /* 0x0000001800257213 */ /* 0x000fe40000000000 */
[----:B------:R-:W-:-:S03]  /*1090*/  IADD3 R50, R31, 0x100000, RZ ;  /* 0x001000001f327810 */ /* 0x000fc60007ffe0ff */
[----:B------:R-:W-:Y:S01]  /*10a0*/  @!P1 IADD3 R48, R48, -R5, RZ ;  /* 0x8000000530309210 */ /* 0x000fe20007ffe0ff */
[----:B------:R-:W-:Y:S01]  /*10b0*/  IMAD.MOV R51, RZ, RZ, -R37 ;  /* 0x000000ffff337224 */ /* 0x000fe200078e0a25 */
[----:B------:R-:W-:Y:S02]  /*10c0*/  IMNMX R50, RZ, R50, !PT ;  /* 0x00000032ff327217 */ /* 0x000fe40007800200 */
[----:B------:R-:W-:Y:S02]  /*10d0*/  ISETP.GT.U32.AND P3, PT, R5, R48, PT ;  /* 0x000000300500720c */ /* 0x000fe40003f64070 */
[----:B------:R-:W-:Y:S02]  /*10e0*/  IABS R2, R50 ;  /* 0x0000003200027213 */ /* 0x000fe40000000000 */
[----:B------:R-:W-:-:S03]  /*10f0*/  ISETP.GE.AND P1, PT, R50, RZ, PT ;  /* 0x000000ff3200720c */ /* 0x000fc60003f26270 */
[----:B------:R-:W-:-:S04]  /*1100*/  IMAD.HI.U32 R37, R3, R2, RZ ;  /* 0x0000000203257227 */ /* 0x000fc800078e00ff */
[----:B------:R-:W-:Y:S02]  /*1110*/  IMAD R37, R37, R51, R2 ;  /* 0x0000003325257224 */ /* 0x000fe400078e0202 */
[----:B------:R-:W0:Y:S01]  /*1120*/  I2F.RP R51, R52 ;  /* 0x0000003400337306 */ /* 0x000e220000209400 */
[----:B------:R-:W-:Y:S02]  /*1130*/  @!P3 IADD3 R48, R48, -R5, RZ ;  /* 0x800000053030b210 */ /* 0x000fe40007ffe0ff */
[----:B------:R-:W-:-:S03]  /*1140*/  ISETP.GT.U32.AND P4, PT, R4, R37, PT ;  /* 0x000000250400720c */ /* 0x000fc60003f84070 */
[----:B------:R-:W-:Y:S01]  /*1150*/  @!P2 IMAD.MOV R48, RZ, RZ, -R48 ;  /* 0x000000ffff30a224 */ /* 0x000fe200078e0a30 */
[----:B------:R-:W-:Y:S01]  /*1160*/  @!P6 LOP3.LUT R48, RZ, R7, RZ, 0x33, !PT ;  /* 0x00000007ff30e212 */ /* 0x000fe200078e33ff */
[----:B0-----:R-:W0:Y:S08]  /*1170*/  MUFU.RCP R51, R51 ;  /* 0x0000003300337308 */ /* 0x001e300000001000 */
[----:B------:R-:W-:-:S05]  /*1180*/  @!P4 IMAD.IADD R37, R37, 0x1, -R4 ;  /* 0x000000012525c824 */ /* 0x000fca00078e0a04 */
[----:B------:R-:W-:Y:S02]  /*1190*/  ISETP.GT.U32.AND P5, PT, R4, R37, PT ;  /* 0x000000250400720c */ /* 0x000fe40003fa4070 */
[----:B0-----:R-:W-:-:S11]  /*11a0*/  IADD3 R2, R51, 0xffffffe, RZ ;  /* 0x0ffffffe33027810 */ /* 0x001fd60007ffe0ff */
[----:B------:R-:W-:Y:S01]  /*11b0*/  @!P5 IMAD.IADD R37, R37, 0x1, -R4 ;  /* 0x000000012525d824 */ /* 0x000fe200078e0a04 */
[----:B------:R0:W1:Y:S01]  /*11c0*/  F2I.FTZ.U32.TRUNC.NTZ R3, R2 ;  /* 0x0000000200037305 */ /* 0x000062000021f000 */
[C---:B------:R-:W-:Y:S01]  /*11d0*/  ISETP.NE.AND P5, PT, R6.reuse, RZ, PT ;  /* 0x000000ff0600720c */ /* 0x040fe20003fa5270 */
[----:B------:R-:W-:Y:S02]  /*11e0*/  IMAD R4, R6, R7, RZ ;  /* 0x0000000706047224 */ /* 0x000fe400078e02ff */
[----:B------:R-:W-:Y:S02]  /*11f0*/  @!P1 IMAD.MOV R37, RZ, RZ, -R37 ;  /* 0x000000ffff259224 */ /* 0x000fe400078e0a25 */
[----:B0-----:R-:W-:-:S03]  /*1200*/  IMAD.MOV.U32 R2, RZ, RZ, RZ ;  /* 0x000000ffff027224 */ /* 0x001fc600078e00ff */
[----:B------:R-:W-:Y:S01]  /*1210*/  SEL R37, R36, R37, !P0 ;  /* 0x0000002524257207 */ /* 0x000fe20004000000 */
[----:B-1----:R-:W-:-:S04]  /*1220*/  IMAD.MOV R47, RZ, RZ, -R3 ;  /* 0x000000ffff2f7224 */ /* 0x002fc800078e0a03 */
[----:B------:R-:W-:-:S04]  /*1230*/  IMAD R5, R47, R52, RZ ;  /* 0x000000342f057224 */ /* 0x000fc800078e02ff */
[----:B------:R-:W-:Y:S01]  /*1240*/  IMAD.HI.U32 R3, R3, R5, R2 ;  /* 0x0000000503037227 */ /* 0x000fe200078e0002 */
[----:B------:R-:W-:Y:S02]  /*1250*/  IADD3 R2, R42, 0x100000, RZ ;  /* 0x001000002a027810 */ /* 0x000fe40007ffe0ff */
[----:B------:R-:W-:Y:S02]  /*1260*/  IABS R5, R6 ;  /* 0x0000000600057213 */ /* 0x000fe40000000000 */
[----:B------:R-:W-:Y:S02]  /*1270*/  IMNMX R2, RZ, R2, !PT ;  /* 0x00000002ff027217 */ /* 0x000fe40007800200 */
[----:B------:R-:W-:Y:S02]  /*1280*/  IADD3 R5, RZ, -R5, RZ ;  /* 0x80000005ff057210 */ /* 0x000fe40007ffe0ff */
[----:B------:R-:W-:Y:S02]  /*1290*/  IABS R50, R2 ;  /* 0x0000000200327213 */ /* 0x000fe40000000000 */
[----:B------:R-:W-:-:S03]  /*12a0*/  ISETP.GE.AND P4, PT, R2, RZ, PT ;  /* 0x000000ff0200720c */ /* 0x000fc60003f86270 */
[----:B------:R-:W-:-:S04]  /*12b0*/  IMAD.HI.U32 R3, R3, R50, RZ ;  /* 0x0000003203037227 */ /* 0x000fc800078e00ff */
[----:B------:R-:W-:-:S05]  /*12c0*/  IMAD R3, R3, R5, R50 ;  /* 0x0000000503037224 */ /* 0x000fca00078e0232 */
[----:B------:R-:W-:-:S13]  /*12d0*/  ISETP.GT.U32.AND P3, PT, R52, R3, PT ;  /* 0x000000033400720c */ /* 0x000fda0003f64070 */
[----:B------:R-:W-:-:S04]  /*12e0*/  @!P3 IADD3 R3, R3, -R52, RZ ;  /* 0x800000340303b210 */ /* 0x000fc80007ffe0ff */
[----:B------:R-:W-:-:S13]  /*12f0*/  ISETP.GT.U32.AND P3, PT, R52, R3, PT ;  /* 0x000000033400720c */ /* 0x000fda0003f64070 */
[----:B------:R-:W-:-:S04]  /*1300*/  @!P3 IADD3 R3, R3, -R52, RZ ;  /* 0x800000340303b210 */ /* 0x000fc80007ffe0ff */
[----:B------:R-:W-:Y:S02]  /*1310*/  @!P4 IADD3 R3, -R3, RZ, RZ ;  /* 0x000000ff0303c210 */ /* 0x000fe40007ffe1ff */
[----:B------:R-:W-:-:S05]  /*1320*/  @!P5 LOP3.LUT R3, RZ, R6, RZ, 0x33, !PT ;  /* 0x00000006ff03d212 */ /* 0x000fca00078e33ff */
[----:B------:R-:W-:-:S04]  /*1330*/  IMAD R2, R6, R48, R3 ;  /* 0x0000003006027224 */ /* 0x000fc800078e0203 */
[----:B------:R-:W-:-:S04]  /*1340*/  IMAD R37, R4, R37, R2 ;  /* 0x0000002504257224 */ /* 0x000fc800078e0202 */
[----:B------:R-:W-:-:S04]  /*1350*/  IMAD.WIDE R4, R37, 0x4, R12 ;  /* 0x0000000425047825 */ /* 0x000fc800078e020c */
[----:B------:R-:W-:Y:S02]  /*1360*/  IMAD.WIDE R2, R37, 0x4, R10 ;  /* 0x0000000425027825 */ /* 0x000fe400078e020a */
[----:B------:R-:W2:Y:S04]  /*1370*/  LD.E R4, [R4.64] ;  /* 0x0000001004047980 */ /* 0x000ea8000c101900 */
[----:B------:R-:W2:Y:S02]  /*1380*/  LD.E R37, [R2.64] ;  /* 0x0000001002257980 */ /* 0x000ea4000c101900 */
[----:B--2---:R-:W-:-:S13]  /*1390*/  ISETP.GE.AND P1, PT, R37, R4, PT ;  /* 0x000000042500720c */ /* 0x004fda0003f26270 */
[----:B------:R-:W-:Y:S05]  /*13a0*/  @P1 BRA `(.L_x_673) ;  /* 0xfffffa1000001947 */ /* 0x000fea000383ffff */
[----:B------:R-:W-:Y:S05]  /*13b0*/  BSYNC B2 ;  /* 0x0000000000027941 */ /* 0x000fea0003800000 */
.L_x_671:
[----:B------:R-:W-:Y:S02]  /*13c0*/  MOV R36, R4 ;  /* 0x0000000400247202 */ /* 0x000fe40000000f00 */
.L_x_670:
[----:B------:R-:W-:Y:S05]  /*13d0*/  BSYNC B1 ;  /* 0x0000000000017941 */ /* 0x000fea0003800000 */
.L_x_669:
[----:B------:R-:W-:-:S05]  /*13e0*/  IMAD.WIDE R2, R37, 0x4, R8 ;  /* 0x0000000425027825 */ /* 0x000fca00078e0208 */
[----:B------:R-:W2:Y:S01]  /*13f0*/  LD.E R48, [R2.64] ;  /* 0x0000001002307980 */ /* 0x000ea2000c101900 */
[----:B------:R-:W-:Y:S01]  /*1400*/  IMAD.MOV.U32 R53, RZ, RZ, c[0x0][0x288] ;  /* 0x0000a200ff357624 */ /* 0x000fe200078e00ff */
[----:B--2---:R-:W-:-:S05]  /*1410*/  SHF.R.S32.HI R47, RZ, 0x1f, R48 ;  /* 0x0000001fff2f7819 */ /* 0x004fca0000011430 */
[----:B------:R-:W-:-:S04]  /*1420*/  IMAD R5, R47, c[0x0][0x288], RZ ;  /* 0x0000a2002f057a24 */ /* 0x000fc800078e02ff */
[C---:B------:R-:W-:Y:S02]  /*1430*/  IMAD R51, R48.reuse, UR5, R5 ;  /* 0x0000000530337c24 */ /* 0x040fe4000f8e0205 */
[----:B------:R-:W-:-:S05]  /*1440*/  IMAD.WIDE.U32 R4, R48, R53, c[0x0][0x268] ;  /* 0x00009a0030047625 */ /* 0x000fca00078e0035 */
[----:B------:R-:W-:-:S05]  /*1450*/  IADD3 R5, R5, R51, RZ ;  /* 0x0000003305057210 */ /* 0x000fca0007ffe0ff */
[----:B------:R-:W2:Y:S01]  /*1460*/  LDG.E R4, [R4.64] ;  /* 0x0000001004047981 */ /* 0x000ea2000c1e1900 */
[----:B------:R-:W-:Y:S01]  /*1470*/  BSSY B1, `(.L_x_674) ;  /* 0x00000f6000017945 */ /* 0x000fe20003800000 */
[----:B--2---:R-:W-:-:S04]  /*1480*/  LOP3.LUT R50, R4, 0x1, RZ, 0xc0, !PT ;  /* 0x0000000104327812 */ /* 0x004fc800078ec0ff */
[----:B------:R-:W-:-:S04]  /*1490*/  ISETP.NE.U32.AND P0, PT, R50, 0x1, PT ;  /* 0x000000013200780c */ /* 0x000fc80003f05070 */
[----:B------:R-:W-:-:S13]  /*14a0*/  ISETP.NE.AND P0, PT, R48, R19, !P0 ;  /* 0x000000133000720c */ /* 0x000fda0004705270 */
[----:B------:R-:W-:Y:S05]  /*14b0*/  @!P0 BRA `(.L_x_675) ;  /* 0x00000f1000008947 */ /* 0x000fea0003800000 */
[----:B------:R-:W-:Y:S02]  /*14c0*/  IMAD R3, R47, c[0x0][0x1a8], RZ ;  /* 0x00006a002f037a24 */ /* 0x000fe400078e02ff */
[----:B------:R-:W-:Y:S02]  /*14d0*/  IMAD.MOV.U32 R15, RZ, RZ, c[0x0][0x1a8] ;  /* 0x00006a00ff0f7624 */ /* 0x000fe400078e00ff */
[C---:B------:R-:W-:Y:S02]  /*14e0*/  IMAD R5, R48.reuse, UR8, R3 ;  /* 0x0000000830057c24 */ /* 0x040fe4000f8e0203 */
[----:B------:R-:W-:-:S04]  /*14f0*/  IMAD.WIDE.U32 R2, R48, R15, c[0x0][0x188] ;  /* 0x0000620030027625 */ /* 0x000fc800078e000f */
[----:B------:R-:W-:Y:S01]  /*1500*/  IMAD.MOV.U32 R4, RZ, RZ, R2 ;  /* 0x000000ffff047224 */ /* 0x000fe200078e0002 */
[----:B------:R-:W-:-:S05]  /*1510*/  IADD3 R5, R3, R5, RZ ;  /* 0x0000000503057210 */ /* 0x000fca0007ffe0ff */
        /* <DEDUP_REMOVED lines=16> */
[----:B------:R-:W-:Y:S05]  /*1620*/  CALL.REL.NOINC `($__internal_16_$__cuda_sm20_sqrt_rn_f32_slowpath) ;  /* 0x00000f4000007944 */ /* 0x000fea0003c00000 */
[----:B------:R-:W-:Y:S05]  /*1630*/  BRA `(.L_x_678) ;  /* 0x0000004000007947 */ /* 0x000fea0003800000 */
.L_x_677:
[----:B01----:R-:W-:Y:S01]  /*1640*/  FMUL.FTZ R49, R50, R15 ;  /* 0x0000000f32317220 */ /* 0x003fe20000410000 */
[----:B------:R-:W-:-:S03]  /*1650*/  FMUL.FTZ R5, R15, 0.5 ;  /* 0x3f0000000f057820 */ /* 0x000fc60000410000 */
[----:B------:R-:W-:-:S04]  /*1660*/  FFMA R4, -R49, R49, R50 ;  /* 0x0000003131047223 */ /* 0x000fc80000000132 */
[----:B------:R-:W-:Y:S02]  /*1670*/  FFMA R49, R4, R5, R49 ;  /* 0x0000000504317223 */ /* 0x000fe40000000031 */
.L_x_678:
[----:B------:R-:W-:Y:S05]  /*1680*/  BSYNC B2 ;  /* 0x0000000000027941 */ /* 0x000fea0003800000 */
.L_x_676:
[----:B------:R-:W-:Y:S02]  /*1690*/  IMAD R5, R47, c[0x0][0x250], RZ ;  /* 0x000094002f057a24 */ /* 0x000fe400078e02ff */
[----:B------:R-:W-:Y:S02]  /*16a0*/  IMAD.MOV.U32 R51, RZ, RZ, c[0x0][0x250] ;  /* 0x00009400ff337624 */ /* 0x000fe400078e00ff */
[C---:B------:R-:W-:Y:S02]  /*16b0*/  IMAD R15, R48.reuse, UR10, R5 ;  /* 0x0000000a300f7c24 */ /* 0x040fe4000f8e0205 */
[----:B------:R-:W-:-:S04]  /*16c0*/  IMAD.WIDE.U32 R4, R48, R51, c[0x0][0x230] ;  /* 0x00008c0030047625 */ /* 0x000fc800078e0033 */
[----:B------:R-:W-:Y:S01]  /*16d0*/  IMAD.MOV.U32 R53, RZ, RZ, c[0x0][0x218] ;  /* 0x00008600ff357624 */ /* 0x000fe200078e00ff */
[----:B------:R-:W-:Y:S01]  /*16e0*/  IADD3 R5, R5, R15, RZ ;  /* 0x0000000f05057210 */ /* 0x000fe20007ffe0ff */
[----:B------:R-:W-:-:S04]  /*16f0*/  IMAD R15, R47, c[0x0][0x218], RZ ;  /* 0x000086002f0f7a24 */ /* 0x000fc800078e02ff */
[C---:B------:R-:W-:Y:S01]  /*1700*/  IMAD R51, R48.reuse, UR11, R15 ;  /* 0x0000000b30337c24 */ /* 0x040fe2000f8e020f */
[----:B------:R-:W2:Y:S01]  /*1710*/  LDG.E R5, [R4.64] ;  /* 0x0000001004057981 */ /* 0x000ea2000c1e1900 */
[----:B------:R-:W-:-:S05]  /*1720*/  IMAD.WIDE.U32 R14, R48, R53, c[0x0][0x1f8] ;  /* 0x00007e00300e7625 */ /* 0x000fca00078e0035 */
[----:B------:R-:W-:-:S06]  /*1730*/  IADD3 R15, R15, R51, RZ ;  /* 0x000000330f0f7210 */ /* 0x000fcc0007ffe0ff */
[----:B------:R-:W3:Y:S01]  /*1740*/  LDG.E R15, [R14.64] ;  /* 0x000000100e0f7981 */ /* 0x000ee2000c1e1900 */
[----:B------:R-:W-:Y:S01]  /*1750*/  FADD R50, -R25, R49 ;  /* 0x0000003119327221 */ /* 0x000fe20000000100 */
[----:B------:R-:W-:Y:S03]  /*1760*/  BSSY B2, `(.L_x_679) ;  /* 0x00000c2000027945 */ /* 0x000fe60003800000 */
[----:B--2---:R-:W-:Y:S01]  /*1770*/  FADD R50, R50, -R5 ;  /* 0x8000000532327221 */ /* 0x004fe20000000000 */
[----:B---3--:R-:W-:-:S04]  /*1780*/  FSETP.GT.AND P1, PT, R32, -R15, PT ;  /* 0x8000000f2000720b */ /* 0x008fc80003f24000 */
[----:B------:R-:W-:-:S13]  /*1790*/  FSETP.LE.AND P1, PT, R50, c[0x0][0x2ac], P1 ;  /* 0x0000ab0032007a0b */ /* 0x000fda0000f23000 */
[----:B------:R-:W-:Y:S05]  /*17a0*/  @!P1 BRA `(.L_x_680) ;  /* 0x00000bd000009947 */ /* 0x000fea0003800000 */
[----:B------:R-:W-:Y:S02]  /*17b0*/  IMAD R47, R47, c[0x0][0x1e0], RZ ;  /* 0x000078002f2f7a24 */ /* 0x000fe400078e02ff */
[----:B------:R-:W-:Y:S02]  /*17c0*/  IMAD.MOV.U32 R5, RZ, RZ, c[0x0][0x1e0] ;  /* 0x00007800ff057624 */ /* 0x000fe400078e00ff */
        /* <DEDUP_REMOVED lines=14> */
[----:B--2---:R-:W-:Y:S01]  /*18b0*/  FADD R43, R33, -R44 ;  /* 0x8000002c212b7221 */ /* 0x004fe20000000000 */
[----:B---3--:R-:W-:Y:S01]  /*18c0*/  FADD R48, R34, -R45 ;  /* 0x8000002d22307221 */ /* 0x008fe20000000000 */
[----:B----4-:R-:W-:Y:S01]  /*18d0*/  FADD R47, R35, -R46 ;  /* 0x8000002e232f7221 */ /* 0x010fe20000000000 */
[----:B-1----:R-:W-:Y:S05]  /*18e0*/  @!P2 BRA `(.L_x_682) ;  /* 0x000000400000a947 */ /* 0x002fea0003800000 */
[----:B------:R-:W-:Y:S01]  /*18f0*/  IMAD.MOV.U32 R4, RZ, RZ, R49 ;  /* 0x000000ffff047224 */ /* 0x000fe200078e0031 */
[----:B------:R-:W-:Y:S02]  /*1900*/  MOV R46, 0x1920 ;  /* 0x00001920002e7802 */ /* 0x000fe40000000f00 */
[----:B------:R-:W-:Y:S05]  /*1910*/  CALL.REL.NOINC `($__internal_17_$__cuda_sm3x_div_rn_noftz_f32_slowpath) ;  /* 0x00000dc000007944 */ /* 0x000fea0003c00000 */
[----:B0-----:R-:W-:Y:S02]  /*1920*/  MOV R14, R3 ;  /* 0x00000003000e7202 */ /* 0x001fe40000000f00 */
.L_x_682:
[----:B------:R-:W-:Y:S05]  /*1930*/  BSYNC B5 ;  /* 0x0000000000057941 */ /* 0x000fea0003800000 */
.L_x_681:
        /* <DEDUP_REMOVED lines=9> */
[----:B------:R-:W-:Y:S01]  /*19d0*/  IMAD.MOV.U32 R3, RZ, RZ, R2 ;  /* 0x000000ffff037224 */ /* 0x000fe200078e0002 */
[----:B------:R-:W-:Y:S02]  /*19e0*/  MOV R4, R49 ;  /* 0x0000003100047202 */ /* 0x000fe40000000f00 */
[----:B------:R-:W-:Y:S02]  /*19f0*/  MOV R46, 0x1a10 ;  /* 0x00001a10002e7802 */ /* 0x000fe40000000f00 */
[----:B------:R-:W-:Y:S05]  /*1a00*/  CALL.REL.NOINC `($__internal_17_$__cuda_sm3x_div_rn_noftz_f32_slowpath) ;  /* 0x00000cd000007944 */ /* 0x000fea0003c00000 */
[----:B0-----:R-:W-:Y:S02]  /*1a10*/  IMAD.MOV.U32 R45, RZ, RZ, R3 ;  /* 0x000000ffff2d7224 */ /* 0x001fe400078e0003 */
.L_x_684:
[----:B------:R-:W-:Y:S05]  /*1a20*/  BSYNC B5 ;  /* 0x0000000000057941 */ /* 0x000fea0003800000 */
.L_x_683:
        /* <DEDUP_REMOVED lines=9> */
[----:B------:R-:W-:Y:S01]  /*1ac0*/  MOV R3, R0 ;  /* 0x0000000000037202 */ /* 0x000fe20000000f00 */
[----:B------:R-:W-:Y:S01]  /*1ad0*/  IMAD.MOV.U32 R4, RZ, RZ, R49 ;  /* 0x000000ffff047224 */ /* 0x000fe200078e0031 */
[----:B------:R-:W-:Y:S02]  /*1ae0*/  MOV R46, 0x1b00 ;  /* 0x00001b00002e7802 */ /* 0x000fe40000000f00 */
[----:B------:R-:W-:Y:S05]  /*1af0*/  CALL.REL.NOINC `($__internal_17_$__cuda_sm3x_div_rn_noftz_f32_slowpath) ;  /* 0x00000be000007944 */ /* 0x000fea0003c00000 */
[----:B0-----:R-:W-:Y:S02]  /*1b00*/  MOV R44, R3 ;  /* 0x00000003002c7202 */ /* 0x001fe40000000f00 */
.L_x_686:
[----:B------:R-:W-:Y:S05]  /*1b10*/  BSYNC B5 ;  /* 0x0000000000057941 */ /* 0x000fea0003800000 */
.L_x_685:
[----:B------:R-:W-:Y:S01]  /*1b20*/  FMUL R48, R48, R45 ;  /* 0x0000002d30307220 */ /* 0x000fe20000400000 */
[----:B------:R-:W-:Y:S03]  /*1b30*/  BSSY B3, `(.L_x_687) ;  /* 0x0000017000037945 */ /* 0x000fe60003800000 */
[----:B------:R-:W-:-:S04]  /*1b40*/  FFMA R48, R43, R14, R48 ;  /* 0x0000000e2b307223 */ /* 0x000fc80000000030 */
[----:B------:R-:W-:-:S04]  /*1b50*/  FFMA R47, R47, R44, R48 ;  /* 0x0000002c2f2f7223 */ /* 0x000fc80000000030 */
[C---:B------:R-:W-:Y:S01]  /*1b60*/  FFMA R0, R47.reuse, -R45, R34 ;  /* 0x8000002d2f007223 */ /* 0x040fe20000000022 */
[C---:B------:R-:W-:Y:S01]  /*1b70*/  FFMA R2, R47.reuse, -R14, R33 ;  /* 0x8000000e2f027223 */ /* 0x040fe20000000021 */
[C---:B------:R-:W-:Y:S01]  /*1b80*/  FFMA R3, R47.reuse, -R44, R35 ;  /* 0x8000002c2f037223 */ /* 0x040fe20000000023 */
[----:B------:R-:W-:Y:S01]  /*1b90*/  FSETP.GEU.AND P2, PT, |R47|, c[0x0][0x2a4], PT ;  /* 0x0000a9002f007a0b */ /* 0x000fe20003f4e200 */
[----:B------:R-:W-:-:S04]  /*1ba0*/  FMUL R5, R0, R0 ;  /* 0x0000000000057220 */ /* 0x000fc80000400000 */
[----:B------:R-:W-:-:S04]  /*1bb0*/  FFMA R4, R2, R2, R5 ;  /* 0x0000000202047223 */ /* 0x000fc80000000005 */
[----:B------:R-:W-:-:S04]  /*1bc0*/  FFMA R4, R3, R3, R4 ;  /* 0x0000000303047223 */ /* 0x000fc80000000004 */
[----:B------:R0:W1:Y:S01]  /*1bd0*/  MUFU.RSQ R5, R4 ;  /* 0x0000000400057308 */ /* 0x0000620000001400 */
[----:B------:R-:W-:-:S04]  /*1be0*/  IADD3 R43, R4, -0xd000000, RZ ;  /* 0xf3000000042b7810 */ /* 0x000fc80007ffe0ff */
[----:B------:R-:W-:Y:S02]  /*1bf0*/  ISETP.GT.U32.AND P3, PT, R43, 0x727fffff, PT ;  /* 0x727fffff2b00780c */ /* 0x000fe40003f64070 */
[----:B------:R-:W-:-:S11]  /*1c00*/  FSEL R43, R18, c[0x0][0x2a8], P2 ;  /* 0x0000aa00122b7a08 */ /* 0x000fd60001000000 */
[----:B------:R-:W-:Y:S05]  /*1c10*/  @!P3 BRA `(.L_x_688) ;  /* 0x000000400000b947 */ /* 0x000fea0003800000 */
[----:B01----:R-:W-:Y:S02]  /*1c20*/  MOV R51, 0x1c40 ;  /* 0x00001c4000337802 */ /* 0x003fe40000000f00 */
[----:B------:R-:W-:Y:S05]  /*1c30*/  CALL.REL.NOINC `($__internal_16_$__cuda_sm20_sqrt_rn_f32_slowpath) ;  /* 0x0000093000007944 */ /* 0x000fea0003c00000 */
[----:B------:R-:W-:Y:S01]  /*1c40*/  IMAD.MOV.U32 R47, RZ, RZ, R49 ;  /* 0x000000ffff2f7224 */ /* 0x000fe200078e0031 */
[----:B------:R-:W-:Y:S05]  /*1c50*/  BRA `(.L_x_689) ;  /* 0x0000004000007947 */ /* 0x000fea0003800000 */
.L_x_688:
[----:B01----:R-:W-:Y:S01]  /*1c60*/  FMUL.FTZ R47, R4, R5 ;  /* 0x00000005042f7220 */ /* 0x003fe20000410000 */
[----:B------:R-:W-:-:S03]  /*1c70*/  FMUL.FTZ R5, R5, 0.5 ;  /* 0x3f00000005057820 */ /* 0x000fc60000410000 */
[----:B------:R-:W-:-:S04]  /*1c80*/  FFMA R4, -R47, R47, R4 ;  /* 0x0000002f2f047223 */ /* 0x000fc80000000104 */
[----:B------:R-:W-:Y:S02]  /*1c90*/  FFMA R47, R4, R5, R47 ;  /* 0x00000005042f7223 */ /* 0x000fe4000000002f */
.L_x_689:
[----:B------:R-:W-:Y:S05]  /*1ca0*/  BSYNC B3 ;  /* 0x0000000000037941 */ /* 0x000fea0003800000 */
.L_x_687:
[----:B------:R-:W-:Y:S01]  /*1cb0*/  FSETP.GT.AND P2, PT, R47, RZ, PT ;  /* 0x000000ff2f00720b */ /* 0x000fe20003f44000 */
[----:B------:R-:W-:Y:S01]  /*1cc0*/  BSSY B5, `(.L_x_690) ;  /* 0x0000030000057945 */ /* 0x000fe20003800000 */
[----:B------:R-:W-:Y:S01]  /*1cd0*/  MOV R4, RZ ;  /* 0x000000ff00047202 */ /* 0x000fe20000000f00 */
        /* <DEDUP_REMOVED lines=12> */
[----:B------:R-:W-:Y:S02]  /*1da0*/  MOV R46, 0x1dc0 ;  /* 0x00001dc0002e7802 */ /* 0x000fe40000000f00 */
[----:B------:R-:W-:Y:S05]  /*1db0*/  CALL.REL.NOINC `($__internal_17_$__cuda_sm3x_div_rn_noftz_f32_slowpath) ;  /* 0x0000092000007944 */ /* 0x000fea0003c00000 */
[----:B0-----:R-:W-:Y:S02]  /*1dc0*/  MOV R48, R3 ;  /* 0x0000000300307202 */ /* 0x001fe40000000f00 */
.L_x_693:
[----:B------:R-:W-:Y:S05]  /*1dd0*/  BSYNC B6 ;  /* 0x0000000000067941 */ /* 0x000fea0003800000 */
.L_x_692:
        /* <DEDUP_REMOVED lines=14> */
.L_x_695:
[----:B------:R-:W-:Y:S05]  /*1ec0*/  BSYNC B6 ;  /* 0x0000000000067941 */ /* 0x000fea0003800000 */
.L_x_694:
        /* <DEDUP_REMOVED lines=14> */
.L_x_696:
[----:B------:R-:W-:Y:S05]  /*1fb0*/  BSYNC B6 ;  /* 0x0000000000067941 */ /* 0x000fea0003800000 */
.L_x_691:
[----:B------:R-:W-:Y:S05]  /*1fc0*/  BSYNC B5 ;  /* 0x0000000000057941 */ /* 0x000fea0003800000 */
.L_x_690:
[----:B------:R-:W-:Y:S01]  /*1fd0*/  FADD R47, RZ, -R47 ;  /* 0x8000002fff2f7221 */ /* 0x000fe20000000000 */
[----:B------:R-:W-:Y:S01]  /*1fe0*/  FADD R15, R32, R15 ;  /* 0x0000000f200f7221 */ /* 0x000fe20000000000 */
[C---:B------:R-:W-:Y:S01]  /*1ff0*/  FMUL R0, R50.reuse, R43 ;  /* 0x0000002b32007220 */ /* 0x040fe20000400000 */
[----:B------:R-:W-:Y:S01]  /*2000*/  FMUL R14, R50, R14 ;  /* 0x0000000e320e7220 */ /* 0x000fe20000400000 */
[----:B------:R-:W-:Y:S01]  /*2010*/  FMUL R47, R47, c[0x0][0x2b4] ;  /* 0x0000ad002f2f7a20 */ /* 0x000fe20000400000 */
[----:B------:R-:W0:Y:S01]  /*2020*/  MUFU.RCP R2, R15 ;  /* 0x0000000f00027308 */ /* 0x000e220000001000 */
[----:B------:R-:W-:Y:S03]  /*2030*/  BSSY B5, `(.L_x_697) ;  /* 0x0000013000057945 */ /* 0x000fe60003800000 */
[----:B------:R-:W-:-:S04]  /*2040*/  FSETP.GT.AND P2, PT, R0, R47, PT ;  /* 0x0000002f0000720b */ /* 0x000fc80003f44000 */
[----:B------:R-:W-:Y:S01]  /*2050*/  FSEL R47, R0, R47, P2 ;  /* 0x0000002f002f7208 */ /* 0x000fe20001000000 */
[----:B------:R-:W-:-:S04]  /*2060*/  FMUL R0, R50, R45 ;  /* 0x0000002d32007220 */ /* 0x000fc80000400000 */
[C---:B------:R-:W-:Y:S01]  /*2070*/  FFMA R3, R47.reuse, R4, -R14 ;  /* 0x000000042f037223 */ /* 0x040fe2000000080e */
[----:B------:R-:W-:Y:S01]  /*2080*/  FFMA R0, R47, R49, -R0 ;  /* 0x000000312f007223 */ /* 0x000fe20000000800 */
[----:B0-----:R-:W-:Y:S02]  /*2090*/  FFMA R5, -R15, R2, 1 ;  /* 0x3f8000000f057423 */ /* 0x001fe40000000102 */
[----:B------:R-:W0:Y:S02]  /*20a0*/  FCHK P2, R3, R15 ;  /* 0x0000000f03007302 */ /* 0x000e240000040000 */
[----:B------:R-:W-:Y:S01]  /*20b0*/  FFMA R14, R2, R5, R2 ;  /* 0x00000005020e7223 */ /* 0x000fe20000000002 */
[----:B------:R-:W-:-:S03]  /*20c0*/  FMUL R5, R50, R44 ;  /* 0x0000002c32057220 */ /* 0x000fc60000400000 */
[----:B------:R-:W-:Y:S01]  /*20d0*/  FFMA R51, R3, R14, RZ ;  /* 0x0000000e03337223 */ /* 0x000fe200000000ff */
[----:B------:R-:W-:-:S03]  /*20e0*/  FFMA R2, R47, R48, -R5 ;  /* 0x000000302f027223 */ /* 0x000fc60000000805 */
[----:B------:R-:W-:-:S04]  /*20f0*/  FFMA R4, -R15, R51, R3 ;  /* 0x000000330f047223 */ /* 0x000fc80000000103 */
[----:B------:R-:W-:Y:S01]  /*2100*/  FFMA R14, R14, R4, R51 ;  /* 0x000000040e0e7223 */ /* 0x000fe20000000033 */
[----:B0-----:R-:W-:Y:S05]  /*2110*/  @!P2 BRA `(.L_x_698) ;  /* 0x000000400000a947 */ /* 0x001fea0003800000 */
[----:B------:R-:W-:Y:S01]  /*2120*/  IMAD.MOV.U32 R4, RZ, RZ, R15 ;  /* 0x000000ffff047224 */ /* 0x000fe200078e000f */
[----:B------:R-:W-:Y:S02]  /*2130*/  MOV R46, 0x2150 ;  /* 0x00002150002e7802 */ /* 0x000fe40000000f00 */
[----:B------:R-:W-:Y:S05]  /*2140*/  CALL.REL.NOINC `($__internal_17_$__cuda_sm3x_div_rn_noftz_f32_slowpath) ;  /* 0x0000059000007944 */ /* 0x000fea0003c00000 */
[----:B0-----:R-:W-:Y:S02]  /*2150*/  MOV R14, R3 ;  /* 0x00000003000e7202 */ /* 0x001fe40000000f00 */
.L_x_698:
[----:B------:R-:W-:Y:S05]  /*2160*/  BSYNC B5 ;  /* 0x0000000000057941 */ /* 0x000fea0003800000 */
.L_x_697:
        /* <DEDUP_REMOVED lines=12> */
[----:B------:R-:W-:Y:S05]  /*2230*/  CALL.REL.NOINC `($__internal_17_$__cuda_sm3x_div_rn_noftz_f32_slowpath) ;  /* 0x000004a000007944 */ /* 0x000fea0003c00000 */
[----:B0-----:R-:W-:Y:S02]  /*2240*/  IMAD.MOV.U32 R45, RZ, RZ, R3 ;  /* 0x000000ffff2d7224 */ /* 0x001fe400078e0003 */
.L_x_700:
[----:B------:R-:W-:Y:S05]  /*2250*/  BSYNC B5 ;  /* 0x0000000000057941 */ /* 0x000fea0003800000 */
.L_x_699:
        /* <DEDUP_REMOVED lines=12> */
[----:B------:R-:W-:Y:S05]  /*2320*/  CALL.REL.NOINC `($__internal_17_$__cuda_sm3x_div_rn_noftz_f32_slowpath) ;  /* 0x000003b000007944 */ /* 0x000fea0003c00000 */
[----:B0-----:R-:W-:Y:S02]  /*2330*/  MOV R0, R3 ;  /* 0x0000000300007202 */ /* 0x001fe40000000f00 */
.L_x_702:
[----:B------:R-:W-:Y:S05]  /*2340*/  BSYNC B5 ;  /* 0x0000000000057941 */ /* 0x000fea0003800000 */
.L_x_701:
[C---:B------:R-:W-:Y:S01]  /*2350*/  FFMA R46, R32.reuse, R14, R23 ;  /* 0x0000000e202e7223 */ /* 0x040fe20000000017 */
[C---:B------:R-:W-:Y:S01]  /*2360*/  FFMA R45, R32.reuse, R45, R22 ;  /* 0x0000002d202d7223 */ /* 0x040fe20000000016 */
[----:B------:R-:W-:Y:S02]  /*2370*/  FFMA R44, R32, R0, R21 ;  /* 0x00000000202c7223 */ /* 0x000fe40000000015 */
.L_x_680:
[----:B------:R-:W-:Y:S05]  /*2380*/  BSYNC B2 ;  /* 0x0000000000027941 */ /* 0x000fea0003800000 */
.L_x_679:
[----:B------:R-:W-:Y:S02]  /*2390*/  FSEL R15, R43, R18, P1 ;  /* 0x000000122b0f7208 */ /* 0x000fe40000800000 */
[----:B------:R-:W-:Y:S02]  /*23a0*/  FSEL R14, R44, R21, P1 ;  /* 0x000000152c0e7208 */ /* 0x000fe40000800000 */
[----:B------:R-:W-:Y:S02]  /*23b0*/  FSEL R49, R45, R22, P1 ;  /* 0x000000162d317208 */ /* 0x000fe40000800000 */
[----:B------:R-:W-:-:S02]  /*23c0*/  FSEL R0, R46, R23, P1 ;  /* 0x000000172e007208 */ /* 0x000fc40000800000 */
.L_x_675:
[----:B------:R-:W-:Y:S05]  /*23d0*/  BSYNC B1 ;  /* 0x0000000000017941 */ /* 0x000fea0003800000 */
.L_x_674:
[----:B------:R-:W-:Y:S02]  /*23e0*/  FSEL R18, R15, R18, P0 ;  /* 0x000000120f127208 */ /* 0x000fe40000000000 */
[----:B------:R-:W-:-:S02]  /*23f0*/  FSEL R21, R14, R21, P0 ;  /* 0x000000150e157208 */ /* 0x000fc40000000000 */
[----:B------:R-:W-:Y:S02]  /*2400*/  FSEL R22, R49, R22, P0 ;  /* 0x0000001631167208 */ /* 0x000fe40000000000 */
[----:B------:R-:W-:Y:S02]  /*2410*/  FSEL R23, R0, R23, P0 ;  /* 0x0000001700177208 */ /* 0x000fe40000000000 */
[----:B------:R-:W-:Y:S01]  /*2420*/  IADD3 R37, R37, 0x1, RZ ;  /* 0x0000000125257810 */ /* 0x000fe20007ffe0ff */
[----:B------:R-:W-:Y:S05]  /*2430*/  BRA `(.L_x_703) ;  /* 0xffffe92000007947 */ /* 0x000fea000383ffff */
.L_x_672:
[----:B------:R-:W-:Y:S05]  /*2440*/  BSYNC B0 ;  /* 0x0000000000007941 */ /* 0x000fea0003800000 */
.L_x_668:
[----:B------:R-:W-:Y:S01]  /*2450*/  IADD3 R16, P0, R16, UR6, RZ ;  /* 0x0000000610107c10 */ /* 0x000fe2000ff1e0ff */
[----:B------:R-:W-:Y:S01]  /*2460*/  IMAD R20, R20, c[0x0][0x2e0], RZ ;  /* 0x0000b80014147a24 */ /* 0x000fe200078e02ff */
[----:B------:R-:W-:Y:S01]  /*2470*/  FMUL R23, R23, c[0x0][0x2b8] ;  /* 0x0000ae0017177a20 */ /* 0x000fe20000400000 */
[----:B------:R-:W-:Y:S01]  /*2480*/  IMAD.MOV.U32 R2, RZ, RZ, c[0x0][0x2e0] ;  /* 0x0000b800ff027624 */ /* 0x000fe200078e00ff */
[----:B------:R-:W-:Y:S01]  /*2490*/  IADD3.X R17, R17, UR4, RZ, P0, !PT ;  /* 0x0000000411117c10 */ /* 0x000fe200087fe4ff */
[C---:B------:R-:W-:Y:S01]  /*24a0*/  IMAD R5, R19.reuse, UR12, R20 ;  /* 0x0000000c13057c24 */ /* 0x040fe2000f8e0214 */
[----:B------:R-:W-:Y:S01]  /*24b0*/  ISETP.GE.U32.AND P0, PT, R16, c[0x0][0x178], PT ;  /* 0x00005e0010007a0c */ /* 0x000fe20003f06070 */
[----:B------:R-:W-:Y:S01]  /*24c0*/  IMAD.WIDE.U32 R2, R19, R2, c[0x0][0x2c0] ;  /* 0x0000b00013027625 */ /* 0x000fe200078e0002 */
[----:B------:R-:W-:-:S02]  /*24d0*/  FMUL R21, R21, c[0x0][0x2b8] ;  /* 0x0000ae0015157a20 */ /* 0x000fc40000400000 */
[----:B------:R-:W-:Y:S02]  /*24e0*/  ISETP.GE.U32.AND.EX P0, PT, R17, c[0x0][0x17c], PT, P0 ;  /* 0x00005f0011007a0c */ /* 0x000fe40003f06100 */
[----:B------:R-:W-:Y:S01]  /*24f0*/  IADD3 R3, R3, R5, RZ ;  /* 0x0000000503037210 */ /* 0x000fe20007ffe0ff */
[----:B------:R-:W-:-:S04]  /*2500*/  FMUL R5, R22, c[0x0][0x2b8] ;  /* 0x0000ae0016057a20 */ /* 0x000fc80000400000 */
[----:B------:R0:W-:Y:S04]  /*2510*/  RED.E.ADD.F32.FTZ.RN.STRONG.GPU [R2.64], R23 ;  /* 0x000000170200798e */ /* 0x0001e8000c10e790 */
[----:B------:R0:W-:Y:S04]  /*2520*/  RED.E.ADD.F32.FTZ.RN.STRONG.GPU [R2.64+0x4], R5 ;  /* 0x000004050200798e */ /* 0x0001e8000c10e790 */
[----:B------:R0:W-:Y:S01]  /*2530*/  RED.E.ADD.F32.FTZ.RN.STRONG.GPU [R2.64+0x8], R21 ;  /* 0x000008150200798e */ /* 0x0001e2000c10e790 */
[----:B------:R-:W-:Y:S01]  /*2540*/  @P0 CALL.REL.NOINC `(.L_x_704) ;  /* 0x0000001000000944 */ /* 0x000fe20003c00000 */
[----:B------:R-:W-:Y:S05]  /*2550*/  BRA `(.L_x_705) ;  /* 0xffffdc5000007947 */ /* 0x000fea000383ffff */
.L_x_704:
[----:B------:R-:W-:Y:S05]  /*2560*/  EXIT ;  /* 0x000000000000794d */ /* 0x000fea0003800000 */
        .weak           $__internal_16_$__cuda_sm20_sqrt_rn_f32_slowpath
        .type           $__internal_16_$__cuda_sm20_sqrt_rn_f32_slowpath,@function
        .size           $__internal_16_$__cuda_sm20_sqrt_rn_f32_slowpath,($__internal_17_$__cuda_sm3x_div_rn_noftz_f32_slowpath - $__internal_16_$__cuda_sm20_sqrt_rn_f32_slowpath)
$__internal_16_$__cuda_sm20_sqrt_rn_f32_slowpath:
[----:B------:R-:W-:-:S13]  /*2570*/  LOP3.LUT P2, RZ, R4, 0x7fffffff, RZ, 0xc0, !PT ;  /* 0x7fffffff04ff7812 */ /* 0x000fda000784c0ff */
[----:B------:R-:W-:Y:S01]  /*2580*/  @!P2 IMAD.MOV.U32 R5, RZ, RZ, R4 ;  /* 0x000000ffff05a224 */ /* 0x000fe200078e0004 */
        /* <DEDUP_REMOVED lines=15> */
[----:B------:R-:W-:-:S03]  /*2680*/  @!P2 IMAD.MOV.U32 R5, RZ, RZ, R4 ;  /* 0x000000ffff05a224 */ /* 0x000fc600078e0004 */
[----:B------:R-:W-:-:S05]  /*2690*/  @P2 FMUL.FTZ R5, R52, 2.3283064365386962891e-10 ;  /* 0x2f80000034052820 */ /* 0x000fca0000410000 */
.L_x_706:
[----:B------:R-:W-:Y:S01]  /*26a0*/  MOV R49, R5 ;  /* 0x0000000500317202 */ /* 0x000fe20000000f00 */
[----:B------:R-:W-:Y:S01]  /*26b0*/  IMAD.MOV.U32 R4, RZ, RZ, R51 ;  /* 0x000000ffff047224 */ /* 0x000fe200078e0033 */
[----:B------:R-:W-:-:S04]  /*26c0*/  MOV R5, 0x0 ;  /* 0x0000000000057802 */ /* 0x000fc80000000f00 */
[----:B------:R-:W-:Y:S05]  /*26d0*/  RET.REL.NODEC R4 `(my_solve_particle_particle_contacts_cuda_kernel_forward) ;  /* 0xffffd92004007950 */ /* 0x000fea0003c3ffff */
        .weak           $__internal_17_$__cuda_sm3x_div_rn_noftz_f32_slowpath
        .type           $__internal_17_$__cuda_sm3x_div_rn_noftz_f32_slowpath,@function
        .size           $__internal_17_$__cuda_sm3x_div_rn_noftz_f32_slowpath,(.L_x_1251 - $__internal_17_$__cuda_sm3x_div_rn_noftz_f32_slowpath)
$__internal_17_$__cuda_sm3x_div_rn_noftz_f32_slowpath:
        /* <DEDUP_REMOVED lines=9> */
[----:B------:R-:W-:Y:S01]  /*2770*/  @!P2 IMAD.MOV.U32 R5, RZ, RZ, RZ ;  /* 0x000000ffff05a224 */ /* 0x000fe200078e00ff */
        /* <DEDUP_REMOVED lines=20> */
[----:B------:R-:W-:Y:S01]  /*28c0*/  @!P2 IMAD.MOV.U32 R5, RZ, RZ, -0x40 ;  /* 0xffffffc0ff05a424 */ /* 0x000fe200078e00ff */
[----:B------:R-:W-:Y:S01]  /*28d0*/  @!P2 FFMA R3, R3, 1.84467440737095516160e+19, RZ ;  /* 0x5f8000000303a823 */ /* 0x000fe200000000ff */
[----:B------:R-:W-:-:S03]  /*28e0*/  @!P3 FFMA R4, R4, 1.84467440737095516160e+19, RZ ;  /* 0x5f8000000404b823 */ /* 0x000fc600000000ff */
[----:B------:R-:W-:Y:S02]  /*28f0*/  @!P3 IADD3 R5, R5, 0x40, RZ ;  /* 0x000000400505b810 */ /* 0x000fe40007ffe0ff */
.L_x_708:
[----:B------:R-:W-:Y:S01]  /*2900*/  LEA R53, R51, 0xc0800000, 0x17 ;  /* 0xc080000033357811 */ /* 0x000fe200078eb8ff */
[----:B------:R-:W-:Y:S01]  /*2910*/  BSSY B4, `(.L_x_713) ;  /* 0x0000036000047945 */ /* 0x000fe20003800000 */
[----:B------:R-:W-:Y:S02]  /*2920*/  IADD3 R52, R52, -0x7f, RZ ;  /* 0xffffff8134347810 */ /* 0x000fe40007ffe0ff */
[----:B------:R-:W-:Y:S02]  /*2930*/  IADD3 R53, -R53, R4, RZ ;  /* 0x0000000435357210 */ /* 0x000fe40007ffe1ff */
[C---:B------:R-:W-:Y:S01]  /*2940*/  IADD3 R54, R52.reuse, 0x7f, -R51 ;  /* 0x0000007f34367810 */ /* 0x040fe20007ffe833 */
[----:B------:R-:W-:Y:S01]  /*2950*/  IMAD R3, R52, -0x800000, R3 ;  /* 0xff80000034037824 */ /* 0x000fe200078e0203 */
[----:B------:R-:W0:Y:S01]  /*2960*/  MUFU.RCP R55, R53 ;  /* 0x0000003500377308 */ /* 0x000e220000001000 */
[----:B------:R-:W-:Y:S02]  /*2970*/  FADD.FTZ R4, -R53, -RZ ;  /* 0x800000ff35047221 */ /* 0x000fe40000010100 */
[----:B------:R-:W-:-:S02]  /*2980*/  IMAD.IADD R54, R54, 0x1, R5 ;  /* 0x0000000136367824 */ /* 0x000fc400078e0205 */
        /* <DEDUP_REMOVED lines=20> */
[CCC-:B------:R-:W-:Y:S01]  /*2ad0*/  FFMA.RP R51, R52.reuse, R56.reuse, R5.reuse ;  /* 0x0000003834337223 */ /* 0x1c0fe20000008005 */
[CCC-:B------:R-:W-:Y:S01]  /*2ae0*/  FFMA.RM R54, R52.reuse, R56.reuse, R5.reuse ;  /* 0x0000003834367223 */ /* 0x1c0fe20000004005 */
[----:B------:R-:W-:Y:S01]  /*2af0*/  FFMA.RZ R5, R52, R56, R5 ;  /* 0x0000003834057223 */ /* 0x000fe2000000c005 */
[C---:B------:R-:W-:Y:S02]  /*2b00*/  IADD3 R52, R4.reuse, 0x20, RZ ;  /* 0x0000002004347810 */ /* 0x040fe40007ffe0ff */
[C---:B------:R-:W-:Y:S02]  /*2b10*/  ISETP.NE.AND P4, PT, R4.reuse, RZ, PT ;  /* 0x000000ff0400720c */ /* 0x040fe40003f85270 */
[----:B------:R-:W-:Y:S02]  /*2b20*/  LOP3.LUT R5, R5, 0x7fffff, RZ, 0xc0, !PT ;  /* 0x007fffff05057812 */ /* 0x000fe400078ec0ff */
[----:B------:R-:W-:Y:S01]  /*2b30*/  ISETP.NE.AND P3, PT, R4, RZ, PT ;  /* 0x000000ff0400720c */ /* 0x000fe20003f65270 */
[----:B------:R-:W-:Y:S01]  /*2b40*/  IMAD.MOV R4, RZ, RZ, -R4 ;  /* 0x000000ffff047224 */ /* 0x000fe200078e0a04 */
[----:B------:R-:W-:-:S02]  /*2b50*/  LOP3.LUT R5, R5, 0x800000, RZ, 0xfc, !PT ;  /* 0x0080000005057812 */ /* 0x000fc400078efcff */
[----:B------:R-:W-:Y:S02]  /*2b60*/  FSETP.NEU.FTZ.AND P2, PT, R51, R54, PT ;  /* 0x000000363300720b */ /* 0x000fe40003f5d000 */
[----:B------:R-:W-:Y:S02]  /*2b70*/  SHF.L.U32 R52, R5, R52, RZ ;  /* 0x0000003405347219 */ /* 0x000fe400000006ff */
        /* <DEDUP_REMOVED lines=11> */
.L_x_715:
[----:B------:R-:W-:-:S04]  /*2c30*/  LOP3.LUT R3, R3, 0x80000000, RZ, 0xc0, !PT ;  /* 0x8000000003037812 */ /* 0x000fc800078ec0ff */
[----:B------:R-:W-:Y:S01]  /*2c40*/  LOP3.LUT R3, R3, 0x7f800000, RZ, 0xfc, !PT ;  /* 0x7f80000003037812 */ /* 0x000fe200078efcff */
[----:B------:R-:W-:Y:S05]  /*2c50*/  BRA `(.L_x_716) ;  /* 0x0000001000007947 */ /* 0x000fea0003800000 */
.L_x_714:
[----:B------:R-:W-:Y:S02]  /*2c60*/  IMAD R3, R54, 0x800000, R3 ;  /* 0x0080000036037824 */ /* 0x000fe400078e0203 */
.L_x_716:
[----:B------:R-:W-:Y:S05]  /*2c70*/  BSYNC B4 ;  /* 0x0000000000047941 */ /* 0x000fea0003800000 */
.L_x_713:
[----:B------:R-:W-:Y:S05]  /*2c80*/  BRA `(.L_x_717) ;  /* 0x0000008000007947 */ /* 0x000fea0003800000 */
.L_x_712:
[----:B------:R-:W-:-:S04]  /*2c90*/  LOP3.LUT R3, R4, 0x80000000, R3, 0x48, !PT ;  /* 0x8000000004037812 */ /* 0x000fc800078e4803 */
[----:B------:R-:W-:Y:S01]  /*2ca0*/  LOP3.LUT R3, R3, 0x7f800000, RZ, 0xfc, !PT ;  /* 0x7f80000003037812 */ /* 0x000fe200078efcff */
[----:B------:R-:W-:Y:S05]  /*2cb0*/  BRA `(.L_x_717) ;  /* 0x0000005000007947 */ /* 0x000fea0003800000 */
.L_x_711:
[----:B------:R-:W-:Y:S01]  /*2cc0*/  LOP3.LUT R3, R4, 0x80000000, R3, 0x48, !PT ;  /* 0x8000000004037812 */ /* 0x000fe200078e4803 */
[----:B------:R-:W-:Y:S05]  /*2cd0*/  BRA `(.L_x_717) ;  /* 0x0000003000007947 */ /* 0x000fea0003800000 */
.L_x_710:
[----:B------:R-:W0:Y:S01]  /*2ce0*/  MUFU.RSQ R3, -QNAN ;  /* 0xffc0000000037908 */ /* 0x000e220000001400 */
[----:B------:R-:W-:Y:S05]  /*2cf0*/  BRA `(.L_x_717) ;  /* 0x0000001000007947 */ /* 0x000fea0003800000 */
.L_x_709:
[----:B------:R-:W-:Y:S02]  /*2d00*/  FADD.FTZ R3, R3, R4 ;  /* 0x0000000403037221 */ /* 0x000fe40000010000 */
.L_x_717:
[----:B------:R-:W-:Y:S05]  /*2d10*/  BSYNC B3 ;  /* 0x0000000000037941 */ /* 0x000fea0003800000 */
.L_x_707:
[----:B------:R-:W-:Y:S01]  /*2d20*/  MOV R4, R46 ;  /* 0x0000002e00047202 */ /* 0x000fe20000000f00 */
[----:B------:R-:W-:-:S04]  /*2d30*/  IMAD.MOV.U32 R5, RZ, RZ, 0x0 ;  /* 0x00000000ff057424 */ /* 0x000fc800078e00ff */
[----:B------:R-:W-:Y:S05]  /*2d40*/  RET.REL.NODEC R4 `(my_solve_particle_particle_contacts_cuda_kernel_forward) ;  /* 0xffffd2b004007950 */ /* 0x000fea0003c3ffff */
.L_x_718:
        /* <DEDUP_REMOVED lines=11> */
.L_x_1251:


//--------------------- .text.my_solve_particle_ground_contacts_cuda_kernel_backward --------------------------
	.section	.text.my_solve_particle_ground_contacts_cuda_kernel_backward,"ax",@progbits
	.sectioninfo	@"SHI_REGISTERS=56"
	.align	128
        .global         my_solve_particle_ground_contacts_cuda_kernel_backward
        .type           my_solve_particle_ground_contacts_cuda_kernel_backward,@function
        .size           my_solve_particle_ground_contacts_cuda_kernel_backward,(.L_x_1254 - my_solve_particle_ground_contacts_cuda_kernel_backward)
        .other          my_solve_particle_ground_contacts_cuda_kernel_backward,@"STO_CUDA_ENTRY STV_DEFAULT"
my_solve_particle_ground_contacts_cuda_kernel_backward:
.text.my_solve_particle_ground_contacts_cuda_kernel_backward:
        /* <DEDUP_REMOVED lines=9> */
[----:B------:R-:W-:Y:S01]  /*0090*/  BSSY B3, `(.L_x_719) ;  /* 0x0000299000037945 */ /* 0x000fe20003800000 */
[----:B------:R-:W-:Y:S01]  /*00a0*/  ULDC.64 UR8, c[0x0][0x2b8] ;  /* 0x0000ae0000087ab9 */ /* 0x000fe20000000a00 */
[----:B------:R-:W-:Y:S01]  /*00b0*/  MOV R40, R38 ;  /* 0x0000002600287202 */ /* 0x000fe20000000f00 */
[----:B------:R-:W-:Y:S02]  /*00c0*/  ULDC.64 UR4, c[0x0][0x2b0] ;  /* 0x0000ac0000047ab9 */ /* 0x000fe40000000a00 */
[----:B------:R-:W-:Y:S02]  /*00d0*/  USHF.R.S32.HI UR14, URZ, 0x1f, UR20 ;  /* 0x0000001f3f0e7899 */ /* 0x000fe40008011414 */
[----:B------:R-:W-:Y:S02]  /*00e0*/  UIADD3 UR23, UP2, UR20, UR8, URZ ;  /* 0x0000000814177290 */ /* 0x000fe4000ff5e03f */
[----:B------:R-:W-:-:S02]  /*00f0*/  UIADD3 UR27, UP0, UR20, UR4, URZ ;  /* 0x00000004141b7290 */ /* 0x000fc4000ff1e03f */
[----:B------:R-:W-:Y:S02]  /*0100*/  ULDC UR19, c[0x0][0x478] ;  /* 0x00011e0000137ab9 */ /* 0x000fe40000000800 */
[----:B------:R-:W-:Y:S02]  /*0110*/  ULDC.64 UR6, c[0x0][0x458] ;  /* 0x0001160000067ab9 */ /* 0x000fe40000000a00 */
[----:B------:R-:W-:Y:S02]  /*0120*/  UIADD3 UR25, UP1, UR19, UR6, URZ ;  /* 0x0000000613197290 */ /* 0x000fe4000ff3e03f */
[----:B------:R-:W-:Y:S02]  /*0130*/  UIADD3.X UR24, UR14, UR9, URZ, UP2, !UPT ;  /* 0x000000090e187290 */ /* 0x000fe400097fe43f */
[----:B------:R-:W-:Y:S02]  /*0140*/  UMOV UR10, 0x3 ;  /* 0x00000003000a7882 */ /* 0x000fe40000000000 */
[----:B------:R-:W-:-:S02]  /*0150*/  ULDC.64 UR12, c[0x0][0x458] ;  /* 0x00011600000c7ab9 */ /* 0x000fc40000000a00 */
[----:B------:R-:W-:Y:S02]  /*0160*/  ULDC UR33, c[0x0][0x2d0] ;  /* 0x0000b40000217ab9 */ /* 0x000fe40000000800 */
[----:B------:R-:W-:Y:S02]  /*0170*/  UIADD3.X UR28, UR14, UR5, URZ, UP0, !UPT ;  /* 0x000000050e1c7290 */ /* 0x000fe400087fe43f */
[----:B------:R-:W-:Y:S02]  /*0180*/  ULDC.64 UR8, c[0x0][0x2b8] ;  /* 0x0000ae0000087ab9 */ /* 0x000fe40000000a00 */
[----:B------:R-:W-:Y:S02]  /*0190*/  UMOV UR21, 0x2 ;  /* 0x0000000200157882 */ /* 0x000fe40000000000 */
[----:B------:R-:W-:Y:S02]  /*01a0*/  UIMAD.WIDE UR30, UR19, UR10, UR12 ;  /* 0x0000000a131e72a5 */ /* 0x000fe4000f8e020c */
[----:B------:R-:W-:-:S02]  /*01b0*/  UIADD3 UR34, UP0, UR27, UR33, URZ ;  /* 0x000000211b227290 */ /* 0x000fc4000ff1e03f */
[----:B------:R-:W-:Y:S02]  /*01c0*/  ULDC UR29, c[0x0][0x380] ;  /* 0x0000e000001d7ab9 */ /* 0x000fe40000000800 */
[----:B------:R-:W-:Y:S02]  /*01d0*/  UIMAD.WIDE UR10, UR20, UR10, UR8 ;  /* 0x0000000a140a72a5 */ /* 0x000fe4000f8e0208 */
[----:B------:R-:W-:Y:S02]  /*01e0*/  ULEA.HI.X.SX32 UR26, UR19, UR7, 0x1, UP1 ;  /* 0x00000007131a7291 */ /* 0x000fe400088f0e3f */
[----:B------:R-:W-:Y:S02]  /*01f0*/  ULDC UR22, c[0x0][0x310] ;  /* 0x0000c40000167ab9 */ /* 0x000fe40000000800 */
[----:B------:R-:W-:Y:S02]  /*0200*/  UIMAD.WIDE UR8, UR20, UR21, UR8 ;  /* 0x00000015140872a5 */ /* 0x000fe4000f8e0208 */
[----:B------:R-:W-:-:S02]  /*0210*/  ULDC UR6, c[0x0][0x0] ;  /* 0x0000000000067ab9 */ /* 0x000fc40000000800 */
[----:B------:R-:W-:Y:S02]  /*0220*/  ULDC UR7, c[0x0][0xc] ;  /* 0x0000030000077ab9 */ /* 0x000fe40000000800 */
[----:B------:R-:W-:Y:S02]  /*0230*/  UIMAD.WIDE UR12, UR19, UR21, UR12 ;  /* 0x00000015130c72a5 */ /* 0x000fe4000f8e020c */
[----:B------:R-:W-:Y:S02]  /*0240*/  USHF.R.S32.HI UR20, URZ, 0x1f, UR29 ;  /* 0x0000001f3f147899 */ /* 0x000fe4000801141d */
[----:B------:R-:W-:Y:S02]  /*0250*/  USHF.R.S32.HI UR19, URZ, 0x1f, UR22 ;  /* 0x0000001f3f137899 */ /* 0x000fe40008011416 */
[----:B------:R-:W-:Y:S02]  /*0260*/  UIADD3.X UR29, UR14, UR28, URZ, UP0, !UPT ;  /* 0x0000001c0e1d7290 */ /* 0x000fe400087fe43f */
[----:B------:R-:W-:-:S02]  /*0270*/  UIMAD.WIDE.U32 UR6, UR6, UR7, URZ ;  /* 0x00000007060672a5 */ /* 0x000fc4000f8e003f */
[----:B------:R-:W-:Y:S02]  /*0280*/  UIADD3 UR22, UP0, UR34, UR33, URZ ;  /* 0x0000002122167290 */ /* 0x000fe4000ff1e03f */
[----:B------:R-:W-:Y:S02]  /*0290*/  ULDC UR32, c[0x0][0x348] ;  /* 0x0000d20000207ab9 */ /* 0x000fe40000000800 */
[----:B------:R-:W-:Y:S02]  /*02a0*/  ULDC UR5, c[0x0][0x280] ;  /* 0x0000a00000057ab9 */ /* 0x000fe40000000800 */
[----:B------:R-:W-:Y:S02]  /*02b0*/  UMOV UR4, URZ ;  /* 0x0000003f00047c82 */ /* 0x000fe40008000000 */
        /* <DEDUP_REMOVED lines=10> */
[----:B------:R-:W-:Y:S02]  /*0360*/  UIADD3 UR4, UR7, UR4, URZ ;  /* 0x0000000407047290 */ /* 0x000fe4000fffe03f */
[----:B------:R-:W-:Y:S02]  /*0370*/  UIADD3.X UR14, UR14, UR29, URZ, UP0, !UPT ;  /* 0x0000001d0e0e7290 */ /* 0x000fe400087fe43f */
[----:B------:R-:W-:Y:S02]  /*0380*/  ULDC.64 UR32, c[0x0][0x118] ;  /* 0x0000460000207ab9 */ /* 0x000fe40000000a00 */
.L_x_778:
[----:B------:R-:W-:Y:S02]  /*0390*/  SHF.R.S32.HI R38, RZ, 0x1f, R40 ;  /* 0x0000001fff267819 */ /* 0x000fe40000011428 */
[----:B0-----:R-:W-:-:S03]  /*03a0*/  MOV R3, c[0x0][0x280] ;  /* 0x0000a00000037a02 */ /* 0x001fc60000000f00 */
[----:B------:R-:W-:Y:S02]  /*03b0*/  IMAD R5, R38, c[0x0][0x280], RZ ;  /* 0x0000a00026057a24 */ /* 0x000fe400078e02ff */
[----:B------:R-:W-:-:S04]  /*03c0*/  IMAD.WIDE.U32 R2, R40, R3, c[0x0][0x260] ;  /* 0x0000980028027625 */ /* 0x000fc800078e0003 */
[----:B------:R-:W-:-:S05]  /*03d0*/  IMAD R5, R40, UR5, R5 ;  /* 0x0000000528057c24 */ /* 0x000fca000f8e0205 */
[----:B------:R-:W-:-:S05]  /*03e0*/  IADD3 R3, R3, R5, RZ ;  /* 0x0000000503037210 */ /* 0x000fca0007ffe0ff */
[----:B------:R-:W2:Y:S01]  /*03f0*/  LDG.E R2, [R2.64] ;  /* 0x0000002002027981 */ /* 0x000ea2000c1e1900 */
[----:B------:R-:W-:Y:S01]  /*0400*/  YIELD ;  /* 0x0000000000007946 */ /* 0x000fe20003800000 */
[----:B------:R-:W-:Y:S01]  /*0410*/  BSSY B2, `(.L_x_720) ;  /* 0x000025a000027945 */ /* 0x000fe20003800000 */
[----:B--2---:R-:W-:-:S04]  /*0420*/  LOP3.LUT R0, R2, 0x1, RZ, 0xc0, !PT ;  /* 0x0000000102007812 */ /* 0x004fc800078ec0ff */
[----:B------:R-:W-:-:S13]  /*0430*/  ISETP.NE.U32.AND P0, PT, R0, 0x1, PT ;  /* 0x000000010000780c */ /* 0x000fda0003f05070 */
[----:B-1----:R-:W-:Y:S05]  /*0440*/  @P0 BRA `(.L_x_721) ;  /* 0x0000256000000947 */ /* 0x002fea0003800000 */
[----:B------:R-:W-:Y:S01]  /*0450*/  MOV R3, c[0x0][0x210] ;  /* 0x0000840000037a02 */ /* 0x000fe20000000f00 */
[----:B------:R-:W-:-:S03]  /*0460*/  IMAD R0, R38, c[0x0][0x210], RZ ;  /* 0x0000840026007a24 */ /* 0x000fc600078e02ff */
[----:B------:R-:W-:Y:S01]  /*0470*/  SHF.R.S32.HI R37, RZ, 0x1f, R3 ;  /* 0x0000001fff257819 */ /* 0x000fe20000011403 */
[----:B------:R-:W-:-:S04]  /*0480*/  IMAD.WIDE.U32 R2, R40, R3, c[0x0][0x1f0] ;  /* 0x00007c0028027625 */ /* 0x000fc800078e0003 */
[----:B------:R-:W-:-:S04]  /*0490*/  IMAD R5, R37, R40, R0 ;  /* 0x0000002825057224 */ /* 0x000fc800078e0200 */
[----:B------:R-:W-:-:S05]  /*04a0*/  IMAD.IADD R3, R3, 0x1, R5 ;  /* 0x0000000103037824 */ /* 0x000fca00078e0205 */
[----:B------:R-:W2:Y:S01]  /*04b0*/  LDG.E R10, [R2.64] ;  /* 0x00000020020a7981 */ /* 0x000ea2000c1e1900 */
[----:B------:R-:W-:Y:S01]  /*04c0*/  BSSY B1, `(.L_x_722) ;  /* 0x0000239000017945 */ /* 0x000fe20003800000 */
[----:B------:R-:W-:Y:S02]  /*04d0*/  MOV R13, RZ ;  /* 0x000000ff000d7202 */ /* 0x000fe40000000f00 */
[----:B--2---:R-:W-:-:S13]  /*04e0*/  FSETP.NEU.AND P0, PT, R10, RZ, PT ;  /* 0x000000ff0a00720b */ /* 0x004fda0003f0d000 */
[----:B------:R-:W-:Y:S05]  /*04f0*/  @!P0 BRA `(.L_x_723) ;  /* 0x0000235000008947 */ /* 0x000fea0003800000 */
[----:B------:R-:W-:Y:S01]  /*0500*/  MOV R9, c[0x0][0x1a0] ;  /* 0x0000680000097a02 */ /* 0x000fe20000000f00 */
[----:B------:R-:W-:Y:S01]  /*0510*/  IMAD R0, R38, c[0x0][0x1a0], RZ ;  /* 0x0000680026007a24 */ /* 0x000fe200078e02ff */
[----:B------:R-:W-:Y:S02]  /*0520*/  MOV R5, UR28 ;  /* 0x0000001c00057c02 */ /* 0x000fe40008000f00 */
[----:B------:R-:W-:Y:S01]  /*0530*/  SHF.R.S32.HI R35, RZ, 0x1f, R9 ;  /* 0x0000001fff237819 */ /* 0x000fe20000011409 */
[----:B------:R-:W-:Y:S01]  /*0540*/  IMAD.WIDE.U32 R8, R40, R9, c[0x0][0x180] ;  /* 0x0000600028087625 */ /* 0x000fe200078e0009 */
[----:B------:R-:W-:Y:S02]  /*0550*/  MOV R4, UR27 ;  /* 0x0000001b00047c02 */ /* 0x000fe40008000f00 */
[----:B------:R-:W-:Y:S01]  /*0560*/  MOV R2, c[0x0][0x2b0] ;  /* 0x0000ac0000027a02 */ /* 0x000fe20000000f00 */
[----:B------:R-:W-:Y:S01]  /*0570*/  IMAD R7, R35, R40, R0 ;  /* 0x0000002823077224 */ /* 0x000fe200078e0200 */
[----:B------:R-:W-:Y:S01]  /*0580*/  MOV R3, c[0x0][0x2b4] ;  /* 0x0000ad0000037a02 */ /* 0x000fe20000000f00 */
[----:B------:R-:W-:Y:S01]  /*0590*/  IMAD R11, R38, c[0x0][0x248], RZ ;  /* 0x00009200260b7a24 */ /* 0x000fe200078e02ff */
[----:B------:R0:W2:Y:S01]  /*05a0*/  LDG.E R5, [R4.64] ;  /* 0x0000002004057981 */ /* 0x0000a2000c1e1900 */
[----:B------:R-:W-:Y:S01]  /*05b0*/  IMAD.IADD R9, R9, 0x1, R7 ;  /* 0x0000000109097824 */ /* 0x000fe200078e0207 */
[----:B------:R-:W-:Y:S01]  /*05c0*/  MOV R12, UR34 ;  /* 0x00000022000c7c02 */ /* 0x000fe20008000f00 */
[C---:B------:R-:W-:Y:S01]  /*05d0*/  IMAD.WIDE.U32 R24, R40.reuse, c[0x0][0x248], RZ ;  /* 0x0000920028187a25 */ /* 0x040fe200078e00ff */
[----:B------:R-:W-:Y:S01]  /*05e0*/  MOV R13, UR29 ;  /* 0x0000001d000d7c02 */ /* 0x000fe20008000f00 */
[----:B------:R1:W3:Y:S02]  /*05f0*/  LDG.E R7, [R2.64] ;  /* 0x0000002002077981 */ /* 0x0002e4000c1e1900 */
[----:B------:R-:W-:-:S02]  /*0600*/  IMAD R11, R40, UR15, R11 ;  /* 0x0000000f280b7c24 */ /* 0x000fc4000f8e020b */
[----:B------:R-:W2:Y:S01]  /*0610*/  LDG.E R36, [R8.64+0x4] ;  /* 0x0000042008247981 */ /* 0x000ea2000c1e1900 */
[----:B------:R-:W-:-:S03]  /*0620*/  MOV R15, UR14 ;  /* 0x0000000e000f7c02 */ /* 0x000fc60008000f00 */
[----:B------:R-:W3:Y:S01]  /*0630*/  LDG.E R34, [R8.64] ;  /* 0x0000002008227981 */ /* 0x000ee2000c1e1900 */
[----:B------:R-:W-:Y:S02]  /*0640*/  MOV R14, UR22 ;  /* 0x00000016000e7c02 */ /* 0x000fe40008000f00 */
[----:B------:R-:W-:Y:S01]  /*0650*/  IADD3 R16, P0, R24, c[0x0][0x228], RZ ;  /* 0x00008a0018107a10 */ /* 0x000fe20007f1e0ff */
[----:B-1----:R1:W4:Y:S01]  /*0660*/  LDG.E R3, [R12.64] ;  /* 0x000000200c037981 */ /* 0x002322000c1e1900 */
[----:B------:R-:W-:-:S03]  /*0670*/  IADD3 R33, R25, R11, RZ ;  /* 0x0000000b19217210 */ /* 0x000fc60007ffe0ff */
[----:B------:R-:W4:Y:S01]  /*0680*/  LDG.E R32, [R8.64+0x8] ;  /* 0x0000082008207981 */ /* 0x000f22000c1e1900 */
[----:B------:R-:W-:-:S03]  /*0690*/  IADD3.X R17, R33, c[0x0][0x22c], RZ, P0, !PT ;  /* 0x00008b0021117a10 */ /* 0x000fc600007fe4ff */
[----:B------:R-:W5:Y:S04]  /*06a0*/  LDG.E R15, [R14.64] ;  /* 0x000000200e0f7981 */ /* 0x000f68000c1e1900 */
[----:B------:R0:W5:Y:S01]  /*06b0*/  LDG.E R31, [R16.64] ;  /* 0x00000020101f7981 */ /* 0x000162000c1e1900 */
[----:B------:R-:W-:-:S04]  /*06c0*/  MOV R23, c[0x0][0x1d8] ;  /* 0x0000760000177a02 */ /* 0x000fc80000000f00 */
[----:B------:R-:W-:Y:S01]  /*06d0*/  SHF.R.S32.HI R27, RZ, 0x1f, R23 ;  /* 0x0000001fff1b7819 */ /* 0x000fe20000011417 */
[----:B------:R-:W-:Y:S01]  /*06e0*/  BSSY B0, `(.L_x_724) ;  /* 0x0000191000007945 */ /* 0x000fe20003800000 */
[----:B------:R-:W-:Y:S01]  /*06f0*/  IMAD.MOV.U32 R19, RZ, RZ, RZ ;  /* 0x000000ffff137224 */ /* 0x000fe200078e00ff */
[----:B------:R-:W-:Y:S02]  /*0700*/  MOV R21, RZ ;  /* 0x000000ff00157202 */ /* 0x000fe40000000f00 */
[----:B0-----:R-:W-:Y:S02]  /*0710*/  MOV R17, RZ ;  /* 0x000000ff00117202 */ /* 0x001fe40000000f00 */
[----:B-1----:R-:W-:Y:S02]  /*0720*/  MOV R13, RZ ;  /* 0x000000ff000d7202 */ /* 0x002fe40000000f00 */
[----:B------:R-:W-:Y:S02]  /*0730*/  MOV R4, RZ ;  /* 0x000000ff00047202 */ /* 0x000fe40000000f00 */
[----:B------:R-:W-:-:S02]  /*0740*/  MOV R2, RZ ;  /* 0x000000ff00027202 */ /* 0x000fc40000000f00 */
[----:B------:R-:W-:Y:S01]  /*0750*/  MOV R6, RZ ;  /* 0x000000ff00067202 */ /* 0x000fe20000000f00 */
[----:B--2---:R-:W-:-:S04]  /*0760*/  FMUL R0, R5, R36 ;  /* 0x0000002405007220 */ /* 0x004fc80000400000 */
[----:B---3--:R-:W-:-:S04]  /*0770*/  FFMA R0, R7, R34, R0 ;  /* 0x0000002207007223 */ /* 0x008fc80000000000 */
[----:B----4-:R-:W-:-:S04]  /*0780*/  FFMA R0, R3, R32, R0 ;  /* 0x0000002003007223 */ /* 0x010fc80000000000 */
[----:B-----5:R-:W-:-:S04]  /*0790*/  FADD R30, R0, R15 ;  /* 0x0000000f001e7221 */ /* 0x020fc80000000000 */
[----:B------:R-:W-:-:S05]  /*07a0*/  FADD R29, R30, -R31 ;  /* 0x8000001f1e1d7221 */ /* 0x000fca0000000000 */
[----:B------:R-:W-:-:S04]  /*07b0*/  FMNMX R11, RZ, R29, PT ;  /* 0x0000001dff0b7209 */ /* 0x000fc80003800000 */
[----:B------:R-:W-:Y:S01]  /*07c0*/  FSETP.GT.AND P0, PT, R11, RZ, PT ;  /* 0x000000ff0b00720b */ /* 0x000fe20003f04000 */
[----:B------:R-:W-:Y:S02]  /*07d0*/  IMAD R0, R38, c[0x0][0x1d8], RZ ;  /* 0x0000760026007a24 */ /* 0x000fe400078e02ff */
[----:B------:R-:W-:-:S04]  /*07e0*/  IMAD.WIDE.U32 R14, R40, R23, c[0x0][0x1b8] ;  /* 0x00006e00280e7625 */ /* 0x000fc800078e0017 */
[----:B------:R-:W-:Y:S02]  /*07f0*/  IMAD R9, R27, R40, R0 ;  /* 0x000000281b097224 */ /* 0x000fe400078e0200 */
[----:B------:R-:W-:-:S03]  /*0800*/  IMAD.MOV.U32 R0, RZ, RZ, RZ ;  /* 0x000000ffff007224 */ /* 0x000fc600078e00ff */
[----:B------:R-:W-:Y:S01]  /*0810*/  IADD3 R15, R15, R9, RZ ;  /* 0x000000090f0f7210 */ /* 0x000fe20007ffe0ff */
[----:B------:R-:W-:Y:S05]  /*0820*/  @P0 BRA `(.L_x_725) ;  /* 0x000017c000000947 */ /* 0x000fea0003800000 */
[----:B------:R-:W2:Y:S04]  /*0830*/  LDG.E R28, [R14.64+0x4] ;  /* 0x000004200e1c7981 */ /* 0x000ea8000c1e1900 */
[----:B------:R-:W3:Y:S04]  /*0840*/  LDG.E R26, [R14.64] ;  /* 0x000000200e1a7981 */ /* 0x000ee8000c1e1900 */
[----:B------:R-:W4:Y:S01]  /*0850*/  LDG.E R20, [R14.64+0x8] ;  /* 0x000008200e147981 */ /* 0x000f22000c1e1900 */
[----:B------:R-:W-:Y:S01]  /*0860*/  MOV R0, c[0x0][0x2ac] ;  /* 0x0000ab0000007a02 */ /* 0x000fe20000000f00 */
[----:B------:R-:W-:Y:S01]  /*0870*/  BSSY B4, `(.L_x_726) ;  /* 0x0000018000047945 */ /* 0x000fe20003800000 */
[----:B--2---:R-:W-:-:S04]  /*0880*/  FMUL R9, R28, R5 ;  /* 0x000000051c097220 */ /* 0x004fc80000400000 */
[----:B---3--:R-:W-:-:S04]  /*0890*/  FFMA R9, R26, R7, R9 ;  /* 0x000000071a097223 */ /* 0x008fc80000000009 */
[----:B----4-:R-:W-:-:S04]  /*08a0*/  FFMA R2, R20, R3, R9 ;  /* 0x0000000314027223 */ /* 0x010fc80000000009 */
[-C--:B------:R-:W-:Y:S01]  /*08b0*/  FFMA R8, -R5, R2.reuse, R28 ;  /* 0x0000000205087223 */ /* 0x080fe2000000011c */
[-C--:B------:R-:W-:Y:S01]  /*08c0*/  FFMA R6, -R7, R2.reuse, R26 ;  /* 0x0000000207067223 */ /* 0x080fe2000000011a */
[----:B------:R-:W-:Y:S01]  /*08d0*/  FFMA R4, -R3, R2, R20 ;  /* 0x0000000203047223 */ /* 0x000fe20000000114 */
[----:B------:R-:W-:Y:S01]  /*08e0*/  FSETP.GEU.AND P0, PT, |R2|, c[0x0][0x2a8], PT ;  /* 0x0000aa0002007a0b */ /* 0x000fe20003f0e200 */
[----:B------:R-:W-:-:S03]  /*08f0*/  FMUL R9, R8, R8 ;  /* 0x0000000808097220 */ /* 0x000fc60000400000 */
[----:B------:R-:W-:Y:S01]  /*0900*/  FSEL R0, R0, c[0x0][0x2a4], !P0 ;  /* 0x0000a90000007a08 */ /* 0x000fe20004000000 */
        /* <DEDUP_REMOVED lines=8> */
[----:B------:R-:W-:Y:S05]  /*0990*/  CALL.REL.NOINC `($__internal_19_$__cuda_sm20_sqrt_rn_f32_slowpath) ;  /* 0x000023f000007944 */ /* 0x000fea0003c00000 */
[----:B------:R-:W-:Y:S05]  /*09a0*/  BRA `(.L_x_728) ;  /* 0x0000004000007947 */ /* 0x000fea0003800000 */
.L_x_727:
[----:B01----:R-:W-:Y:S01]  /*09b0*/  FMUL.FTZ R9, R12, R13 ;  /* 0x0000000d0c097220 */ /* 0x003fe20000410000 */
[----:B------:R-:W-:-:S03]  /*09c0*/  FMUL.FTZ R13, R13, 0.5 ;  /* 0x3f0000000d0d7820 */ /* 0x000fc60000410000 */
[----:B------:R-:W-:-:S04]  /*09d0*/  FFMA R12, -R9, R9, R12 ;  /* 0x00000009090c7223 */ /* 0x000fc8000000010c */
[----:B------:R-:W-:Y:S02]  /*09e0*/  FFMA R9, R12, R13, R9 ;  /* 0x0000000d0c097223 */ /* 0x000fe40000000009 */
.L_x_728:
[----:B------:R-:W-:Y:S05]  /*09f0*/  BSYNC B4 ;  /* 0x0000000000047941 */ /* 0x000fea0003800000 */
.L_x_726:
        /* <DEDUP_REMOVED lines=18> */
[----:B------:R-:W-:Y:S05]  /*0b20*/  CALL.REL.NOINC `($__internal_20_$__cuda_sm3x_div_rn_noftz_f32_slowpath) ;  /* 0x000023d000007944 */ /* 0x000fea0003c00000 */
[----:B0-----:R-:W-:Y:S02]  /*0b30*/  MOV R42, R18 ;  /* 0x00000012002a7202 */ /* 0x001fe40000000f00 */
.L_x_732:
[----:B------:R-:W-:Y:S05]  /*0b40*/  BSYNC B7 ;  /* 0x0000000000077941 */ /* 0x000fea0003800000 */
.L_x_731:
        /* <DEDUP_REMOVED lines=12> */
[----:B------:R-:W-:Y:S05]  /*0c10*/  CALL.REL.NOINC `($__internal_20_$__cuda_sm3x_div_rn_noftz_f32_slowpath) ;  /* 0x000022e000007944 */ /* 0x000fea0003c00000 */
[----:B0-----:R-:W-:Y:S02]  /*0c20*/  MOV R44, R18 ;  /* 0x00000012002c7202 */ /* 0x001fe40000000f00 */
.L_x_734:
[----:B------:R-:W-:Y:S05]  /*0c30*/  BSYNC B7 ;  /* 0x0000000000077941 */ /* 0x000fea0003800000 */
.L_x_733:
        /* <DEDUP_REMOVED lines=13> */
[----:B0-----:R-:W-:Y:S02]  /*0d10*/  IMAD.MOV.U32 R41, RZ, RZ, R18 ;  /* 0x000000ffff297224 */ /* 0x001fe400078e0012 */
.L_x_735:
[----:B------:R-:W-:Y:S05]  /*0d20*/  BSYNC B7 ;  /* 0x0000000000077941 */ /* 0x000fea0003800000 */
.L_x_730:
[----:B------:R-:W-:Y:S05]  /*0d30*/  BSYNC B6 ;  /* 0x0000000000067941 */ /* 0x000fea0003800000 */
.L_x_729:
[----:B------:R-:W-:-:S04]  /*0d40*/  ISETP.NE.U32.AND P0, PT, RZ, c[0x0][0x498], PT ;  /* 0x00012600ff007a0c */ /* 0x000fc80003f05070 */
[----:B------:R-:W-:-:S13]  /*0d50*/  ISETP.NE.AND.EX P0, PT, RZ, c[0x0][0x49c], PT, P0 ;  /* 0x00012700ff007a0c */ /* 0x000fda0003f05300 */
[----:B------:R-:W-:Y:S05]  /*0d60*/  @!P0 BRA `(.L_x_736) ;  /* 0x000000d000008947 */ /* 0x000fea0003800000 */
[----:B------:R-:W-:Y:S02]  /*0d70*/  SHF.R.S32.HI R13, RZ, 0x1f, R40 ;  /* 0x0000001fff0d7819 */ /* 0x000fe40000011428 */
[----:B------:R-:W-:-:S03]  /*0d80*/  MOV R17, c[0x0][0x4b8] ;  /* 0x00012e0000117a02 */ /* 0x000fc60000000f00 */
[----:B------:R-:W-:Y:S02]  /*0d90*/  IMAD R13, R13, c[0x0][0x4b8], RZ ;  /* 0x00012e000d0d7a24 */ /* 0x000fe400078e02ff */
[----:B------:R-:W-:-:S04]  /*0da0*/  IMAD.WIDE.U32 R16, R40, R17, c[0x0][0x498] ;  /* 0x0001260028107625 */ /* 0x000fc800078e0011 */
[----:B------:R-:W-:-:S05]  /*0db0*/  IMAD R13, R40, UR18, R13 ;  /* 0x00000012280d7c24 */ /* 0x000fca000f8e020d */
[----:B------:R-:W-:-:S05]  /*0dc0*/  IADD3 R17, R17, R13, RZ ;  /* 0x0000000d11117210 */ /* 0x000fca0007ffe0ff */
[----:B------:R-:W2:Y:S04]  /*0dd0*/  LDG.E R15, [R16.64] ;  /* 0x00000020100f7981 */ /* 0x000ea8000c1e1900 */
[----:B------:R-:W3:Y:S04]  /*0de0*/  LDG.E R43, [R16.64+0x4] ;  /* 0x00000420102b7981 */ /* 0x000ee8000c1e1900 */
[----:B------:R-:W4:Y:S01]  /*0df0*/  LDG.E R13, [R16.64+0x8] ;  /* 0x00000820100d7981 */ /* 0x000f22000c1e1900 */
[----:B--2---:R-:W-:Y:S01]  /*0e00*/  FADD R15, RZ, R15 ;  /* 0x0000000fff0f7221 */ /* 0x004fe20000000000 */
[----:B---3--:R-:W-:Y:S01]  /*0e10*/  FADD R43, RZ, R43 ;  /* 0x0000002bff2b7221 */ /* 0x008fe20000000000 */
[----:B----4-:R-:W-:Y:S01]  /*0e20*/  FADD R13, RZ, R13 ;  /* 0x0000000dff0d7221 */ /* 0x010fe20000000000 */
[----:B------:R-:W-:Y:S05]  /*0e30*/  BRA `(.L_x_737) ;  /* 0x0000012000007947 */ /* 0x000fea0003800000 */
.L_x_736:
[----:B------:R-:W-:Y:S02]  /*0e40*/  ISETP.NE.U32.AND P0, PT, RZ, c[0x0][0x2f8], PT ;  /* 0x0000be00ff007a0c */ /* 0x000fe40003f05070 */
[----:B------:R-:W-:-:S02]  /*0e50*/  MOV R13, RZ ;  /* 0x000000ff000d7202 */ /* 0x000fc40000000f00 */
[----:B------:R-:W-:Y:S02]  /*0e60*/  ISETP.NE.AND.EX P0, PT, RZ, c[0x0][0x2fc], PT, P0 ;  /* 0x0000bf00ff007a0c */ /* 0x000fe40003f05300 */
[----:B------:R-:W-:Y:S02]  /*0e70*/  MOV R43, RZ ;  /* 0x000000ff002b7202 */ /* 0x000fe40000000f00 */
[----:B------:R-:W-:-:S09]  /*0e80*/  MOV R15, RZ ;  /* 0x000000ff000f7202 */ /* 0x000fd20000000f00 */
[----:B------:R-:W-:Y:S05]  /*0e90*/  @!P0 BRA `(.L_x_737) ;  /* 0x000000c000008947 */ /* 0x000fea0003800000 */
[----:B------:R-:W-:Y:S02]  /*0ea0*/  SHF.R.S32.HI R13, RZ, 0x1f, R40 ;  /* 0x0000001fff0d7819 */ /* 0x000fe40000011428 */
[----:B------:R-:W-:-:S03]  /*0eb0*/  MOV R17, c[0x0][0x310] ;  /* 0x0000c40000117a02 */ /* 0x000fc60000000f00 */
[----:B------:R-:W-:Y:S02]  /*0ec0*/  IMAD R13, R13, c[0x0][0x310], RZ ;  /* 0x0000c4000d0d7a24 */ /* 0x000fe400078e02ff */
[----:B------:R-:W-:-:S04]  /*0ed0*/  IMAD.WIDE.U32 R16, R40, R17, c[0x0][0x2f8] ;  /* 0x0000be0028107625 */ /* 0x000fc800078e0011 */
[----:B------:R-:W-:-:S04]  /*0ee0*/  IMAD R13, R40, UR19, R13 ;  /* 0x00000013280d7c24 */ /* 0x000fc8000f8e020d */
[----:B------:R-:W-:-:S05]  /*0ef0*/  IMAD.IADD R17, R17, 0x1, R13 ;  /* 0x0000000111117824 */ /* 0x000fca00078e020d */
[----:B------:R-:W2:Y:S04]  /*0f00*/  LDG.E R15, [R16.64] ;  /* 0x00000020100f7981 */ /* 0x000ea8000c1e1900 */
[----:B------:R-:W3:Y:S04]  /*0f10*/  LDG.E R43, [R16.64+0x4] ;  /* 0x00000420102b7981 */ /* 0x000ee8000c1e1900 */
[----:B------:R-:W4:Y:S01]  /*0f20*/  LDG.E R13, [R16.64+0x8] ;  /* 0x00000820100d7981 */ /* 0x000f22000c1e1900 */
[----:B--2---:R-:W-:Y:S01]  /*0f30*/  FADD R15, RZ, R15 ;  /* 0x0000000fff0f7221 */ /* 0x004fe20000000000 */
[----:B---3--:R-:W-:Y:S01]  /*0f40*/  FADD R43, RZ, R43 ;  /* 0x0000002bff2b7221 */ /* 0x008fe20000000000 */
[----:B----4-:R-:W-:Y:S01]  /*0f50*/  FADD R13, RZ, R13 ;  /* 0x0000000dff0d7221 */ /* 0x010fe20000000000 */
.L_x_737:
[----:B------:R-:W0:Y:S01]  /*0f60*/  MUFU.RCP R17, R10 ;  /* 0x0000000a00117308 */ /* 0x000e220000001000 */
[----:B------:R-:W-:Y:S01]  /*0f70*/  FFMA R12, -R9, c[0x0][0x2e8], RZ ;  /* 0x0000ba00090c7a23 */ /* 0x000fe200000001ff */
[----:B------:R-:W-:Y:S01]  /*0f80*/  FMNMX R46, RZ, R29, PT ;  /* 0x0000001dff2e7209 */ /* 0x000fe20003800000 */
[----:B------:R-:W-:Y:S03]  /*0f90*/  BSSY B6, `(.L_x_738) ;  /* 0x0000018000067945 */ /* 0x000fe60003800000 */
[----:B------:R-:W-:Y:S01]  /*0fa0*/  FSETP.GT.AND P2, PT, R11, R12, PT ;  /* 0x0000000c0b00720b */ /* 0x000fe20003f44000 */
[----:B------:R-:W-:-:S03]  /*0fb0*/  FMUL R18, R7, R46 ;  /* 0x0000002e07127220 */ /* 0x000fc60000400000 */
[----:B------:R-:W-:Y:S01]  /*0fc0*/  FSEL R11, R11, R12, P2 ;  /* 0x0000000c0b0b7208 */ /* 0x000fe20001000000 */
[----:B------:R-:W-:-:S04]  /*0fd0*/  FMUL R12, R5, R46 ;  /* 0x0000002e050c7220 */ /* 0x000fc80000400000 */
[----:B------:R-:W-:Y:S01]  /*0fe0*/  FFMA R21, R11, R41, -R18 ;  /* 0x000000290b157223 */ /* 0x000fe20000000812 */
[----:B0-----:R-:W-:-:S04]  /*0ff0*/  FFMA R14, -R10, R17, 1 ;  /* 0x3f8000000a0e7423 */ /* 0x001fc80000000111 */
[----:B------:R-:W-:Y:S01]  /*1000*/  FFMA R14, R17, R14, R17 ;  /* 0x0000000e110e7223 */ /* 0x000fe20000000011 */
[----:B------:R-:W-:Y:S01]  /*1010*/  FFMA R17, R11, R44, -R12 ;  /* 0x0000002c0b117223 */ /* 0x000fe2000000080c */
[----:B------:R-:W-:-:S03]  /*1020*/  FFMA R12, R10, R15, RZ ;  /* 0x0000000f0a0c7223 */ /* 0x000fc600000000ff */
[----:B------:R-:W0:Y:S01]  /*1030*/  FCHK P0, R17, R10 ;  /* 0x0000000a11007302 */ /* 0x000e220000000000 */
[----:B------:R-:W-:-:S04]  /*1040*/  FFMA R19, R17, R14, RZ ;  /* 0x0000000e11137223 */ /* 0x000fc800000000ff */
[----:B------:R-:W-:-:S04]  /*1050*/  FFMA R16, -R10, R19, R17 ;  /* 0x000000130a107223 */ /* 0x000fc80000000111 */
[----:B------:R-:W-:Y:S01]  /*1060*/  FFMA R22, R14, R16, R19 ;  /* 0x000000100e167223 */ /* 0x000fe20000000013 */
[----:B------:R-:W-:Y:S01]  /*1070*/  FMUL R19, R3, R46 ;  /* 0x0000002e03137220 */ /* 0x000fe20000400000 */
[C---:B------:R-:W-:Y:S01]  /*1080*/  FFMA R16, R10.reuse, R43, RZ ;  /* 0x0000002b0a107223 */ /* 0x040fe200000000ff */
[----:B------:R-:W-:Y:S02]  /*1090*/  FFMA R14, R10, R13, RZ ;  /* 0x0000000d0a0e7223 */ /* 0x000fe400000000ff */
[----:B------:R-:W-:Y:S01]  /*10a0*/  FFMA R19, R11, R42, -R19 ;  /* 0x0000002a0b137223 */ /* 0x000fe20000000813 */
[----:B0-----:R-:W-:Y:S05]  /*10b0*/  @!P0 BRA `(.L_x_739) ;  /* 0x0000005000008947 */ /* 0x001fea0003800000 */
[----:B------:R-:W-:Y:S02]  /*10c0*/  MOV R18, R17 ;  /* 0x0000001100127202 */ /* 0x000fe40000000f00 */
[----:B------:R-:W-:Y:S02]  /*10d0*/  MOV R23, R10 ;  /* 0x0000000a00177202 */ /* 0x000fe40000000f00 */
[----:B------:R-:W-:-:S02]  /*10e0*/  MOV R22, 0x1100 ;  /* 0x0000110000167802 */ /* 0x000fc40000000f00 */
[----:B------:R-:W-:Y:S05]  /*10f0*/  CALL.REL.NOINC `($__internal_20_$__cuda_sm3x_div_rn_noftz_f32_slowpath) ;  /* 0x00001e0000007944 */ /* 0x000fea0003c00000 */
[----:B0-----:R-:W-:Y:S02]  /*1100*/  MOV R22, R18 ;  /* 0x0000001200167202 */ /* 0x001fe40000000f00 */
.L_x_739:
[----:B------:R-:W-:Y:S05]  /*1110*/  BSYNC B6 ;  /* 0x0000000000067941 */ /* 0x000fea0003800000 */
.L_x_738:
[----:B------:R-:W0:Y:S01]  /*1120*/  MUFU.RCP R23, R10 ;  /* 0x0000000a00177308 */ /* 0x000e220000001000 */
[----:B------:R-:W-:Y:S01]  /*1130*/  FMUL R22, R22, c[0x0][0x2ec] ;  /* 0x0000bb0016167a20 */ /* 0x000fe20000400000 */
[----:B------:R-:W-:Y:S03]  /*1140*/  BSSY B6, `(.L_x_740) ;  /* 0x000000d000067945 */ /* 0x000fe60003800000 */
[----:B------:R-:W-:-:S03]  /*1150*/  FMUL R48, R22, R43 ;  /* 0x0000002b16307220 */ /* 0x000fc60000400000 */
        /* <DEDUP_REMOVED lines=10> */
[----:B------:R-:W-:Y:S05]  /*1200*/  CALL.REL.NOINC `($__internal_20_$__cuda_sm3x_div_rn_noftz_f32_slowpath) ;  /* 0x00001cf000007944 */ /* 0x000fea0003c00000 */
.L_x_741:
[----:B------:R-:W-:Y:S05]  /*1210*/  BSYNC B6 ;  /* 0x0000000000067941 */ /* 0x000fea0003800000 */
.L_x_740:
[----:B------:R-:W1:Y:S01]  /*1220*/  MUFU.RCP R23, R10 ;  /* 0x0000000a00177308 */ /* 0x000e620000001000 */
[----:B------:R-:W-:Y:S07]  /*1230*/  BSSY B6, `(.L_x_742) ;  /* 0x000000f000067945 */ /* 0x000fee0003800000 */
[----:B------:R-:W2:Y:S01]  /*1240*/  FCHK P0, R19, R10 ;  /* 0x0000000a13007302 */ /* 0x000ea20000000000 */
[----:B-1----:R-:W-:-:S04]  /*1250*/  FFMA R22, -R10, R23, 1 ;  /* 0x3f8000000a167423 */ /* 0x002fc80000000117 */
[----:B------:R-:W-:Y:S01]  /*1260*/  FFMA R45, R23, R22, R23 ;  /* 0x00000016172d7223 */ /* 0x000fe20000000017 */
[----:B0-----:R-:W-:-:S03]  /*1270*/  FMUL R23, R18, c[0x0][0x2ec] ;  /* 0x0000bb0012177a20 */ /* 0x001fc60000400000 */
[----:B------:R-:W-:Y:S01]  /*1280*/  FFMA R22, R19, R45, RZ ;  /* 0x0000002d13167223 */ /* 0x000fe200000000ff */
[----:B------:R-:W-:-:S03]  /*1290*/  FFMA R48, R23, R15, R48 ;  /* 0x0000000f17307223 */ /* 0x000fc60000000030 */
[----:B------:R-:W-:-:S04]  /*12a0*/  FFMA R43, -R10, R22, R19 ;  /* 0x000000160a2b7223 */ /* 0x000fc80000000113 */
[----:B------:R-:W-:Y:S01]  /*12b0*/  FFMA R22, R45, R43, R22 ;  /* 0x0000002b2d167223 */ /* 0x000fe20000000016 */
[----:B--2---:R-:W-:Y:S05]  /*12c0*/  @!P0 BRA `(.L_x_743) ;  /* 0x0000005000008947 */ /* 0x004fea0003800000 */
[----:B------:R-:W-:Y:S01]  /*12d0*/  MOV R18, R19 ;  /* 0x0000001300127202 */ /* 0x000fe20000000f00 */
[----:B------:R-:W-:Y:S01]  /*12e0*/  IMAD.MOV.U32 R23, RZ, RZ, R10 ;  /* 0x000000ffff177224 */ /* 0x000fe200078e000a */
[----:B------:R-:W-:Y:S02]  /*12f0*/  MOV R22, 0x1310 ;  /* 0x0000131000167802 */ /* 0x000fe40000000f00 */
[----:B------:R-:W-:Y:S05]  /*1300*/  CALL.REL.NOINC `($__internal_20_$__cuda_sm3x_div_rn_noftz_f32_slowpath) ;  /* 0x00001bf000007944 */ /* 0x000fea0003c00000 */
[----:B0-----:R-:W-:Y:S02]  /*1310*/  MOV R22, R18 ;  /* 0x0000001200167202 */ /* 0x001fe40000000f00 */
.L_x_743:
[----:B------:R-:W-:Y:S05]  /*1320*/  BSYNC B6 ;  /* 0x0000000000067941 */ /* 0x000fea0003800000 */
.L_x_742:
[----:B------:R-:W-:Y:S01]  /*1330*/  FMUL R47, R10, R10 ;  /* 0x0000000a0a2f7220 */ /* 0x000fe20000400000 */
[----:B------:R-:W-:Y:S01]  /*1340*/  FFMA R43, R16, c[0x0][0x2ec], RZ ;  /* 0x0000bb00102b7a23 */ /* 0x000fe200000000ff */
[----:B------:R-:W-:Y:S01]  /*1350*/  FFMA R45, R12, c[0x0][0x2ec], RZ ;  /* 0x0000bb000c2d7a23 */ /* 0x000fe200000000ff */
[----:B------:R-:W-:Y:S01]  /*1360*/  FFMA R15, R14, c[0x0][0x2ec], RZ ;  /* 0x0000bb000e0f7a23 */ /* 0x000fe200000000ff */
[----:B------:R-:W0:Y:S01]  /*1370*/  MUFU.RCP R23, R47 ;  /* 0x0000002f00177308 */ /* 0x000e220000001000 */
[----:B------:R-:W-:Y:S01]  /*1380*/  FMUL R12, R17, R43 ;  /* 0x0000002b110c7220 */ /* 0x000fe20000400000 */
[----:B------:R-:W-:Y:S01]  /*1390*/  FMUL R17, R22, c[0x0][0x2ec] ;  /* 0x0000bb0016117a20 */ /* 0x000fe20000400000 */
[----:B------:R-:W-:Y:S02]  /*13a0*/  BSSY B6, `(.L_x_744) ;  /* 0x0000010000067945 */ /* 0x000fe40003800000 */
[----:B------:R-:W-:-:S04]  /*13b0*/  FFMA R12, R21, R45, R12 ;  /* 0x0000002d150c7223 */ /* 0x000fc8000000000c */
[----:B------:R-:W-:-:S04]  /*13c0*/  FFMA R18, R19, R15, R12 ;  /* 0x0000000f13127223 */ /* 0x000fc8000000000c */
[----:B------:R-:W1:Y:S01]  /*13d0*/  FCHK P0, R18, R47 ;  /* 0x0000002f12007302 */ /* 0x000e620000000000 */
[----:B0-----:R-:W-:-:S04]  /*13e0*/  FFMA R14, -R47, R23, 1 ;  /* 0x3f8000002f0e7423 */ /* 0x001fc80000000117 */
[----:B------:R-:W-:Y:S01]  /*13f0*/  FFMA R23, R23, R14, R23 ;  /* 0x0000000e17177223 */ /* 0x000fe20000000017 */
[----:B------:R-:W-:-:S03]  /*1400*/  FFMA R14, R17, R13, R48 ;  /* 0x0000000d110e7223 */ /* 0x000fc60000000030 */
[----:B------:R-:W-:Y:S01]  /*1410*/  FFMA R12, R18, R23, RZ ;  /* 0x00000017120c7223 */ /* 0x000fe200000000ff */
[----:B------:R-:W-:-:S03]  /*1420*/  FADD R14, RZ, R14 ;  /* 0x0000000eff0e7221 */ /* 0x000fc60000000000 */
[----:B------:R-:W-:-:S04]  /*1430*/  FFMA R17, -R47, R12, R18 ;  /* 0x0000000c2f117223 */ /* 0x000fc80000000112 */
[----:B------:R-:W-:Y:S01]  /*1440*/  FFMA R17, R23, R17, R12 ;  /* 0x0000001117117223 */ /* 0x000fe2000000000c */
[----:B-1----:R-:W-:Y:S05]  /*1450*/  @!P0 BRA `(.L_x_745) ;  /* 0x0000004000008947 */ /* 0x002fea0003800000 */
[----:B------:R-:W-:Y:S02]  /*1460*/  MOV R23, R47 ;  /* 0x0000002f00177202 */ /* 0x000fe40000000f00 */
[----:B------:R-:W-:Y:S02]  /*1470*/  MOV R22, 0x1490 ;  /* 0x0000149000167802 */ /* 0x000fe40000000f00 */
[----:B------:R-:W-:Y:S05]  /*1480*/  CALL.REL.NOINC `($__internal_20_$__cuda_sm3x_div_rn_noftz_f32_slowpath) ;  /* 0x00001a7000007944 */ /* 0x000fea0003c00000 */
[----:B0-----:R-:W-:Y:S02]  /*1490*/  MOV R17, R18 ;  /* 0x0000001200117202 */ /* 0x001fe40000000f00 */
.L_x_745:
[----:B------:R-:W-:Y:S05]  /*14a0*/  BSYNC B6 ;  /* 0x0000000000067941 */ /* 0x000fea0003800000 */
.L_x_744:
        /* <DEDUP_REMOVED lines=13> */
[----:B0-----:R-:W-:Y:S02]  /*1580*/  MOV R12, R18 ;  /* 0x00000012000c7202 */ /* 0x001fe40000000f00 */
.L_x_747:
[----:B------:R-:W-:Y:S05]  /*1590*/  BSYNC B6 ;  /* 0x0000000000067941 */ /* 0x000fea0003800000 */
.L_x_746:
        /* <DEDUP_REMOVED lines=13> */
[----:B------:R-:W-:Y:S05]  /*1670*/  CALL.REL.NOINC `($__internal_20_$__cuda_sm3x_div_rn_noftz_f32_slowpath) ;  /* 0x0000188000007944 */ /* 0x000fea0003c00000 */
[----:B0-----:R-:W-:Y:S02]  /*1680*/  MOV R21, R18 ;  /* 0x0000001200157202 */ /* 0x001fe40000000f00 */
.L_x_749:
[----:B------:R-:W-:Y:S05]  /*1690*/  BSYNC B6 ;  /* 0x0000000000067941 */ /* 0x000fea0003800000 */
.L_x_748:
        /* <DEDUP_REMOVED lines=15> */
.L_x_751:
[----:B------:R-:W-:Y:S05]  /*1790*/  BSYNC B6 ;  /* 0x0000000000067941 */ /* 0x000fea0003800000 */
.L_x_750:
[----:B------:R-:W-:Y:S01]  /*17a0*/  FSETP.GT.AND P0, PT, R9, RZ, PT ;  /* 0x000000ff0900720b */ /* 0x000fe20003f04000 */
[----:B------:R-:W-:Y:S01]  /*17b0*/  FMUL R15, R21, R44 ;  /* 0x0000002c150f7220 */ /* 0x000fe20000400000 */
[----:B------:R-:W-:Y:S01]  /*17c0*/  FADD R10, RZ, R16 ;  /* 0x00000010ff0a7221 */ /* 0x000fe20000000000 */
[----:B------:R-:W-:Y:S01]  /*17d0*/  FADD R13, R14, -R17 ;  /* 0x800000110e0d7221 */ /* 0x000fe20000000000 */
[----:B------:R-:W-:Y:S01]  /*17e0*/  BSSY B4, `(.L_x_752) ;  /* 0x000002a000047945 */ /* 0x000fe20003800000 */
[----:B------:R-:W-:Y:S01]  /*17f0*/  FFMA R23, R12, R41, R15 ;  /* 0x000000290c177223 */ /* 0x000fe2000000000f */
[----:B------:R-:W-:Y:S01]  /*1800*/  FADD R14, RZ, -R21 ;  /* 0x80000015ff0e7221 */ /* 0x000fe20000000000 */
[C---:B------:R-:W-:Y:S01]  /*1810*/  FFMA R21, R11.reuse, R21, RZ ;  /* 0x000000150b157223 */ /* 0x040fe200000000ff */
[----:B------:R-:W-:Y:S01]  /*1820*/  FADD R16, RZ, -R12 ;  /* 0x8000000cff107221 */ /* 0x000fe20000000000 */
[C---:B------:R-:W-:Y:S01]  /*1830*/  FFMA R22, R11.reuse, R12, RZ ;  /* 0x0000000c0b167223 */ /* 0x040fe200000000ff */
[----:B------:R-:W-:Y:S01]  /*1840*/  MOV R19, RZ ;  /* 0x000000ff00137202 */ /* 0x000fe20000000f00 */
[----:B------:R-:W-:Y:S01]  /*1850*/  IMAD.MOV.U32 R17, RZ, RZ, RZ ;  /* 0x000000ffff117224 */ /* 0x000fe200078e00ff */
[----:B------:R-:W-:Y:S01]  /*1860*/  MOV R15, RZ ;  /* 0x000000ff000f7202 */ /* 0x000fe20000000f00 */
[----:B------:R-:W-:Y:S01]  /*1870*/  FFMA R11, R11, R10, RZ ;  /* 0x0000000a0b0b7223 */ /* 0x000fe200000000ff */
[----:B------:R-:W-:Y:S01]  /*1880*/  FFMA R18, R10, R42, R23 ;  /* 0x0000002a0a127223 */ /* 0x000fe20000000017 */
[----:B------:R-:W-:Y:S01]  /*1890*/  FADD R12, RZ, -R10 ;  /* 0x8000000aff0c7221 */ /* 0x000fe20000000000 */
[----:B------:R-:W-:Y:S05]  /*18a0*/  @!P0 BRA `(.L_x_753) ;  /* 0x000001d000008947 */ /* 0x000fea0003800000 */
[----:B------:R-:W-:Y:S01]  /*18b0*/  IADD3 R10, R9, 0x1800000, RZ ;  /* 0x01800000090a7810 */ /* 0x000fe20007ffe0ff */
[----:B------:R-:W-:Y:S03]  /*18c0*/  BSSY B5, `(.L_x_754) ;  /* 0x000000c000057945 */ /* 0x000fe60003800000 */
[----:B------:R-:W-:-:S04]  /*18d0*/  LOP3.LUT R10, R10, 0x7f800000, RZ, 0xc0, !PT ;  /* 0x7f8000000a0a7812 */ /* 0x000fc800078ec0ff */
[----:B------:R-:W-:-:S13]  /*18e0*/  ISETP.GT.U32.AND P0, PT, R10, 0x1ffffff, PT ;  /* 0x01ffffff0a00780c */ /* 0x000fda0003f04070 */
[----:B------:R-:W-:Y:S05]  /*18f0*/  @P0 BRA `(.L_x_755) ;  /* 0x0000004000000947 */ /* 0x000fea0003800000 */
[----:B------:R-:W-:Y:S02]  /*1900*/  MOV R23, 0x1920 ;  /* 0x0000192000177802 */ /* 0x000fe40000000f00 */
[----:B------:R-:W-:Y:S05]  /*1910*/  CALL.REL.NOINC `($__internal_18_$__cuda_sm20_rcp_rn_f32_slowpath) ;  /* 0x0000112000007944 */ /* 0x000fea0003c00000 */
[----:B-1----:R-:W-:Y:S01]  /*1920*/  MOV R10, R15 ;  /* 0x0000000f000a7202 */ /* 0x002fe20000000f00 */
[----:B------:R-:W-:Y:S05]  /*1930*/  BRA `(.L_x_756) ;  /* 0x0000004000007947 */ /* 0x000fea0003800000 */
.L_x_755:
[----:B------:R-:W0:Y:S02]  /*1940*/  MUFU.RCP R15, R9 ;  /* 0x00000009000f7308 */ /* 0x000e240000001000 */
[----:B0-----:R-:W-:-:S04]  /*1950*/  FFMA R10, R15, R9, -1 ;  /* 0xbf8000000f0a7423 */ /* 0x001fc80000000009 */
[----:B------:R-:W-:-:S04]  /*1960*/  FADD.FTZ R10, -R10, -RZ ;  /* 0x800000ff0a0a7221 */ /* 0x000fc80000010100 */
[----:B------:R-:W-:Y:S02]  /*1970*/  FFMA R10, R15, R10, R15 ;  /* 0x0000000a0f0a7223 */ /* 0x000fe4000000000f */
.L_x_756:
[----:B------:R-:W-:Y:S05]  /*1980*/  BSYNC B5 ;  /* 0x0000000000057941 */ /* 0x000fea0003800000 */
.L_x_754:
        /* <DEDUP_REMOVED lines=15> */
.L_x_753:
[----:B------:R-:W-:Y:S05]  /*1a80*/  BSYNC B4 ;  /* 0x0000000000047941 */ /* 0x000fea0003800000 */
.L_x_752:
[----:B------:R-:W-:Y:S01]  /*1a90*/  FSETP.GT.AND P0, PT, R9, RZ, PT ;  /* 0x000000ff0900720b */ /* 0x000fe20003f04000 */
[----:B------:R-:W-:Y:S01]  /*1aa0*/  FADD R18, RZ, R18 ;  /* 0x00000012ff127221 */ /* 0x000fe20000000000 */
[----:B------:R-:W-:Y:S03]  /*1ab0*/  BSSY B6, `(.L_x_757) ;  /* 0x0000036000067945 */ /* 0x000fe60003800000 */
[----:B------:R-:W-:Y:S01]  /*1ac0*/  FADD R10, RZ, -R18 ;  /* 0x80000012ff0a7221 */ /* 0x000fe20000000000 */
[----:B------:R-:W-:-:S04]  /*1ad0*/  FSEL R11, R18, RZ, P2 ;  /* 0x000000ff120b7208 */ /* 0x000fc80001000000 */
[----:B------:R-:W-:-:S05]  /*1ae0*/  FSEL R10, R10, RZ, !P2 ;  /* 0x000000ff0a0a7208 */ /* 0x000fca0005000000 */
[----:B------:R-:W-:Y:S01]  /*1af0*/  FFMA R10, R10, c[0x0][0x2e8], RZ ;  /* 0x0000ba000a0a7a23 */ /* 0x000fe200000000ff */
        /* <DEDUP_REMOVED lines=13> */
[----:B0-----:R-:W-:Y:S05]  /*1bd0*/  CALL.REL.NOINC `($__internal_20_$__cuda_sm3x_div_rn_noftz_f32_slowpath) ;  /* 0x0000132000007944 */ /* 0x001fea0003c00000 */
[----:B0-----:R-:W-:Y:S02]  /*1be0*/  MOV R21, R18 ;  /* 0x0000001200157202 */ /* 0x001fe40000000f00 */
.L_x_760:
[----:B------:R-:W-:Y:S05]  /*1bf0*/  BSYNC B7 ;  /* 0x0000000000077941 */ /* 0x000fea0003800000 */
.L_x_759:
        /* <DEDUP_REMOVED lines=9> */
[----:B------:R-:W-:Y:S01]  /*1c90*/  MOV R18, R8 ;  /* 0x0000000800127202 */ /* 0x000fe20000000f00 */
[----:B------:R-:W-:Y:S01]  /*1ca0*/  IMAD.MOV.U32 R23, RZ, RZ, R9 ;  /* 0x000000ffff177224 */ /* 0x000fe200078e0009 */
[----:B------:R-:W-:Y:S02]  /*1cb0*/  MOV R22, 0x1cd0 ;  /* 0x00001cd000167802 */ /* 0x000fe40000000f00 */
[----:B0-----:R-:W-:Y:S05]  /*1cc0*/  CALL.REL.NOINC `($__internal_20_$__cuda_sm3x_div_rn_noftz_f32_slowpath) ;  /* 0x0000123000007944 */ /* 0x001fea0003c00000 */
[----:B0-----:R-:W-:Y:S02]  /*1cd0*/  MOV R6, R18 ;  /* 0x0000001200067202 */ /* 0x001fe40000000f00 */
.L_x_762:
[----:B------:R-:W-:Y:S05]  /*1ce0*/  BSYNC B7 ;  /* 0x0000000000077941 */ /* 0x000fea0003800000 */
.L_x_761:
        /* <DEDUP_REMOVED lines=14> */
.L_x_764:
[----:B------:R-:W-:Y:S05]  /*1dd0*/  BSYNC B7 ;  /* 0x0000000000077941 */ /* 0x000fea0003800000 */
.L_x_763:
[C---:B------:R-:W-:Y:S01]  /*1de0*/  FFMA R15, R10.reuse, R21, R15 ;  /* 0x000000150a0f7223 */ /* 0x040fe2000000000f */
[C---:B------:R-:W-:Y:S01]  /*1df0*/  FFMA R17, R10.reuse, R6, R17 ;  /* 0x000000060a117223 */ /* 0x040fe20000000011 */
[----:B------:R-:W-:Y:S02]  /*1e00*/  FFMA R19, R10, R8, R19 ;  /* 0x000000080a137223 */ /* 0x000fe40000000013 */
.L_x_758:
[----:B------:R-:W-:Y:S05]  /*1e10*/  BSYNC B6 ;  /* 0x0000000000067941 */ /* 0x000fea0003800000 */
.L_x_757:
[----:B------:R-:W-:Y:S01]  /*1e20*/  FADD R4, RZ, -R17 ;  /* 0x80000011ff047221 */ /* 0x000fe20000000000 */
[----:B------:R-:W-:Y:S01]  /*1e30*/  FADD R8, RZ, -R15 ;  /* 0x8000000fff087221 */ /* 0x000fe20000000000 */
[C---:B0-----:R-:W-:Y:S01]  /*1e40*/  FMUL R9, R5.reuse, R14 ;  /* 0x0000000e05097220 */ /* 0x041fe20000400000 */
[----:B------:R-:W-:Y:S01]  /*1e50*/  FADD R6, RZ, -R19 ;  /* 0x80000013ff067221 */ /* 0x000fe20000000000 */
[----:B------:R-:W-:Y:S01]  /*1e60*/  FMUL R10, R5, R4 ;  /* 0x00000004050a7220 */ /* 0x000fe20000400000 */
[----:B------:R-:W-:Y:S01]  /*1e70*/  FFMA R11, R0, R11, RZ ;  /* 0x0000000b000b7223 */ /* 0x000fe200000000ff */
[C---:B------:R-:W-:Y:S01]  /*1e80*/  FFMA R21, R7.reuse, R16, R9 ;  /* 0x0000001007157223 */ /* 0x040fe20000000009 */
[CC--:B------:R-:W-:Y:S01]  /*1e90*/  FFMA R9, R2.reuse, R8.reuse, RZ ;  /* 0x0000000802097223 */ /* 0x0c0fe200000000ff */
[----:B------:R-:W-:Y:S01]  /*1ea0*/  FFMA R10, R7, R8, R10 ;  /* 0x00000008070a7223 */ /* 0x000fe2000000000a */
[C---:B------:R-:W-:Y:S01]  /*1eb0*/  FFMA R23, R2.reuse, R6, RZ ;  /* 0x0000000602177223 */ /* 0x040fe200000000ff */
[C---:B------:R-:W-:Y:S01]  /*1ec0*/  FFMA R0, R3.reuse, R12, R21 ;  /* 0x0000000c03007223 */ /* 0x040fe20000000015 */
[----:B------:R-:W-:Y:S01]  /*1ed0*/  FFMA R21, R2, R4, RZ ;  /* 0x0000000402157223 */ /* 0x000fe200000000ff */
[----:B------:R-:W-:Y:S01]  /*1ee0*/  FFMA R10, R3, R6, R10 ;  /* 0x00000006030a7223 */ /* 0x000fe2000000000a */
[----:B------:R-:W-:Y:S01]  /*1ef0*/  FMNMX R6, RZ, R29, PT ;  /* 0x0000001dff067209 */ /* 0x000fe20003800000 */
[----:B------:R-:W-:Y:S01]  /*1f00*/  FADD R11, R11, R0 ;  /* 0x000000000b0b7221 */ /* 0x000fe20000000000 */
[----:B------:R-:W-:Y:S01]  /*1f10*/  FADD R0, RZ, R15 ;  /* 0x0000000fff007221 */ /* 0x000fe20000000000 */
[----:B------:R-:W-:Y:S01]  /*1f20*/  FADD R10, RZ, R10 ;  /* 0x0000000aff0a7221 */ /* 0x000fe20000000000 */
[----:B------:R-:W-:Y:S01]  /*1f30*/  FADD R2, RZ, R17 ;  /* 0x00000011ff027221 */ /* 0x000fe20000000000 */
[----:B------:R-:W-:-:S02]  /*1f40*/  FADD R4, RZ, R19 ;  /* 0x00000013ff047221 */ /* 0x000fc40000000000 */
[-C--:B------:R-:W-:Y:S01]  /*1f50*/  FFMA R9, R26, R10.reuse, R9 ;  /* 0x0000000a1a097223 */ /* 0x080fe20000000009 */
[-C--:B------:R-:W-:Y:S01]  /*1f60*/  FFMA R21, R28, R10.reuse, R21 ;  /* 0x0000000a1c157223 */ /* 0x080fe20000000015 */
[-C--:B------:R-:W-:Y:S01]  /*1f70*/  FFMA R23, R20, R10.reuse, R23 ;  /* 0x0000000a14177223 */ /* 0x080fe20000000017 */
[----:B------:R-:W-:Y:S01]  /*1f80*/  FFMA R0, R7, R10, R0 ;  /* 0x0000000a07007223 */ /* 0x000fe20000000000 */
[C---:B------:R-:W-:Y:S01]  /*1f90*/  FFMA R17, R6.reuse, R16, R9 ;  /* 0x0000001006117223 */ /* 0x040fe20000000009 */
[C---:B------:R-:W-:Y:S01]  /*1fa0*/  FFMA R21, R6.reuse, R14, R21 ;  /* 0x0000000e06157223 */ /* 0x040fe20000000015 */
[----:B------:R-:W-:Y:S01]  /*1fb0*/  FFMA R19, R6, R12, R23 ;  /* 0x0000000c06137223 */ /* 0x000fe20000000017 */
[-C--:B------:R-:W-:Y:S01]  /*1fc0*/  FFMA R2, R5, R10.reuse, R2 ;  /* 0x0000000a05027223 */ /* 0x080fe20000000002 */
[----:B------:R-:W-:Y:S01]  /*1fd0*/  FFMA R4, R3, R10, R4 ;  /* 0x0000000a03047223 */ /* 0x000fe20000000004 */
[----:B------:R-:W-:Y:S02]  /*1fe0*/  FADD R6, RZ, R11 ;  /* 0x0000000bff067221 */ /* 0x000fe40000000000 */
.L_x_725:
[----:B------:R-:W-:Y:S05]  /*1ff0*/  BSYNC B0 ;  /* 0x0000000000007941 */ /* 0x000fea0003800000 */
.L_x_724:
[----:B------:R-:W-:Y:S01]  /*2000*/  ISETP.NE.U32.AND P0, PT, RZ, c[0x0][0x3d0], PT ;  /* 0x0000f400ff007a0c */ /* 0x000fe20003f05070 */
[----:B------:R-:W-:Y:S01]  /*2010*/  FADD R6, RZ, R6 ;  /* 0x00000006ff067221 */ /* 0x000fe20000000000 */
[----:B------:R-:W-:-:S02]  /*2020*/  FSETP.GEU.AND P1, PT, R30, R31, PT ;  /* 0x0000001f1e00720b */ /* 0x000fc40003f2e000 */
[----:B------:R-:W-:Y:S02]  /*2030*/  ISETP.NE.AND.EX P0, PT, RZ, c[0x0][0x3d4], PT, P0 ;  /* 0x0000f500ff007a0c */ /* 0x000fe40003f05300 */
[----:B------:R-:W-:-:S05]  /*2040*/  FSEL R6, R6, RZ, !P1 ;  /* 0x000000ff06067208 */ /* 0x000fca0004800000 */
[--C-:B------:R-:W-:Y:S01]  /*2050*/  FADD R10, RZ, R6.reuse ;  /* 0x00000006ff0a7221 */ /* 0x100fe20000000000 */
[----:B------:R-:W-:-:S05]  /*2060*/  FADD R15, RZ, -R6 ;  /* 0x80000006ff0f7221 */ /* 0x000fca0000000000 */
[----:B------:R-:W-:Y:S05]  /*2070*/  @!P0 BRA `(.L_x_765) ;  /* 0x0000008000008947 */ /* 0x000fea0003800000 */
[----:B------:R-:W-:Y:S02]  /*2080*/  SHF.R.S32.HI R11, RZ, 0x1f, R40 ;  /* 0x0000001fff0b7819 */ /* 0x000fe40000011428 */
[----:B------:R-:W-:-:S03]  /*2090*/  MOV R9, c[0x0][0x3f0] ;  /* 0x0000fc0000097a02 */ /* 0x000fc60000000f00 */
[----:B------:R-:W-:Y:S02]  /*20a0*/  IMAD R11, R11, c[0x0][0x3f0], RZ ;  /* 0x0000fc000b0b7a24 */ /* 0x000fe400078e02ff */
[----:B------:R-:W-:-:S04]  /*20b0*/  IMAD.WIDE.U32 R8, R40, R9, c[0x0][0x3d0] ;  /* 0x0000f40028087625 */ /* 0x000fc800078e0009 */
[----:B------:R-:W-:-:S05]  /*20c0*/  IMAD R11, R40, UR17, R11 ;  /* 0x00000011280b7c24 */ /* 0x000fca000f8e020b */
[----:B------:R-:W-:-:S05]  /*20d0*/  IADD3 R9, R9, R11, RZ ;  /* 0x0000000b09097210 */ /* 0x000fca0007ffe0ff */
[----:B------:R0:W-:Y:S01]  /*20e0*/  RED.E.ADD.F32.FTZ.RN.STRONG.GPU [R8.64], R15 ;  /* 0x0000000f0800798e */ /* 0x0001e2000c10e7a0 */
[----:B------:R-:W-:Y:S05]  /*20f0*/  BRA `(.L_x_766) ;  /* 0x0000006000007947 */ /* 0x000fea0003800000 */
.L_x_765:
[----:B------:R-:W-:-:S04]  /*2100*/  ISETP.NE.U32.AND P1, PT, RZ, c[0x0][0x230], PT ;  /* 0x00008c00ff007a0c */ /* 0x000fc80003f25070 */
[----:B------:R-:W-:-:S13]  /*2110*/  ISETP.NE.AND.EX P1, PT, RZ, c[0x0][0x234], PT, P1 ;  /* 0x00008d00ff007a0c */ /* 0x000fda0003f25310 */
[----:B------:R-:W-:Y:S05]  /*2120*/  @!P1 BRA `(.L_x_766) ;  /* 0x0000003000009947 */ /* 0x000fea0003800000 */
[----:B------:R-:W-:-:S04]  /*2130*/  IADD3 R8, P1, R24, c[0x0][0x230], RZ ;  /* 0x00008c0018087a10 */ /* 0x000fc80007f3e0ff */
[----:B------:R-:W-:-:S05]  /*2140*/  IADD3.X R9, R33, c[0x0][0x234], RZ, P1, !PT ;  /* 0x00008d0021097a10 */ /* 0x000fca0000ffe4ff */
[----:B------:R0:W-:Y:S04]  /*2150*/  RED.E.ADD.F32.FTZ.RN.STRONG.GPU [R8.64], R15 ;  /* 0x0000000f0800798e */ /* 0x0001e8000c10e7a0 */
.L_x_766:
[----:B------:R-:W-:-:S04]  /*2160*/  ISETP.NE.U32.AND P2, PT, RZ, c[0x0][0x458], PT ;  /* 0x00011600ff007a0c */ /* 0x000fc80003f45070 */
[----:B------:R-:W-:-:S13]  /*2170*/  ISETP.NE.AND.EX P2, PT, RZ, c[0x0][0x45c], PT, P2 ;  /* 0x00011700ff007a0c */ /* 0x000fda0003f45320 */
[----:B------:R-:W-:Y:S05]  /*2180*/  @!P2 BRA `(.L_x_767) ;  /* 0x000000400000a947 */ /* 0x000fea0003800000 */
[----:B0-----:R-:W-:Y:S01]  /*2190*/  IMAD.U32 R8, RZ, RZ, UR30 ;  /* 0x0000001eff087e24 */ /* 0x001fe2000f8e00ff */
[----:B------:R-:W-:-:S05]  /*21a0*/  MOV R9, UR31 ;  /* 0x0000001f00097c02 */ /* 0x000fca0008000f00 */
[----:B------:R0:W-:Y:S01]  /*21b0*/  RED.E.ADD.F32.FTZ.RN.STRONG.GPU [R8.64], R10 ;  /* 0x0000000a0800798e */ /* 0x0001e2000c10e7a0 */
[----:B------:R-:W-:Y:S05]  /*21c0*/  BRA `(.L_x_768) ;  /* 0x0000006000007947 */ /* 0x000fea0003800000 */
.L_x_767:
[----:B------:R-:W-:-:S04]  /*21d0*/  ISETP.NE.U32.AND P1, PT, RZ, c[0x0][0x2b8], PT ;  /* 0x0000ae00ff007a0c */ /* 0x000fc80003f25070 */
[----:B------:R-:W-:-:S13]  /*21e0*/  ISETP.NE.AND.EX P1, PT, RZ, c[0x0][0x2bc], PT, P1 ;  /* 0x0000af00ff007a0c */ /* 0x000fda0003f25310 */
[----:B------:R-:W-:Y:S05]  /*21f0*/  @!P1 BRA `(.L_x_768) ;  /* 0x0000003000009947 */ /* 0x000fea0003800000 */
[----:B0-----:R-:W-:Y:S02]  /*2200*/  MOV R8, UR10 ;  /* 0x0000000a00087c02 */ /* 0x001fe40008000f00 */
[----:B------:R-:W-:-:S05]  /*2210*/  MOV R9, UR11 ;  /* 0x0000000b00097c02 */ /* 0x000fca0008000f00 */
[----:B------:R0:W-:Y:S02]  /*2220*/  RED.E.ADD.F32.FTZ.RN.STRONG.GPU [R8.64], R10 ;  /* 0x0000000a0800798e */ /* 0x0001e4000c10e7a0 */
.L_x_768:
[-C--:B------:R-:W-:Y:S01]  /*2230*/  FFMA R17, R34, R10.reuse, R17 ;  /* 0x0000000a22117223 */ /* 0x080fe20000000011 */
[-C--:B------:R-:W-:Y:S01]  /*2240*/  FFMA R21, R36, R10.reuse, R21 ;  /* 0x0000000a24157223 */ /* 0x080fe20000000015 */
[-C--:B------:R-:W-:Y:S01]  /*2250*/  FFMA R19, R32, R10.reuse, R19 ;  /* 0x0000000a20137223 */ /* 0x080fe20000000013 */
[-C--:B0-----:R-:W-:Y:S01]  /*2260*/  FFMA R15, R7, R10.reuse, RZ ;  /* 0x0000000a070f7223 */ /* 0x081fe200000000ff */
[-C--:B------:R-:W-:Y:S01]  /*2270*/  FFMA R23, R5, R10.reuse, RZ ;  /* 0x0000000a05177223 */ /* 0x080fe200000000ff */
[----:B------:R-:W-:Y:S01]  /*2280*/  FFMA R29, R3, R10, RZ ;  /* 0x0000000a031d7223 */ /* 0x000fe200000000ff */
[----:B------:R-:W-:Y:S01]  /*2290*/  FADD R17, RZ, R17 ;  /* 0x00000011ff117221 */ /* 0x000fe20000000000 */
[----:B------:R-:W-:Y:S01]  /*22a0*/  FADD R21, RZ, R21 ;  /* 0x00000015ff157221 */ /* 0x000fe20000000000 */
[----:B------:R-:W-:Y:S01]  /*22b0*/  FADD R19, RZ, R19 ;  /* 0x00000013ff137221 */ /* 0x000fe20000000000 */
[----:B------:R-:W-:Y:S05]  /*22c0*/  @!P2 BRA `(.L_x_769) ;  /* 0x000000a00000a947 */ /* 0x000fea0003800000 */
[----:B------:R-:W-:Y:S01]  /*22d0*/  MOV R10, UR12 ;  /* 0x0000000c000a7c02 */ /* 0x000fe20008000f00 */
[----:B------:R-:W-:Y:S01]  /*22e0*/  IMAD.U32 R9, RZ, RZ, UR26 ;  /* 0x0000001aff097e24 */ /* 0x000fe2000f8e00ff */
[----:B------:R-:W-:-:S02]  /*22f0*/  MOV R11, UR13 ;  /* 0x0000000d000b7c02 */ /* 0x000fc40008000f00 */
[----:B------:R-:W-:Y:S02]  /*2300*/  MOV R8, UR25 ;  /* 0x0000001900087c02 */ /* 0x000fe40008000f00 */
[----:B------:R-:W-:Y:S01]  /*2310*/  MOV R6, c[0x0][0x458] ;  /* 0x0001160000067a02 */ /* 0x000fe20000000f00 */
[----:B------:R0:W-:Y:S01]  /*2320*/  RED.E.ADD.F32.FTZ.RN.STRONG.GPU [R10.64], R19 ;  /* 0x000000130a00798e */ /* 0x0001e2000c10e7a0 */
[----:B------:R-:W-:-:S03]  /*2330*/  MOV R7, c[0x0][0x45c] ;  /* 0x0001170000077a02 */ /* 0x000fc60000000f00 */
[----:B------:R0:W-:Y:S04]  /*2340*/  RED.E.ADD.F32.FTZ.RN.STRONG.GPU [R8.64], R21 ;  /* 0x000000150800798e */ /* 0x0001e8000c10e7a0 */
[----:B------:R0:W-:Y:S01]  /*2350*/  RED.E.ADD.F32.FTZ.RN.STRONG.GPU [R6.64], R17 ;  /* 0x000000110600798e */ /* 0x0001e2000c10e7a0 */
[----:B------:R-:W-:Y:S05]  /*2360*/  BRA `(.L_x_770) ;  /* 0x000000c000007947 */ /* 0x000fea0003800000 */
.L_x_769:
[----:B------:R-:W-:-:S04]  /*2370*/  ISETP.NE.U32.AND P1, PT, RZ, c[0x0][0x2b8], PT ;  /* 0x0000ae00ff007a0c */ /* 0x000fc80003f25070 */
[----:B------:R-:W-:-:S13]  /*2380*/  ISETP.NE.AND.EX P1, PT, RZ, c[0x0][0x2bc], PT, P1 ;  /* 0x0000af00ff007a0c */ /* 0x000fda0003f25310 */
[----:B------:R-:W-:Y:S05]  /*2390*/  @!P1 BRA `(.L_x_770) ;  /* 0x0000009000009947 */ /* 0x000fea0003800000 */
[----:B------:R-:W-:Y:S01]  /*23a0*/  MOV R10, UR8 ;  /* 0x00000008000a7c02 */ /* 0x000fe20008000f00 */
[----:B------:R-:W-:Y:S01]  /*23b0*/  IMAD.MOV.U32 R6, RZ, RZ, c[0x0][0x2b8] ;  /* 0x0000ae00ff067624 */ /* 0x000fe200078e00ff */
[----:B------:R-:W-:Y:S02]  /*23c0*/  MOV R11, UR9 ;  /* 0x00000009000b7c02 */ /* 0x000fe40008000f00 */
[----:B------:R-:W-:Y:S02]  /*23d0*/  MOV R8, UR23 ;  /* 0x0000001700087c02 */ /* 0x000fe40008000f00 */
[----:B------:R-:W-:Y:S01]  /*23e0*/  MOV R9, UR24 ;  /* 0x0000001800097c02 */ /* 0x000fe20008000f00 */
[----:B------:R0:W-:Y:S01]  /*23f0*/  RED.E.ADD.F32.FTZ.RN.STRONG.GPU [R10.64], R19 ;  /* 0x000000130a00798e */ /* 0x0001e2000c10e7a0 */
[----:B------:R-:W-:-:S03]  /*2400*/  MOV R7, c[0x0][0x2bc] ;  /* 0x0000af0000077a02 */ /* 0x000fc60000000f00 */
[----:B------:R0:W-:Y:S04]  /*2410*/  RED.E.ADD.F32.FTZ.RN.STRONG.GPU [R8.64], R21 ;  /* 0x000000150800798e */ /* 0x0001e8000c10e7a0 */
[----:B------:R0:W-:Y:S02]  /*2420*/  RED.E.ADD.F32.FTZ.RN.STRONG.GPU [R6.64], R17 ;  /* 0x000000110600798e */ /* 0x0001e4000c10e7a0 */
.L_x_770:
[----:B------:R-:W-:Y:S01]  /*2430*/  ISETP.NE.U32.AND P1, PT, RZ, c[0x0][0x360], PT ;  /* 0x0000d800ff007a0c */ /* 0x000fe20003f25070 */
[----:B0-----:R-:W-:Y:S01]  /*2440*/  FADD R7, RZ, R0 ;  /* 0x00000000ff077221 */ /* 0x001fe20000000000 */
[----:B------:R-:W-:Y:S01]  /*2450*/  FADD R9, RZ, R2 ;  /* 0x00000002ff097221 */ /* 0x000fe20000000000 */
[----:B------:R-:W-:Y:S01]  /*2460*/  FADD R11, RZ, R4 ;  /* 0x00000004ff0b7221 */ /* 0x000fe20000000000 */
        /* <DEDUP_REMOVED lines=12> */
.L_x_771:
[----:B------:R-:W-:-:S04]  /*2530*/  ISETP.NE.U32.AND P1, PT, RZ, c[0x0][0x1c0], PT ;  /* 0x00007000ff007a0c */ /* 0x000fc80003f25070 */
[----:B------:R-:W-:-:S13]  /*2540*/  ISETP.NE.AND.EX P1, PT, RZ, c[0x0][0x1c4], PT, P1 ;  /* 0x00007100ff007a0c */ /* 0x000fda0003f25310 */
[----:B------:R-:W-:Y:S05]  /*2550*/  @!P1 BRA `(.L_x_772) ;  /* 0x0000008000009947 */ /* 0x000fea0003800000 */
[----:B------:R-:W-:Y:S01]  /*2560*/  MOV R3, c[0x0][0x1d8] ;  /* 0x0000760000037a02 */ /* 0x000fe20000000f00 */
[----:B------:R-:W-:-:S04]  /*2570*/  IMAD R0, R38, c[0x0][0x1d8], RZ ;  /* 0x0000760026007a24 */ /* 0x000fc800078e02ff */
[----:B------:R-:W-:Y:S02]  /*2580*/  IMAD R27, R27, R40, R0 ;  /* 0x000000281b1b7224 */ /* 0x000fe400078e0200 */
[----:B------:R-:W-:-:S05]  /*2590*/  IMAD.WIDE.U32 R2, R40, R3, c[0x0][0x1c0] ;  /* 0x0000700028027625 */ /* 0x000fca00078e0003 */
[----:B------:R-:W-:-:S05]  /*25a0*/  IADD3 R3, R27, R3, RZ ;  /* 0x000000031b037210 */ /* 0x000fca0007ffe0ff */
[----:B------:R0:W-:Y:S04]  /*25b0*/  RED.E.ADD.F32.FTZ.RN.STRONG.GPU [R2.64], R7 ;  /* 0x000000070200798e */ /* 0x0001e8000c10e7a0 */
[----:B------:R0:W-:Y:S04]  /*25c0*/  RED.E.ADD.F32.FTZ.RN.STRONG.GPU [R2.64+0x4], R9 ;  /* 0x000004090200798e */ /* 0x0001e8000c10e7a0 */
[----:B------:R0:W-:Y:S02]  /*25d0*/  RED.E.ADD.F32.FTZ.RN.STRONG.GPU [R2.64+0x8], R11 ;  /* 0x0000080b0200798e */ /* 0x0001e4000c10e7a0 */
.L_x_772:
[----:B------:R-:W-:-:S04]  /*25e0*/  ISETP.NE.U32.AND P1, PT, RZ, c[0x0][0x328], PT ;  /* 0x0000ca00ff007a0c */ /* 0x000fc80003f25070 */
[----:B------:R-:W-:-:S13]  /*25f0*/  ISETP.NE.AND.EX P1, PT, RZ, c[0x0][0x32c], PT, P1 ;  /* 0x0000cb00ff007a0c */ /* 0x000fda0003f25310 */
[----:B------:R-:W-:Y:S05]  /*2600*/  @!P1 BRA `(.L_x_773) ;  /* 0x000000a000009947 */ /* 0x000fea0003800000 */
[----:B------:R-:W-:Y:S02]  /*2610*/  SHF.R.S32.HI R5, RZ, 0x1f, R40 ;  /* 0x0000001fff057819 */ /* 0x000fe40000011428 */
[----:B0-----:R-:W-:-:S03]  /*2620*/  MOV R3, c[0x0][0x348] ;  /* 0x0000d20000037a02 */ /* 0x001fc60000000f00 */
        /* <DEDUP_REMOVED lines=8> */
.L_x_773:
[----:B------:R-:W-:-:S04]  /*26b0*/  ISETP.NE.U32.AND P1, PT, RZ, c[0x0][0x188], PT ;  /* 0x00006200ff007a0c */ /* 0x000fc80003f25070 */
[----:B------:R-:W-:-:S13]  /*26c0*/  ISETP.NE.AND.EX P1, PT, RZ, c[0x0][0x18c], PT, P1 ;  /* 0x00006300ff007a0c */ /* 0x000fda0003f25310 */
[----:B------:R-:W-:Y:S05]  /*26d0*/  @!P1 BRA `(.L_x_774) ;  /* 0x0000008000009947 */ /* 0x000fea0003800000 */
[----:B------:R-:W-:Y:S02]  /*26e0*/  IMAD R0, R38, c[0x0][0x1a0], RZ ;  /* 0x0000680026007a24 */ /* 0x000fe400078e02ff */
[----:B0-----:R-:W-:Y:S02]  /*26f0*/  IMAD.MOV.U32 R3, RZ, RZ, c[0x0][0x1a0] ;  /* 0x00006800ff037624 */ /* 0x001fe400078e00ff */
[----:B------:R-:W-:Y:S02]  /*2700*/  IMAD R35, R35, R40, R0 ;  /* 0x0000002823237224 */ /* 0x000fe400078e0200 */
[----:B------:R-:W-:-:S05]  /*2710*/  IMAD.WIDE.U32 R2, R40, R3, c[0x0][0x188] ;  /* 0x0000620028027625 */ /* 0x000fca00078e0003 */
[----:B------:R-:W-:-:S05]  /*2720*/  IADD3 R3, R35, R3, RZ ;  /* 0x0000000323037210 */ /* 0x000fca0007ffe0ff */
[----:B------:R0:W-:Y:S04]  /*2730*/  RED.E.ADD.F32.FTZ.RN.STRONG.GPU [R2.64], R15 ;  /* 0x0000000f0200798e */ /* 0x0001e8000c10e7a0 */
[----:B------:R0:W-:Y:S04]  /*2740*/  RED.E.ADD.F32.FTZ.RN.STRONG.GPU [R2.64+0x4], R23 ;  /* 0x000004170200798e */ /* 0x0001e8000c10e7a0 */
[----:B------:R0:W-:Y:S02]  /*2750*/  RED.E.ADD.F32.FTZ.RN.STRONG.GPU [R2.64+0x8], R29 ;  /* 0x0000081d0200798e */ /* 0x0001e4000c10e7a0 */
.L_x_774:
[----:B------:R-:W-:Y:S05]  /*2760*/  @!P0 BRA `(.L_x_775) ;  /* 0x0000008000008947 */ /* 0x000fea0003800000 */
[----:B------:R-:W-:Y:S02]  /*2770*/  SHF.R.S32.HI R0, RZ, 0x1f, R40 ;  /* 0x0000001fff007819 */ /* 0x000fe40000011428 */
[----:B0-----:R-:W-:-:S03]  /*2780*/  MOV R3, c[0x0][0x3f0] ;  /* 0x0000fc0000037a02 */ /* 0x001fc60000000f00 */
[----:B------:R-:W-:Y:S02]  /*2790*/  IMAD R5, R0, c[0x0][0x3f0], RZ ;  /* 0x0000fc0000057a24 */ /* 0x000fe400078e02ff */
[----:B------:R-:W-:-:S04]  /*27a0*/  IMAD.WIDE.U32 R2, R40, R3, c[0x0][0x3d0] ;  /* 0x0000f40028027625 */ /* 0x000fc800078e0003 */
[----:B------:R-:W-:-:S05]  /*27b0*/  IMAD R5, R40, UR17, R5 ;  /* 0x0000001128057c24 */ /* 0x000fca000f8e0205 */
[----:B------:R-:W-:-:S05]  /*27c0*/  IADD3 R3, R3, R5, RZ ;  /* 0x0000000503037210 */ /* 0x000fca0007ffe0ff */
[----:B------:R0:W-:Y:S01]  /*27d0*/  RED.E.ADD.F32.FTZ.RN.STRONG.GPU [R2.64], RZ ;  /* 0x000000ff0200798e */ /* 0x0001e2000c10e7a0 */
[----:B------:R-:W-:Y:S05]  /*27e0*/  BRA `(.L_x_723) ;  /* 0x0000006000007947 */ /* 0x000fea0003800000 */
.L_x_775:
[----:B------:R-:W-:-:S04]  /*27f0*/  ISETP.NE.U32.AND P0, PT, RZ, c[0x0][0x230], PT ;  /* 0x00008c00ff007a0c */ /* 0x000fc80003f05070 */
[----:B------:R-:W-:-:S13]  /*2800*/  ISETP.NE.AND.EX P0, PT, RZ, c[0x0][0x234], PT, P0 ;  /* 0x00008d00ff007a0c */ /* 0x000fda0003f05300 */
[----:B------:R-:W-:Y:S05]  /*2810*/  @!P0 BRA `(.L_x_723) ;  /* 0x0000003000008947 */ /* 0x000fea0003800000 */
[----:B------:R-:W-:-:S04]  /*2820*/  IADD3 R24, P0, R24, c[0x0][0x230], RZ ;  /* 0x00008c0018187a10 */ /* 0x000fc80007f1e0ff */
[----:B------:R-:W-:-:S05]  /*2830*/  IADD3.X R25, R33, c[0x0][0x234], RZ, P0, !PT ;  /* 0x00008d0021197a10 */ /* 0x000fca00007fe4ff */
[----:B------:R1:W-:Y:S04]  /*2840*/  RED.E.ADD.F32.FTZ.RN.STRONG.GPU [R24.64], RZ ;  /* 0x000000ff1800798e */ /* 0x0003e8000c10e7a0 */
.L_x_723:
[----:B------:R-:W-:Y:S05]  /*2850*/  BSYNC B1 ;  /* 0x0000000000017941 */ /* 0x000fea0003800000 */
.L_x_722:
[----:B------:R-:W-:Y:S01]  /*2860*/  ISETP.NE.U32.AND P0, PT, RZ, c[0x0][0x398], PT ;  /* 0x0000e600ff007a0c */ /* 0x000fe20003f05070 */
[----:B------:R-:W-:-:S03]  /*2870*/  FADD R13, RZ, R13 ;  /* 0x0000000dff0d7221 */ /* 0x000fc60000000000 */
        /* <DEDUP_REMOVED lines=8> */
[----:B------:R0:W-:Y:S01]  /*2900*/  RED.E.ADD.F32.FTZ.RN.STRONG.GPU [R2.64], R13 ;  /* 0x0000000d0200798e */ /* 0x0001e2000c10e7a0 */
[----:B------:R-:W-:Y:S05]  /*2910*/  BRA `(.L_x_721) ;  /* 0x0000009000007947 */ /* 0x000fea0003800000 */
.L_x_776:
[----:B------:R-:W-:-:S04]  /*2920*/  ISETP.NE.U32.AND P0, PT, RZ, c[0x0][0x1f8], PT ;  /* 0x00007e00ff007a0c */ /* 0x000fc80003f05070 */
[----:B------:R-:W-:-:S13]  /*2930*/  ISETP.NE.AND.EX P0, PT, RZ, c[0x0][0x1fc], PT, P0 ;  /* 0x00007f00ff007a0c */ /* 0x000fda0003f05300 */
[----:B------:R-:W-:Y:S05]  /*2940*/  @!P0 BRA `(.L_x_721) ;  /* 0x0000006000008947 */ /* 0x000fea0003800000 */
[----:B0-----:R-:W-:Y:S01]  /*2950*/  MOV R3, c[0x0][0x210] ;  /* 0x0000840000037a02 */ /* 0x001fe20000000f00 */
[----:B------:R-:W-:-:S04]  /*2960*/  IMAD R38, R38, c[0x0][0x210], RZ ;  /* 0x0000840026267a24 */ /* 0x000fc800078e02ff */
[----:B------:R-:W-:Y:S02]  /*2970*/  IMAD R37, R37, R40, R38 ;  /* 0x0000002825257224 */ /* 0x000fe400078e0226 */
[----:B------:R-:W-:-:S05]  /*2980*/  IMAD.WIDE.U32 R2, R40, R3, c[0x0][0x1f8] ;  /* 0x00007e0028027625 */ /* 0x000fca00078e0003 */
[----:B------:R-:W-:-:S05]  /*2990*/  IADD3 R3, R37, R3, RZ ;  /* 0x0000000325037210 */ /* 0x000fca0007ffe0ff */
[----:B------:R0:W-:Y:S02]  /*29a0*/  RED.E.ADD.F32.FTZ.RN.STRONG.GPU [R2.64], R13 ;  /* 0x0000000d0200798e */ /* 0x0001e4000c10e7a0 */
.L_x_721:
[----:B------:R-:W-:Y:S05]  /*29b0*/  BSYNC B2 ;  /* 0x0000000000027941 */ /* 0x000fea0003800000 */
.L_x_720:
[----:B------:R-:W-:-:S04]  /*29c0*/  IADD3 R40, P0, R40, UR6, RZ ;  /* 0x0000000628287c10 */ /* 0x000fc8000ff1e0ff */
[----:B------:R-:W-:Y:S02]  /*29d0*/  IADD3.X R39, R39, UR4, RZ, P0, !PT ;  /* 0x0000000427277c10 */ /* 0x000fe400087fe4ff */
[----:B------:R-:W-:-:S04]  /*29e0*/  ISETP.GE.U32.AND P0, PT, R40, c[0x0][0x178], PT ;  /* 0x00005e0028007a0c */ /* 0x000fc80003f06070 */
[----:B------:R-:W-:-:S13]  /*29f0*/  ISETP.GE.U32.AND.EX P0, PT, R39, c[0x0][0x17c], PT, P0 ;  /* 0x00005f0027007a0c */ /* 0x000fda0003f06100 */
[----:B------:R-:W-:Y:S01]  /*2a00*/  @P0 CALL.REL.NOINC `(.L_x_777) ;  /* 0x0000001000000944 */ /* 0x000fe20003c00000 */
[----:B------:R-:W-:Y:S05]  /*2a10*/  BRA `(.L_x_778) ;  /* 0xffffd97000007947 */ /* 0x000fea000383ffff */
.L_x_777:
[----:B------:R-:W-:Y:S05]  /*2a20*/  BSYNC B3 ;  /* 0x0000000000037941 */ /* 0x000fea0003800000 */
.L_x_719:
[----:B------:R-:W-:Y:S05]  /*2a30*/  EXIT ;  /* 0x000000000000794d */ /* 0x000fea0003800000 */
        .weak           $__internal_18_$__cuda_sm20_rcp_rn_f32_slowpath
        .type           $__internal_18_$__cuda_sm20_rcp_rn_f32_slowpath,@function
        .size           $__internal_18_$__cuda_sm20_rcp_rn_f32_slowpath,($__internal_19_$__cuda_sm20_sqrt_rn_f32_slowpath - $__internal_18_$__cuda_sm20_rcp_rn_f32_slowpath)
$__internal_18_$__cuda_sm20_rcp_rn_f32_slowpath:
[----:B------:R-:W-:Y:S01]  /*2a40*/  IMAD.SHL.U32 R10, R9, 0x2, RZ ;  /* 0x00000002090a7824 */ /* 0x000fe200078e00ff */
[----:B------:R-:W-:Y:S04]  /*2a50*/  BSSY B6, `(.L_x_779) ;  /* 0x0000030000067945 */ /* 0x000fe80003800000 */
        /* <DEDUP_REMOVED lines=13> */
.L_x_780:
        /* <DEDUP_REMOVED lines=21> */
[----:B------:R-:W-:-:S04]  /*2c80*/  LOP3.LUT P3, RZ, R48, 0x2, RZ, 0xc0, !PT ;  /* 0x0000000230ff7812 */ /* 0x000fc8000786c0ff */
[----:B------:R-:W-:Y:S02]  /*2c90*/  PLOP3.LUT P0, PT, P0, P1, P3, 0xe0, 0x0 ;  /* 0x000000000000781c */ /* 0x000fe40000703c30 */
[----:B------:R-:W-:Y:S02]  /*2ca0*/  LOP3.LUT P1, RZ, R9, 0x7fffff, RZ, 0xc0, !PT ;  /* 0x007fffff09ff7812 */ /* 0x000fe4000782c0ff */
[----:B------:R-:W-:-:S04]  /*2cb0*/  SEL R10, RZ, 0x1, !P0 ;  /* 0x00000001ff0a7807 */ /* 0x000fc80004000000 */
[----:B------:R-:W-:-:S04]  /*2cc0*/  IADD3 R10, -R10, RZ, RZ ;  /* 0x000000ff0a0a7210 */ /* 0x000fc80007ffe1ff */
[----:B------:R-:W-:Y:S02]  /*2cd0*/  ISETP.GE.AND P0, PT, R10, RZ, PT ;  /* 0x000000ff0a00720c */ /* 0x000fe40003f06270 */
[----:B------:R-:W-:-:S04]  /*2ce0*/  IADD3 R10, R19, -0xfc, RZ ;  /* 0xffffff04130a7810 */ /* 0x000fc80007ffe0ff */
[----:B------:R-:W-:-:S07]  /*2cf0*/  SHF.R.U32.HI R10, RZ, R10, R15 ;  /* 0x0000000aff0a7219 */ /* 0x000fce000001160f */
[----:B------:R-:W-:-:S04]  /*2d00*/  @!P0 IADD3 R10, R10, 0x1, RZ ;  /* 0x000000010a0a8810 */ /* 0x000fc80007ffe0ff */
[----:B------:R-:W-:-:S04]  /*2d10*/  @!P1 SHF.L.U32 R10, R10, 0x1, RZ ;  /* 0x000000010a0a9819 */ /* 0x000fc800000006ff */
[----:B------:R-:W-:Y:S01]  /*2d20*/  LOP3.LUT R15, R10, 0x80000000, R9, 0xf8, !PT ;  /* 0x800000000a0f7812 */ /* 0x000fe200078ef809 */
[----:B------:R-:W-:Y:S05]  /*2d30*/  BRA `(.L_x_781) ;  /* 0x0000001000007947 */ /* 0x000fea0003800000 */
.L_x_782:
[----:B------:R0:W1:Y:S02]  /*2d40*/  MUFU.RCP R15, R9 ;  /* 0x00000009000f7308 */ /* 0x0000640000001000 */
.L_x_781:
[----:B------:R-:W-:Y:S05]  /*2d50*/  BSYNC B6 ;  /* 0x0000000000067941 */ /* 0x000fea0003800000 */
.L_x_779:
[----:B------:R-:W-:Y:S02]  /*2d60*/  MOV R46, R23 ;  /* 0x00000017002e7202 */ /* 0x000fe40000000f00 */
[----:B------:R-:W-:-:S04]  /*2d70*/  MOV R47, 0x0 ;  /* 0x00000000002f7802 */ /* 0x000fc80000000f00 */
[----:B------:R-:W-:Y:S05]  /*2d80*/  RET.REL.NODEC R46 `(my_solve_particle_ground_contacts_cuda_kernel_backward) ;  /* 0xffffd2702e007950 */ /* 0x000fea0003c3ffff */
        .weak           $__internal_19_$__cuda_sm20_sqrt_rn_f32_slowpath
        .type           $__internal_19_$__cuda_sm20_sqrt_rn_f32_slowpath,@function
        .size           $__internal_19_$__cuda_sm20_sqrt_rn_f32_slowpath,($__internal_20_$__cuda_sm3x_div_rn_noftz_f32_slowpath - $__internal_19_$__cuda_sm20_sqrt_rn_f32_slowpath)
$__internal_19_$__cuda_sm20_sqrt_rn_f32_slowpath:
[----:B------:R-:W-:-:S13]  /*2d90*/  LOP3.LUT P0, RZ, R12, 0x7fffffff, RZ, 0xc0, !PT ;  /* 0x7fffffff0cff7812 */ /* 0x000fda000780c0ff */
[----:B------:R-:W-:Y:S05]  /*2da0*/  @!P0 BRA `(.L_x_783) ;  /* 0x0000011000008947 */ /* 0x000fea0003800000 */
[----:B------:R-:W-:Y:S01]  /*2db0*/  FSETP.GEU.FTZ.AND P0, PT, R12, RZ, PT ;  /* 0x000000ff0c00720b */ /* 0x000fe20003f1e000 */
[----:B------:R-:W-:-:S12]  /*2dc0*/  IMAD.MOV.U32 R9, RZ, RZ, R12 ;  /* 0x000000ffff097224 */ /* 0x000fd800078e000c */
        /* <DEDUP_REMOVED lines=15> */
.L_x_783:
[----:B------:R-:W-:Y:S02]  /*2ec0*/  MOV R9, R12 ;  /* 0x0000000c00097202 */ /* 0x000fe40000000f00 */
[----:B------:R-:W-:Y:S02]  /*2ed0*/  MOV R12, R17 ;  /* 0x00000011000c7202 */ /* 0x000fe40000000f00 */
[----:B------:R-:W-:-:S04]  /*2ee0*/  MOV R13, 0x0 ;  /* 0x00000000000d7802 */ /* 0x000fc80000000f00 */
[----:B------:R-:W-:Y:S05]  /*2ef0*/  RET.REL.NODEC R12 `(my_solve_particle_ground_contacts_cuda_kernel_backward) ;  /* 0xffffd1000c007950 */ /* 0x000fea0003c3ffff */
        .weak           $__internal_20_$__cuda_sm3x_div_rn_noftz_f32_slowpath
        .type           $__internal_20_$__cuda_sm3x_div_rn_noftz_f32_slowpath,@function
        .size           $__internal_20_$__cuda_sm3x_div_rn_noftz_f32_slowpath,(.L_x_1254 - $__internal_20_$__cuda_sm3x_div_rn_noftz_f32_slowpath)
$__internal_20_$__cuda_sm3x_div_rn_noftz_f32_slowpath:
        /* <DEDUP_REMOVED lines=34> */
.L_x_785:
[----:B------:R-:W-:Y:S01]  /*3120*/  LEA R50, R46, 0xc0800000, 0x17 ;  /* 0xc08000002e327811 */ /* 0x000fe200078eb8ff */
[----:B------:R-:W-:Y:S01]  /*3130*/  BSSY B5, `(.L_x_790) ;  /* 0x0000036000057945 */ /* 0x000fe20003800000 */
[----:B------:R-:W-:Y:S02]  /*3140*/  IADD3 R51, R51, -0x7f, RZ ;  /* 0xffffff8133337810 */ /* 0x000fe40007ffe0ff */
[----:B------:R-:W-:Y:S02]  /*3150*/  IADD3 R52, -R50, R23, RZ ;  /* 0x0000001732347210 */ /* 0x000fe40007ffe1ff */
[C---:B------:R-:W-:Y:S01]  /*3160*/  IADD3 R46, R51.reuse, 0x7f, -R46 ;  /* 0x0000007f332e7810 */ /* 0x040fe20007ffe82e */
[----:B------:R-:W-:Y:S01]  /*3170*/  IMAD R18, R51, -0x800000, R18 ;  /* 0xff80000033127824 */ /* 0x000fe200078e0212 */
[----:B------:R-:W0:Y:S01]  /*3180*/  MUFU.RCP R23, R52 ;  /* 0x0000003400177308 */ /* 0x000e220000001000 */
[----:B------:R-:W-:Y:S01]  /*3190*/  FADD.FTZ R49, -R52, -RZ ;  /* 0x800000ff34317221 */ /* 0x000fe20000010100 */
[----:B------:R-:W-:-:S03]  /*31a0*/  IADD3 R47, R46, R47, RZ ;  /* 0x0000002f2e2f7210 */ /* 0x000fc60007ffe0ff */
        /* <DEDUP_REMOVED lines=21> */
[CCC-:B------:R-:W-:Y:S01]  /*3300*/  FFMA.RP R46, R23.reuse, R49.reuse, R50.reuse ;  /* 0x00000031172e7223 */ /* 0x1c0fe20000008032 */
[----:B------:R-:W-:Y:S01]  /*3310*/  FFMA.RM R23, R23, R49, R50 ;  /* 0x0000003117177223 */ /* 0x000fe20000004032 */
[----:B------:R-:W-:Y:S02]  /*3320*/  IADD3 R50, R51, 0x20, RZ ;  /* 0x0000002033327810 */ /* 0x000fe40007ffe0ff */
[----:B------:R-:W-:Y:S02]  /*3330*/  LOP3.LUT R47, R47, 0x7fffff, RZ, 0xc0, !PT ;  /* 0x007fffff2f2f7812 */ /* 0x000fe400078ec0ff */
[----:B------:R-:W-:Y:S02]  /*3340*/  ISETP.NE.AND P3, PT, R51, RZ, PT ;  /* 0x000000ff3300720c */ /* 0x000fe40003f65270 */
[----:B------:R-:W-:Y:S02]  /*3350*/  LOP3.LUT R47, R47, 0x800000, RZ, 0xfc, !PT ;  /* 0x008000002f2f7812 */ /* 0x000fe400078efcff */
[----:B------:R-:W-:-:S02]  /*3360*/  ISETP.NE.AND P1, PT, R51, RZ, PT ;  /* 0x000000ff3300720c */ /* 0x000fc40003f25270 */
        /* <DEDUP_REMOVED lines=14> */
.L_x_792:
[----:B------:R-:W-:-:S04]  /*3450*/  LOP3.LUT R18, R18, 0x80000000, RZ, 0xc0, !PT ;  /* 0x8000000012127812 */ /* 0x000fc800078ec0ff */
[----:B------:R-:W-:Y:S01]  /*3460*/  LOP3.LUT R18, R18, 0x7f800000, RZ, 0xfc, !PT ;  /* 0x7f80000012127812 */ /* 0x000fe200078efcff */
[----:B------:R-:W-:Y:S05]  /*3470*/  BRA `(.L_x_793) ;  /* 0x0000001000007947 */ /* 0x000fea0003800000 */
.L_x_791:
[----:B------:R-:W-:Y:S02]  /*3480*/  LEA R18, R47, R18, 0x17 ;  /* 0x000000122f127211 */ /* 0x000fe400078eb8ff */
.L_x_793:
[----:B------:R-:W-:Y:S05]  /*3490*/  BSYNC B5 ;  /* 0x0000000000057941 */ /* 0x000fea0003800000 */
.L_x_790:
[----:B------:R-:W-:Y:S05]  /*34a0*/  BRA `(.L_x_794) ;  /* 0x0000008000007947 */ /* 0x000fea0003800000 */
.L_x_789:
[----:B------:R-:W-:-:S04]  /*34b0*/  LOP3.LUT R18, R23, 0x80000000, R18, 0x48, !PT ;  /* 0x8000000017127812 */ /* 0x000fc800078e4812 */
[----:B------:R-:W-:Y:S01]  /*34c0*/  LOP3.LUT R18, R18, 0x7f800000, RZ, 0xfc, !PT ;  /* 0x7f80000012127812 */ /* 0x000fe200078efcff */
[----:B------:R-:W-:Y:S05]  /*34d0*/  BRA `(.L_x_794) ;  /* 0x0000005000007947 */ /* 0x000fea0003800000 */
.L_x_788:
[----:B------:R-:W-:Y:S01]  /*34e0*/  LOP3.LUT R18, R23, 0x80000000, R18, 0x48, !PT ;  /* 0x8000000017127812 */ /* 0x000fe200078e4812 */
[----:B------:R-:W-:Y:S05]  /*34f0*/  BRA `(.L_x_794) ;  /* 0x0000003000007947 */ /* 0x000fea0003800000 */
.L_x_787:
[----:B------:R-:W0:Y:S01]  /*3500*/  MUFU.RSQ R18, -QNAN ;  /* 0xffc0000000127908 */ /* 0x000e220000001400 */
[----:B------:R-:W-:Y:S05]  /*3510*/  BRA `(.L_x_794) ;  /* 0x0000001000007947 */ /* 0x000fea0003800000 */
.L_x_786:
[----:B------:R-:W-:Y:S02]  /*3520*/  FADD.FTZ R18, R18, R23 ;  /* 0x0000001712127221 */ /* 0x000fe40000010000 */
.L_x_794:
[----:B------:R-:W-:Y:S05]  /*3530*/  BSYNC B4 ;  /* 0x0000000000047941 */ /* 0x000fea0003800000 */
.L_x_784:
[----:B------:R-:W-:-:S04]  /*3540*/  MOV R23, 0x0 ;  /* 0x0000000000177802 */ /* 0x000fc80000000f00 */
[----:B------:R-:W-:Y:S05]  /*3550*/  RET.REL.NODEC R22 `(my_solve_particle_ground_contacts_cuda_kernel_backward) ;  /* 0xffffcaa016007950 */ /* 0x000fea0003c3ffff */
.L_x_795:
        /* <DEDUP_REMOVED lines=10> */
.L_x_1254:


//--------------------- .text.my_solve_particle_ground_contacts_cuda_kernel_forward --------------------------
	.section	.text.my_solve_particle_ground_contacts_cuda_kernel_forward,"ax",@progbits
	.sectioninfo	@"SHI_REGISTERS=27"
	.align	128
        .global         my_solve_particle_ground_contacts_cuda_kernel_forward
        .type           my_solve_particle_ground_contacts_cuda_kernel_forward,@function
        .size           my_solve_particle_ground_contacts_cuda_kernel_forward,(.L_x_1256 - my_solve_particle_ground_contacts_cuda_kernel_forward)
        .other          my_solve_particle_ground_contacts_cuda_kernel_forward,@"STO_CUDA_ENTRY STV_DEFAULT"
my_solve_particle_ground_contacts_cuda_kernel_forward:
.text.my_solve_particle_ground_contacts_cuda_kernel_forward:
        /* <DEDUP_REMOVED lines=10> */
[----:B------:R-:W-:Y:S02]  /*00a0*/  ULDC.64 UR6, c[0x0][0x2b0] ;  /* 0x0000ac0000067ab9 */ /* 0x000fe40000000a00 */
[----:B------:R-:W-:Y:S02]  /*00b0*/  USHF.R.S32.HI UR9, URZ, 0x1f, UR15 ;  /* 0x0000001f3f097899 */ /* 0x000fe4000801140f */
[----:B------:R-:W-:Y:S02]  /*00c0*/  UIADD3 UR15, UP0, UR15, UR6, URZ ;  /* 0x000000060f0f7290 */ /* 0x000fe4000ff1e03f */
[----:B------:R-:W-:Y:S02]  /*00d0*/  ULDC UR14, c[0x0][0x2d0] ;  /* 0x0000b400000e7ab9 */ /* 0x000fe40000000800 */
[----:B------:R-:W-:-:S02]  /*00e0*/  UIADD3.X UR16, UR9, UR7, URZ, UP0, !UPT ;  /* 0x0000000709107290 */ /* 0x000fc400087fe43f */
[----:B------:R-:W-:Y:S02]  /*00f0*/  UIADD3 UR17, UP0, UR15, UR14, URZ ;  /* 0x0000000e0f117290 */ /* 0x000fe4000ff1e03f */
[----:B------:R-:W-:Y:S02]  /*0100*/  ULDC UR6, c[0x0][0x0] ;  /* 0x0000000000067ab9 */ /* 0x000fe40000000800 */
[----:B------:R-:W-:Y:S02]  /*0110*/  ULDC UR7, c[0x0][0xc] ;  /* 0x0000030000077ab9 */ /* 0x000fe40000000800 */
[----:B------:R-:W-:Y:S02]  /*0120*/  UIADD3.X UR20, UR9, UR16, URZ, UP0, !UPT ;  /* 0x0000001009147290 */ /* 0x000fe400087fe43f */
[----:B------:R-:W-:Y:S02]  /*0130*/  UIMAD.WIDE.U32 UR6, UR6, UR7, URZ ;  /* 0x00000007060672a5 */ /* 0x000fe4000f8e003f */
[----:B------:R-:W-:-:S02]  /*0140*/  UIADD3 UR14, UP0, UR17, UR14, URZ ;  /* 0x0000000e110e7290 */ /* 0x000fc4000ff1e03f */
[----:B------:R-:W-:Y:S02]  /*0150*/  ULDC UR5, c[0x0][0x280] ;  /* 0x0000a00000057ab9 */ /* 0x000fe40000000800 */
[----:B------:R-:W-:Y:S02]  /*0160*/  ULDC UR8, c[0x0][0x1d8] ;  /* 0x0000760000087ab9 */ /* 0x000fe40000000800 */
[----:B------:R-:W-:Y:S02]  /*0170*/  ULDC UR10, c[0x0][0x248] ;  /* 0x00009200000a7ab9 */ /* 0x000fe40000000800 */
[----:B------:R-:W-:Y:S02]  /*0180*/  ULDC UR11, c[0x0][0x310] ;  /* 0x0000c400000b7ab9 */ /* 0x000fe40000000800 */
[----:B------:R-:W-:Y:S02]  /*0190*/  UMOV UR4, URZ ;  /* 0x0000003f00047c82 */ /* 0x000fe40008000000 */
[----:B------:R-:W-:-:S02]  /*01a0*/  ULDC UR12, c[0x0][0x1a0] ;  /* 0x00006800000c7ab9 */ /* 0x000fc40000000800 */
[----:B------:R-:W-:Y:S02]  /*01b0*/  ULDC UR13, c[0x0][0x210] ;  /* 0x00008400000d7ab9 */ /* 0x000fe40000000800 */
[----:B------:R-:W-:Y:S02]  /*01c0*/  USHF.R.S32.HI UR5, URZ, 0x1f, UR5 ;  /* 0x0000001f3f057899 */ /* 0x000fe40008011405 */
[----:B------:R-:W-:Y:S02]  /*01d0*/  USHF.R.S32.HI UR8, URZ, 0x1f, UR8 ;  /* 0x0000001f3f087899 */ /* 0x000fe40008011408 */
[----:B------:R-:W-:Y:S02]  /*01e0*/  USHF.R.S32.HI UR10, URZ, 0x1f, UR10 ;  /* 0x0000001f3f0a7899 */ /* 0x000fe4000801140a */
[----:B------:R-:W-:Y:S02]  /*01f0*/  USHF.R.S32.HI UR11, URZ, 0x1f, UR11 ;  /* 0x0000001f3f0b7899 */ /* 0x000fe4000801140b */
[----:B------:R-:W-:-:S02]  /*0200*/  USHF.R.S32.HI UR12, URZ, 0x1f, UR12 ;  /* 0x0000001f3f0c7899 */ /* 0x000fc4000801140c */
[----:B------:R-:W-:Y:S02]  /*0210*/  USHF.R.S32.HI UR13, URZ, 0x1f, UR13 ;  /* 0x0000001f3f0d7899 */ /* 0x000fe4000801140d */
[----:B------:R-:W-:Y:S02]  /*0220*/  UIADD3 UR4, UR7, UR4, URZ ;  /* 0x0000000407047290 */ /* 0x000fe4000fffe03f */
[----:B------:R-:W-:Y:S02]  /*0230*/  UIADD3.X UR9, UR9, UR20, URZ, UP0, !UPT ;  /* 0x0000001409097290 */ /* 0x000fe400087fe43f */
[----:B------:R-:W-:Y:S02]  /*0240*/  ULDC.64 UR18, c[0x0][0x118] ;  /* 0x0000460000127ab9 */ /* 0x000fe40000000a00 */
.L_x_814:
[----:B------:R-:W-:Y:S01]  /*0250*/  SHF.R.S32.HI R8, RZ, 0x1f, R6 ;  /* 0x0000001fff087819 */ /* 0x000fe20000011406 */
[----:B0-----:R-:W-:-:S04]  /*0260*/  IMAD.MOV.U32 R3, RZ, RZ, c[0x0][0x280] ;  /* 0x0000a000ff037624 */ /* 0x001fc800078e00ff */
[----:B------:R-:W-:Y:S02]  /*0270*/  IMAD R5, R8, c[0x0][0x280], RZ ;  /* 0x0000a00008057a24 */ /* 0x000fe400078e02ff */
[----:B------:R-:W-:-:S04]  /*0280*/  IMAD.WIDE.U32 R2, R6, R3, c[0x0][0x260] ;  /* 0x0000980006027625 */ /* 0x000fc800078e0003 */
[----:B------:R-:W-:-:S05]  /*0290*/  IMAD R5, R6, UR5, R5 ;  /* 0x0000000506057c24 */ /* 0x000fca000f8e0205 */
[----:B------:R-:W-:-:S05]  /*02a0*/  IADD3 R3, R3, R5, RZ ;  /* 0x0000000503037210 */ /* 0x000fca0007ffe0ff */
[----:B------:R-:W2:Y:S01]  /*02b0*/  LDG.E R2, [R2.64] ;  /* 0x0000001202027981 */ /* 0x000ea2000c1e1900 */
[----:B------:R-:W-:Y:S01]  /*02c0*/  YIELD ;  /* 0x0000000000007946 */ /* 0x000fe20003800000 */
[----:B--2---:R-:W-:-:S04]  /*02d0*/  LOP3.LUT R0, R2, 0x1, RZ, 0xc0, !PT ;  /* 0x0000000102007812 */ /* 0x004fc800078ec0ff */
[----:B------:R-:W-:-:S13]  /*02e0*/  ISETP.NE.U32.AND P0, PT, R0, 0x1, PT ;  /* 0x000000010000780c */ /* 0x000fda0003f05070 */
[----:B------:R-:W-:Y:S05]  /*02f0*/  @P0 EXIT ;  /* 0x000000000000094d */ /* 0x000fea0003800000 */
[----:B------:R-:W-:Y:S01]  /*0300*/  IMAD R3, R8, c[0x0][0x210], RZ ;  /* 0x0000840008037a24 */ /* 0x000fe200078e02ff */
[----:B------:R-:W-:-:S03]  /*0310*/  MOV R9, c[0x0][0x210] ;  /* 0x0000840000097a02 */ /* 0x000fc60000000f00 */
[C---:B------:R-:W-:Y:S02]  /*0320*/  IMAD R5, R6.reuse, UR13, R3 ;  /* 0x0000000d06057c24 */ /* 0x040fe4000f8e0203 */
[----:B------:R-:W-:-:S04]  /*0330*/  IMAD.WIDE.U32 R2, R6, R9, c[0x0][0x1f0] ;  /* 0x00007c0006027625 */ /* 0x000fc800078e0009 */
[----:B------:R-:W-:-:S05]  /*0340*/  IMAD.IADD R3, R3, 0x1, R5 ;  /* 0x0000000103037824 */ /* 0x000fca00078e0205 */
[----:B------:R-:W2:Y:S02]  /*0350*/  LDG.E R9, [R2.64] ;  /* 0x0000001202097981 */ /* 0x000ea4000c1e1900 */
[----:B--2---:R-:W-:-:S13]  /*0360*/  FSETP.NEU.AND P0, PT, R9, RZ, PT ;  /* 0x000000ff0900720b */ /* 0x004fda0003f0d000 */
[----:B------:R-:W-:Y:S05]  /*0370*/  @!P0 EXIT ;  /* 0x000000000000894d */ /* 0x000fea0003800000 */
[----:B------:R-:W-:Y:S01]  /*0380*/  IMAD R3, R8, c[0x0][0x1a0], RZ ;  /* 0x0000680008037a24 */ /* 0x000fe200078e02ff */
[----:B------:R-:W-:Y:S01]  /*0390*/  MOV R11, c[0x0][0x1a0] ;  /* 0x00006800000b7a02 */ /* 0x000fe20000000f00 */
[----:B------:R-:W-:Y:S01]  /*03a0*/  IMAD.MOV.U32 R10, RZ, RZ, c[0x0][0x2b0] ;  /* 0x0000ac00ff0a7624 */ /* 0x000fe200078e00ff */
[----:B------:R-:W-:Y:S01]  /*03b0*/  MOV R12, UR15 ;  /* 0x0000000f000c7c02 */ /* 0x000fe20008000f00 */
[C---:B------:R-:W-:Y:S01]  /*03c0*/  IMAD R5, R6.reuse, UR12, R3 ;  /* 0x0000000c06057c24 */ /* 0x040fe2000f8e0203 */
[----:B------:R-:W-:Y:S01]  /*03d0*/  MOV R13, UR16 ;  /* 0x00000010000d7c02 */ /* 0x000fe20008000f00 */
[----:B------:R-:W-:Y:S01]  /*03e0*/  IMAD.WIDE.U32 R2, R6, R11, c[0x0][0x180] ;  /* 0x0000600006027625 */ /* 0x000fe200078e000b */
[----:B------:R-:W-:-:S03]  /*03f0*/  MOV R11, c[0x0][0x2b4] ;  /* 0x0000ad00000b7a02 */ /* 0x000fc60000000f00 */
[----:B------:R-:W-:Y:S02]  /*0400*/  IMAD.IADD R3, R3, 0x1, R5 ;  /* 0x0000000103037824 */ /* 0x000fe400078e0205 */
[----:B------:R0:W2:Y:S01]  /*0410*/  LDG.E R5, [R12.64] ;  /* 0x000000120c057981 */ /* 0x0000a2000c1e1900 */
[----:B------:R-:W-:-:S03]  /*0420*/  MOV R14, UR17 ;  /* 0x00000011000e7c02 */ /* 0x000fc60008000f00 */
[----:B------:R-:W2:Y:S01]  /*0430*/  LDG.E R0, [R2.64+0x4] ;  /* 0x0000041202007981 */ /* 0x000ea2000c1e1900 */
[----:B------:R-:W-:Y:S01]  /*0440*/  MOV R15, UR20 ;  /* 0x00000014000f7c02 */ /* 0x000fe20008000f00 */
[----:B------:R-:W-:Y:S02]  /*0450*/  IMAD R19, R8, c[0x0][0x248], RZ ;  /* 0x0000920008137a24 */ /* 0x000fe400078e02ff */
[----:B------:R1:W3:Y:S01]  /*0460*/  LDG.E R4, [R10.64] ;  /* 0x000000120a047981 */ /* 0x0002e2000c1e1900 */
[----:B------:R-:W-:Y:S01]  /*0470*/  IMAD.MOV.U32 R21, RZ, RZ, c[0x0][0x248] ;  /* 0x00009200ff157624 */ /* 0x000fe200078e00ff */
[----:B------:R-:W-:Y:S01]  /*0480*/  MOV R16, UR14 ;  /* 0x0000000e00107c02 */ /* 0x000fe20008000f00 */
[C---:B------:R-:W-:Y:S01]  /*0490*/  IMAD R19, R6.reuse, UR10, R19 ;  /* 0x0000000a06137c24 */ /* 0x040fe2000f8e0213 */
[----:B------:R-:W-:Y:S01]  /*04a0*/  MOV R17, UR9 ;  /* 0x0000000900117c02 */ /* 0x000fe20008000f00 */
[----:B0-----:R-:W-:Y:S01]  /*04b0*/  IMAD.WIDE.U32 R12, R6, R21, c[0x0][0x228] ;  /* 0x00008a00060c7625 */ /* 0x001fe200078e0015 */
[----:B------:R-:W4:Y:S04]  /*04c0*/  LDG.E R18, [R2.64+0x8] ;  /* 0x0000081202127981 */ /* 0x000f28000c1e1900 */
[----:B-1----:R-:W3:Y:S01]  /*04d0*/  LDG.E R11, [R2.64] ;  /* 0x00000012020b7981 */ /* 0x002ee2000c1e1900 */
[----:B------:R-:W-:-:S03]  /*04e0*/  IMAD.IADD R13, R13, 0x1, R19 ;  /* 0x000000010d0d7824 */ /* 0x000fc600078e0213 */
[----:B------:R-:W4:Y:S04]  /*04f0*/  LDG.E R10, [R14.64] ;  /* 0x000000120e0a7981 */ /* 0x000f28000c1e1900 */
[----:B------:R-:W5:Y:S04]  /*0500*/  LDG.E R16, [R16.64] ;  /* 0x0000001210107981 */ /* 0x000f68000c1e1900 */
[----:B------:R-:W5:Y:S01]  /*0510*/  LDG.E R12, [R12.64] ;  /* 0x000000120c0c7981 */ /* 0x000f62000c1e1900 */
[----:B--2---:R-:W-:-:S04]  /*0520*/  FMUL R19, R5, R0 ;  /* 0x0000000005137220 */ /* 0x004fc80000400000 */
[----:B---3--:R-:W-:-:S04]  /*0530*/  FFMA R11, R4, R11, R19 ;  /* 0x0000000b040b7223 */ /* 0x008fc80000000013 */
[----:B----4-:R-:W-:-:S04]  /*0540*/  FFMA R11, R10, R18, R11 ;  /* 0x000000120a0b7223 */ /* 0x010fc8000000000b */
[----:B-----5:R-:W-:-:S04]  /*0550*/  FADD R11, R11, R16 ;  /* 0x000000100b0b7221 */ /* 0x020fc80000000000 */
[----:B------:R-:W-:-:S05]  /*0560*/  FADD R11, R11, -R12 ;  /* 0x8000000c0b0b7221 */ /* 0x000fca0000000000 */
[----:B------:R-:W-:-:S04]  /*0570*/  FMNMX R18, RZ, R11, PT ;  /* 0x0000000bff127209 */ /* 0x000fc80003800000 */
[----:B------:R-:W-:-:S13]  /*0580*/  FSETP.GT.AND P0, PT, R18, RZ, PT ;  /* 0x000000ff1200720b */ /* 0x000fda0003f04000 */
[----:B------:R-:W-:Y:S05]  /*0590*/  @P0 EXIT ;  /* 0x000000000000094d */ /* 0x000fea0003800000 */
[----:B------:R-:W-:Y:S01]  /*05a0*/  MOV R13, c[0x0][0x1d8] ;  /* 0x00007600000d7a02 */ /* 0x000fe20000000f00 */
[----:B------:R-:W-:-:S04]  /*05b0*/  IMAD R3, R8, c[0x0][0x1d8], RZ ;  /* 0x0000760008037a24 */ /* 0x000fc800078e02ff */
[C---:B------:R-:W-:Y:S02]  /*05c0*/  IMAD R3, R6.reuse, UR8, R3 ;  /* 0x0000000806037c24 */ /* 0x040fe4000f8e0203 */
[----:B------:R-:W-:-:S05]  /*05d0*/  IMAD.WIDE.U32 R12, R6, R13, c[0x0][0x1b8] ;  /* 0x00006e00060c7625 */ /* 0x000fca00078e000d */
[----:B------:R-:W-:-:S05]  /*05e0*/  IADD3 R13, R13, R3, RZ ;  /* 0x000000030d0d7210 */ /* 0x000fca0007ffe0ff */
[----:B------:R-:W2:Y:S04]  /*05f0*/  LDG.E R0, [R12.64+0x4] ;  /* 0x000004120c007981 */ /* 0x000ea8000c1e1900 */
[----:B------:R-:W3:Y:S04]  /*0600*/  LDG.E R3, [R12.64] ;  /* 0x000000120c037981 */ /* 0x000ee8000c1e1900 */
[----:B------:R-:W4:Y:S01]  /*0610*/  LDG.E R11, [R12.64+0x8] ;  /* 0x000008120c0b7981 */ /* 0x000f22000c1e1900 */
        /* <DEDUP_REMOVED lines=8> */
[----:B------:R-:W-:Y:S01]  /*06a0*/  FMUL R17, R0, R0 ;  /* 0x0000000000117220 */ /* 0x000fe20000400000 */
[----:B------:R-:W-:Y:S01]  /*06b0*/  IMAD.MOV.U32 R11, RZ, RZ, c[0x0][0x2ac] ;  /* 0x0000ab00ff0b7624 */ /* 0x000fe200078e00ff */
[----:B------:R-:W-:Y:S02]  /*06c0*/  FMUL R10, R10, R18 ;  /* 0x000000120a0a7220 */ /* 0x000fe40000400000 */
[----:B------:R-:W-:Y:S02]  /*06d0*/  FFMA R14, R2, R2, R17 ;  /* 0x00000002020e7223 */ /* 0x000fe40000000011 */
[----:B------:R-:W-:Y:S01]  /*06e0*/  FSEL R13, R11, c[0x0][0x2a4], !P0 ;  /* 0x0000a9000b0d7a08 */ /* 0x000fe20004000000 */
[----:B------:R-:W-:Y:S01]  /*06f0*/  FMUL R11, R4, R18 ;  /* 0x00000012040b7220 */ /* 0x000fe20000400000 */
[----:B------:R-:W-:-:S03]  /*0700*/  FFMA R16, R3, R3, R14 ;  /* 0x0000000303107223 */ /* 0x000fc6000000000e */
[----:B------:R-:W-:Y:S01]  /*0710*/  FMUL R13, R18, R13 ;  /* 0x0000000d120d7220 */ /* 0x000fe20000400000 */
[----:B------:R0:W1:Y:S01]  /*0720*/  MUFU.RSQ R15, R16 ;  /* 0x00000010000f7308 */ /* 0x0000620000001400 */
[----:B------:R-:W-:-:S04]  /*0730*/  IADD3 R12, R16, -0xd000000, RZ ;  /* 0xf3000000100c7810 */ /* 0x000fc80007ffe0ff */
[----:B------:R-:W-:Y:S01]  /*0740*/  ISETP.GT.U32.AND P1, PT, R12, 0x727fffff, PT ;  /* 0x727fffff0c00780c */ /* 0x000fe20003f24070 */
[----:B------:R-:W-:-:S12]  /*0750*/  FMUL R12, R5, R18 ;  /* 0x00000012050c7220 */ /* 0x000fd80000400000 */
[----:B------:R-:W-:Y:S05]  /*0760*/  @!P1 BRA `(.L_x_798) ;  /* 0x0000004000009947 */ /* 0x000fea0003800000 */
[----:B01----:R-:W-:Y:S02]  /*0770*/  MOV R18, 0x790 ;  /* 0x0000079000127802 */ /* 0x003fe40000000f00 */
[----:B------:R-:W-:Y:S05]  /*0780*/  CALL.REL.NOINC `($__internal_21_$__cuda_sm20_sqrt_rn_f32_slowpath) ;  /* 0x000007f000007944 */ /* 0x000fea0003c00000 */
[----:B------:R-:W-:Y:S01]  /*0790*/  MOV R5, R14 ;  /* 0x0000000e00057202 */ /* 0x000fe20000000f00 */
[----:B------:R-:W-:Y:S05]  /*07a0*/  BRA `(.L_x_799) ;  /* 0x0000004000007947 */ /* 0x000fea0003800000 */
.L_x_798:
[----:B01----:R-:W-:Y:S01]  /*07b0*/  FMUL.FTZ R5, R16, R15 ;  /* 0x0000000f10057220 */ /* 0x003fe20000410000 */
[----:B------:R-:W-:-:S03]  /*07c0*/  FMUL.FTZ R14, R15, 0.5 ;  /* 0x3f0000000f0e7820 */ /* 0x000fc60000410000 */
[----:B------:R-:W-:-:S04]  /*07d0*/  FFMA R4, -R5, R5, R16 ;  /* 0x0000000505047223 */ /* 0x000fc80000000110 */
[----:B------:R-:W-:Y:S02]  /*07e0*/  FFMA R5, R4, R14, R5 ;  /* 0x0000000e04057223 */ /* 0x000fe40000000005 */
.L_x_799:
[----:B------:R-:W-:Y:S05]  /*07f0*/  BSYNC B1 ;  /* 0x0000000000017941 */ /* 0x000fea0003800000 */
.L_x_797:
[----:B------:R-:W-:Y:S01]  /*0800*/  FSETP.GT.AND P0, PT, R5, RZ, PT ;  /* 0x000000ff0500720b */ /* 0x000fe20003f04000 */
[----:B------:R-:W-:Y:S01]  /*0810*/  BSSY B1, `(.L_x_800) ;  /* 0x000002e000017945 */ /* 0x000fe20003800000 */
[----:B------:R-:W-:Y:S01]  /*0820*/  MOV R4, RZ ;  /* 0x000000ff00047202 */ /* 0x000fe20000000f00 */
[----:B------:R-:W-:Y:S01]  /*0830*/  IMAD.MOV.U32 R17, RZ, RZ, RZ ;  /* 0x000000ffff117224 */ /* 0x000fe200078e00ff */
        /* <DEDUP_REMOVED lines=11> */
[----:B------:R-:W-:Y:S02]  /*08f0*/  MOV R14, 0x910 ;  /* 0x00000910000e7802 */ /* 0x000fe40000000f00 */
[----:B------:R-:W-:Y:S05]  /*0900*/  CALL.REL.NOINC `($__internal_22_$__cuda_sm3x_div_rn_noftz_f32_slowpath) ;  /* 0x000007f000007944 */ /* 0x000fea0003c00000 */
[----:B0-----:R-:W-:Y:S02]  /*0910*/  MOV R15, R3 ;  /* 0x00000003000f7202 */ /* 0x001fe40000000f00 */
.L_x_803:
[----:B------:R-:W-:Y:S05]  /*0920*/  BSYNC B2 ;  /* 0x0000000000027941 */ /* 0x000fea0003800000 */
.L_x_802:
        /* <DEDUP_REMOVED lines=11> */
[----:B------:R-:W-:Y:S05]  /*09e0*/  CALL.REL.NOINC `($__internal_22_$__cuda_sm3x_div_rn_noftz_f32_slowpath) ;  /* 0x0000071000007944 */ /* 0x000fea0003c00000 */
[----:B0-----:R-:W-:Y:S02]  /*09f0*/  MOV R17, R3 ;  /* 0x0000000300117202 */ /* 0x001fe40000000f00 */
.L_x_805:
[----:B------:R-:W-:Y:S05]  /*0a00*/  BSYNC B2 ;  /* 0x0000000000027941 */ /* 0x000fea0003800000 */
.L_x_804:
        /* <DEDUP_REMOVED lines=11> */
[----:B------:R-:W-:Y:S05]  /*0ac0*/  CALL.REL.NOINC `($__internal_22_$__cuda_sm3x_div_rn_noftz_f32_slowpath) ;  /* 0x0000063000007944 */ /* 0x000fea0003c00000 */
[----:B0-----:R-:W-:Y:S02]  /*0ad0*/  IMAD.MOV.U32 R4, RZ, RZ, R3 ;  /* 0x000000ffff047224 */ /* 0x001fe400078e0003 */
.L_x_806:
[----:B------:R-:W-:Y:S05]  /*0ae0*/  BSYNC B2 ;  /* 0x0000000000027941 */ /* 0x000fea0003800000 */
.L_x_801:
[----:B------:R-:W-:Y:S05]  /*0af0*/  BSYNC B1 ;  /* 0x0000000000017941 */ /* 0x000fea0003800000 */
.L_x_800:
[----:B------:R-:W-:Y:S01]  /*0b00*/  FFMA R0, -R5, c[0x0][0x2e8], RZ ;  /* 0x0000ba0005007a23 */ /* 0x000fe200000001ff */
[----:B------:R-:W0:Y:S01]  /*0b10*/  MUFU.RCP R14, R9 ;  /* 0x00000009000e7308 */ /* 0x000e220000001000 */
[----:B------:R-:W-:Y:S03]  /*0b20*/  BSSY B1, `(.L_x_807) ;  /* 0x0000011000017945 */ /* 0x000fe60003800000 */
[----:B------:R-:W-:-:S04]  /*0b30*/  FSETP.GT.AND P0, PT, R13, R0, PT ;  /* 0x000000000d00720b */ /* 0x000fc80003f04000 */
[----:B------:R-:W-:-:S05]  /*0b40*/  FSEL R2, R13, R0, P0 ;  /* 0x000000000d027208 */ /* 0x000fca0000000000 */
[C---:B------:R-:W-:Y:S01]  /*0b50*/  FFMA R3, R2.reuse, R4, -R11 ;  /* 0x0000000402037223 */ /* 0x040fe2000000080b */
[C---:B------:R-:W-:Y:S01]  /*0b60*/  FFMA R0, R2.reuse, R17, -R12 ;  /* 0x0000001102007223 */ /* 0x040fe2000000080c */
[----:B------:R-:W-:Y:S01]  /*0b70*/  FFMA R2, R2, R15, -R10 ;  /* 0x0000000f02027223 */ /* 0x000fe2000000080a */
[----:B0-----:R-:W-:Y:S01]  /*0b80*/  FFMA R5, -R9, R14, 1 ;  /* 0x3f80000009057423 */ /* 0x001fe2000000010e */
[----:B------:R-:W0:Y:S03]  /*0b90*/  FCHK P0, R3, R9 ;  /* 0x0000000903007302 */ /* 0x000e260000000000 */
[----:B------:R-:W-:-:S04]  /*0ba0*/  FFMA R4, R14, R5, R14 ;  /* 0x000000050e047223 */ /* 0x000fc8000000000e */
[----:B------:R-:W-:-:S04]  /*0bb0*/  FFMA R5, R3, R4, RZ ;  /* 0x0000000403057223 */ /* 0x000fc800000000ff */
[----:B------:R-:W-:-:S04]  /*0bc0*/  FFMA R11, -R9, R5, R3 ;  /* 0x00000005090b7223 */ /* 0x000fc80000000103 */
[----:B------:R-:W-:Y:S01]  /*0bd0*/  FFMA R4, R4, R11, R5 ;  /* 0x0000000b04047223 */ /* 0x000fe20000000005 */
[----:B0-----:R-:W-:Y:S05]  /*0be0*/  @!P0 BRA `(.L_x_808) ;  /* 0x0000004000008947 */ /* 0x001fea0003800000 */
[----:B------:R-:W-:Y:S02]  /*0bf0*/  MOV R5, R9 ;  /* 0x0000000900057202 */ /* 0x000fe40000000f00 */
[----:B------:R-:W-:Y:S02]  /*0c00*/  MOV R14, 0xc20 ;  /* 0x00000c20000e7802 */ /* 0x000fe40000000f00 */
[----:B------:R-:W-:Y:S05]  /*0c10*/  CALL.REL.NOINC `($__internal_22_$__cuda_sm3x_div_rn_noftz_f32_slowpath) ;  /* 0x000004e000007944 */ /* 0x000fea0003c00000 */
[----:B0-----:R-:W-:Y:S02]  /*0c20*/  MOV R4, R3 ;  /* 0x0000000300047202 */ /* 0x001fe40000000f00 */
.L_x_808:
[----:B------:R-:W-:Y:S05]  /*0c30*/  BSYNC B1 ;  /* 0x0000000000017941 */ /* 0x000fea0003800000 */
.L_x_807:
        /* <DEDUP_REMOVED lines=12> */
[----:B------:R-:W-:Y:S05]  /*0d00*/  CALL.REL.NOINC `($__internal_22_$__cuda_sm3x_div_rn_noftz_f32_slowpath) ;  /* 0x000003f000007944 */ /* 0x000fea0003c00000 */
[----:B0-----:R-:W-:Y:S02]  /*0d10*/  MOV R10, R3 ;  /* 0x00000003000a7202 */ /* 0x001fe40000000f00 */
.L_x_810:
[----:B------:R-:W-:Y:S05]  /*0d20*/  BSYNC B1 ;  /* 0x0000000000017941 */ /* 0x000fea0003800000 */
.L_x_809:
        /* <DEDUP_REMOVED lines=14> */
.L_x_812:
[----:B------:R-:W-:Y:S05]  /*0e10*/  BSYNC B1 ;  /* 0x0000000000017941 */ /* 0x000fea0003800000 */
.L_x_811:
[----:B------:R-:W-:Y:S01]  /*0e20*/  IMAD R3, R8, c[0x0][0x310], RZ ;  /* 0x0000c40008037a24 */ /* 0x000fe200078e02ff */
[----:B------:R-:W-:Y:S01]  /*0e30*/  FMUL R4, R4, c[0x0][0x2ec] ;  /* 0x0000bb0004047a20 */ /* 0x000fe20000400000 */
[----:B------:R-:W-:Y:S01]  /*0e40*/  IMAD.MOV.U32 R11, RZ, RZ, c[0x0][0x310] ;  /* 0x0000c400ff0b7624 */ /* 0x000fe200078e00ff */
[----:B------:R-:W-:Y:S01]  /*0e50*/  FMUL R10, R10, c[0x0][0x2ec] ;  /* 0x0000bb000a0a7a20 */ /* 0x000fe20000400000 */
[----:B------:R-:W-:Y:S01]  /*0e60*/  IMAD R5, R6, UR11, R3 ;  /* 0x0000000b06057c24 */ /* 0x000fe2000f8e0203 */
[----:B------:R-:W-:Y:S01]  /*0e70*/  FMUL R0, R0, c[0x0][0x2ec] ;  /* 0x0000bb0000007a20 */ /* 0x000fe20000400000 */
[C---:B------:R-:W-:Y:S01]  /*0e80*/  IMAD.WIDE.U32 R2, R6.reuse, R11, c[0x0][0x2f0] ;  /* 0x0000bc0006027625 */ /* 0x040fe200078e000b */
[----:B------:R-:W-:Y:S01]  /*0e90*/  IADD3 R6, P0, R6, UR6, RZ ;  /* 0x0000000606067c10 */ /* 0x000fe2000ff1e0ff */
[----:B------:R-:W-:-:S03]  /*0ea0*/  FMUL R11, R9, R10 ;  /* 0x0000000a090b7220 */ /* 0x000fc60000400000 */
[----:B------:R-:W-:Y:S02]  /*0eb0*/  IADD3.X R7, R7, UR4, RZ, P0, !PT ;  /* 0x0000000407077c10 */ /* 0x000fe400087fe4ff */
[----:B------:R-:W-:Y:S02]  /*0ec0*/  ISETP.GE.U32.AND P0, PT, R6, c[0x0][0x178], PT ;  /* 0x00005e0006007a0c */ /* 0x000fe40003f06070 */
[----:B------:R-:W-:Y:S01]  /*0ed0*/  IADD3 R3, R3, R5, RZ ;  /* 0x0000000503037210 */ /* 0x000fe20007ffe0ff */
[----:B------:R-:W-:Y:S01]  /*0ee0*/  FMUL R5, R9, R4 ;  /* 0x0000000409057220 */ /* 0x000fe20000400000 */
[----:B------:R-:W-:Y:S01]  /*0ef0*/  ISETP.GE.U32.AND.EX P0, PT, R7, c[0x0][0x17c], PT, P0 ;  /* 0x00005f0007007a0c */ /* 0x000fe20003f06100 */
[----:B------:R-:W-:-:S03]  /*0f00*/  FMUL R9, R9, R0 ;  /* 0x0000000009097220 */ /* 0x000fc60000400000 */
[----:B------:R0:W-:Y:S04]  /*0f10*/  RED.E.ADD.F32.FTZ.RN.STRONG.GPU [R2.64], R5 ;  /* 0x000000050200798e */ /* 0x0001e8000c10e792 */
[----:B------:R0:W-:Y:S04]  /*0f20*/  RED.E.ADD.F32.FTZ.RN.STRONG.GPU [R2.64+0x4], R11 ;  /* 0x0000040b0200798e */ /* 0x0001e8000c10e792 */
[----:B------:R0:W-:Y:S01]  /*0f30*/  RED.E.ADD.F32.FTZ.RN.STRONG.GPU [R2.64+0x8], R9 ;  /* 0x000008090200798e */ /* 0x0001e2000c10e792 */
[----:B------:R-:W-:Y:S01]  /*0f40*/  @P0 CALL.REL.NOINC `(.L_x_813) ;  /* 0x0000001000000944 */ /* 0x000fe20003c00000 */
[----:B------:R-:W-:Y:S05]  /*0f50*/  BRA `(.L_x_814) ;  /* 0xfffff2f000007947 */ /* 0x000fea000383ffff */
.L_x_813:
[----:B------:R-:W-:Y:S05]  /*0f60*/  BSYNC B0 ;  /* 0x0000000000007941 */ /* 0x000fea0003800000 */
.L_x_796:
[----:B------:R-:W-:Y:S05]  /*0f70*/  EXIT ;  /* 0x000000000000794d */ /* 0x000fea0003800000 */
        .weak           $__internal_21_$__cuda_sm20_sqrt_rn_f32_slowpath
        .type           $__internal_21_$__cuda_sm20_sqrt_rn_f32_slowpath,@function
        .size           $__internal_21_$__cuda_sm20_sqrt_rn_f32_slowpath,($__internal_22_$__cuda_sm3x_div_rn_noftz_f32_slowpath - $__internal_21_$__cuda_sm20_sqrt_rn_f32_slowpath)
$__internal_21_$__cuda_sm20_sqrt_rn_f32_slowpath:
[----:B------:R-:W-:-:S13]  /*0f80*/  LOP3.LUT P0, RZ, R16, 0x7fffffff, RZ, 0xc0, !PT ;  /* 0x7fffffff10ff7812 */ /* 0x000fda000780c0ff */
[----:B------:R-:W-:Y:S01]  /*0f90*/  @!P0 MOV R5, R16 ;  /* 0x0000001000058202 */ /* 0x000fe20000000f00 */
        /* <DEDUP_REMOVED lines=17> */
[----:B------:R-:W-:-:S04]  /*10b0*/  @P0 FMUL.FTZ R5, R16, 2.3283064365386962891e-10 ;  /* 0x2f80000010050820 */ /* 0x000fc80000410000 */
.L_x_815:
[----:B------:R-:W-:Y:S01]  /*10c0*/  IMAD.MOV.U32 R14, RZ, RZ, R5 ;  /* 0x000000ffff0e7224 */ /* 0x000fe200078e0005 */
[----:B------:R-:W-:Y:S02]  /*10d0*/  MOV R4, R18 ;  /* 0x0000001200047202 */ /* 0x000fe40000000f00 */
[----:B------:R-:W-:-:S04]  /*10e0*/  MOV R5, 0x0 ;  /* 0x0000000000057802 */ /* 0x000fc80000000f00 */
[----:B------:R-:W-:Y:S05]  /*10f0*/  RET.REL.NODEC R4 `(my_solve_particle_ground_contacts_cuda_kernel_forward) ;  /* 0xffffef0004007950 */ /* 0x000fea0003c3ffff */
        .weak           $__internal_22_$__cuda_sm3x_div_rn_noftz_f32_slowpath
        .type           $__internal_22_$__cuda_sm3x_div_rn_noftz_f32_slowpath,@function
        .size           $__internal_22_$__cuda_sm3x_div_rn_noftz_f32_slowpath,(.L_x_1256 - $__internal_22_$__cuda_sm3x_div_rn_noftz_f32_slowpath)
$__internal_22_$__cuda_sm3x_div_rn_noftz_f32_slowpath:
[----:B------:R-:W-:Y:S01]  /*1100*/  SHF.R.U32.HI R18, RZ, 0x17, R5 ;  /* 0x00000017ff127819 */ /* 0x000fe20000011605 */
[----:B------:R-:W-:Y:S01]  /*1110*/  BSSY B3, `(.L_x_816) ;  /* 0x0000063000037945 */ /* 0x000fe20003800000 */
[----:B------:R-:W-:Y:S01]  /*1120*/  SHF.R.U32.HI R16, RZ, 0x17, R3 ;  /* 0x00000017ff107819 */ /* 0x000fe20000011603 */
[----:B------:R-:W-:Y:S01]  /*1130*/  IMAD.MOV.U32 R20, RZ, RZ, R5 ;  /* 0x000000ffff147224 */ /* 0x000fe200078e0005 */
        /* <DEDUP_REMOVED lines=14> */
[----:B------:R-:W-:Y:S02]  /*1220*/  FSETP.NEU.FTZ.AND P2, PT, |R3|, +INF , PT ;  /* 0x7f8000000300780b */ /* 0x000fe40003f5d200 */
        /* <DEDUP_REMOVED lines=16> */
.L_x_817:
        /* <DEDUP_REMOVED lines=17> */
[----:B------:R-:W-:-:S05]  /*1440*/  LOP3.LUT R18, R18, 0xff, RZ, 0xc0, !PT ;  /* 0x000000ff12127812 */ /* 0x000fca00078ec0ff */
[----:B------:R-:W-:-:S05]  /*1450*/  IMAD.IADD R24, R18, 0x1, R19 ;  /* 0x0000000112187824 */ /* 0x000fca00078e0213 */
        /* <DEDUP_REMOVED lines=32> */
.L_x_824:
[----:B------:R-:W-:-:S04]  /*1660*/  LOP3.LUT R3, R3, 0x80000000, RZ, 0xc0, !PT ;  /* 0x8000000003037812 */ /* 0x000fc800078ec0ff */
[----:B------:R-:W-:Y:S01]  /*1670*/  LOP3.LUT R3, R3, 0x7f800000, RZ, 0xfc, !PT ;  /* 0x7f80000003037812 */ /* 0x000fe200078efcff */
[----:B------:R-:W-:Y:S05]  /*1680*/  BRA `(.L_x_825) ;  /* 0x0000001000007947 */ /* 0x000fea0003800000 */
.L_x_823:
[----:B------:R-:W-:Y:S02]  /*1690*/  IMAD R3, R19, 0x800000, R3 ;  /* 0x0080000013037824 */ /* 0x000fe400078e0203 */
.L_x_825:
[----:B------:R-:W-:Y:S05]  /*16a0*/  BSYNC B4 ;  /* 0x0000000000047941 */ /* 0x000fea0003800000 */
.L_x_822:
[----:B------:R-:W-:Y:S05]  /*16b0*/  BRA `(.L_x_826) ;  /* 0x0000008000007947 */ /* 0x000fea0003800000 */
.L_x_821:
[----:B------:R-:W-:-:S04]  /*16c0*/  LOP3.LUT R3, R20, 0x80000000, R3, 0x48, !PT ;  /* 0x8000000014037812 */ /* 0x000fc800078e4803 */
[----:B------:R-:W-:Y:S01]  /*16d0*/  LOP3.LUT R3, R3, 0x7f800000, RZ, 0xfc, !PT ;  /* 0x7f80000003037812 */ /* 0x000fe200078efcff */
[----:B------:R-:W-:Y:S05]  /*16e0*/  BRA `(.L_x_826) ;  /* 0x0000005000007947 */ /* 0x000fea0003800000 */
.L_x_820:
[----:B------:R-:W-:Y:S01]  /*16f0*/  LOP3.LUT R3, R20, 0x80000000, R3, 0x48, !PT ;  /* 0x8000000014037812 */ /* 0x000fe200078e4803 */
[----:B------:R-:W-:Y:S05]  /*1700*/  BRA `(.L_x_826) ;  /* 0x0000003000007947 */ /* 0x000fea0003800000 */
.L_x_819:
[----:B------:R-:W0:Y:S01]  /*1710*/  MUFU.RSQ R3, -QNAN ;  /* 0xffc0000000037908 */ /* 0x000e220000001400 */
[----:B------:R-:W-:Y:S05]  /*1720*/  BRA `(.L_x_826) ;  /* 0x0000001000007947 */ /* 0x000fea0003800000 */
.L_x_818:
[----:B------:R-:W-:Y:S02]  /*1730*/  FADD.FTZ R3, R3, R5 ;  /* 0x0000000503037221 */ /* 0x000fe40000010000 */
.L_x_826:
[----:B------:R-:W-:Y:S05]  /*1740*/  BSYNC B3 ;  /* 0x0000000000037941 */ /* 0x000fea0003800000 */
.L_x_816:
[----:B------:R-:W-:Y:S02]  /*1750*/  MOV R18, R14 ;  /* 0x0000000e00127202 */ /* 0x000fe40000000f00 */
[----:B------:R-:W-:-:S04]  /*1760*/  MOV R19, 0x0 ;  /* 0x0000000000137802 */ /* 0x000fc80000000f00 */
[----:B------:R-:W-:Y:S05]  /*1770*/  RET.REL.NODEC R18 `(my_solve_particle_ground_contacts_cuda_kernel_forward) ;  /* 0xffffe88012007950 */ /* 0x000fea0003c3ffff */
.L_x_827:
        /* <DEDUP_REMOVED lines=16> */
.L_x_1256:


//--------------------- .text.my_apply_particle_deltas_cuda_kernel_backward --------------------------
	.section	.text.my_apply_particle_deltas_cuda_kernel_backward,"ax",@progbits
	.sectioninfo	@"SHI_REGISTERS=34"
	.align	128
        .global         my_apply_particle_deltas_cuda_kernel_backward
        .type           my_apply_particle_deltas_cuda_kernel_backward,@function
        .size           my_apply_particle_deltas_cuda_kernel_backward,(.L_x_1258 - my_apply_particle_deltas_cuda_kernel_backward)
        .other          my_apply_particle_deltas_cuda_kernel_backward,@"STO_CUDA_ENTRY STV_DEFAULT"
my_apply_particle_deltas_cuda_kernel_backward:
.text.my_apply_particle_deltas_cuda_kernel_backward:
        /* <DEDUP_REMOVED lines=12> */
[----:B------:R-:W-:Y:S02]  /*00c0*/  USHF.R.S32.HI UR18, URZ, 0x1f, UR9 ;  /* 0x0000001f3f127899 */ /* 0x000fe40008011409 */
[----:B------:R-:W-:Y:S02]  /*00d0*/  USHF.R.S32.HI UR17, URZ, 0x1f, UR8 ;  /* 0x0000001f3f117899 */ /* 0x000fe40008011408 */
[----:B------:R-:W-:Y:S02]  /*00e0*/  ULDC UR6, c[0x0][0x0] ;  /* 0x0000000000067ab9 */ /* 0x000fe40000000800 */
[----:B------:R-:W-:Y:S01]  /*00f0*/  ULDC UR7, c[0x0][0xc] ;  /* 0x0000030000077ab9 */ /* 0x000fe20000000800 */
[----:B------:R-:W-:Y:S01]  /*0100*/  MOV R8, UR18 ;  /* 0x0000001200087c02 */ /* 0x000fe20008000f00 */
[----:B------:R-:W-:Y:S01]  /*0110*/  ULDC UR10, c[0x0][0x418] ;  /* 0x00010600000a7ab9 */ /* 0x000fe20000000800 */
[----:B------:R-:W-:Y:S01]  /*0120*/  MOV R9, UR17 ;  /* 0x0000001100097c02 */ /* 0x000fe20008000f00 */
[----:B------:R-:W-:-:S02]  /*0130*/  ULDC UR12, c[0x0][0x3e0] ;  /* 0x0000f800000c7ab9 */ /* 0x000fc40000000800 */
[----:B------:R-:W-:Y:S02]  /*0140*/  ULDC UR11, c[0x0][0x2c0] ;  /* 0x0000b000000b7ab9 */ /* 0x000fe40000000800 */
[----:B------:R-:W-:Y:S02]  /*0150*/  ULDC UR14, c[0x0][0x3a0] ;  /* 0x0000e800000e7ab9 */ /* 0x000fe40000000800 */
[----:B------:R-:W-:Y:S02]  /*0160*/  UIMAD.WIDE.U32 UR6, UR6, UR7, URZ ;  /* 0x00000007060672a5 */ /* 0x000fe4000f8e003f */
[----:B------:R-:W-:Y:S02]  /*0170*/  USHF.R.S32.HI UR8, URZ, 0x1f, UR10 ;  /* 0x0000001f3f087899 */ /* 0x000fe4000801140a */
[----:B------:R-:W-:Y:S02]  /*0180*/  ULDC UR13, c[0x0][0x288] ;  /* 0x0000a200000d7ab9 */ /* 0x000fe40000000800 */
[----:B------:R-:W-:-:S02]  /*0190*/  ULDC UR16, c[0x0][0x2f8] ;  /* 0x0000be0000107ab9 */ /* 0x000fc40000000800 */
[----:B------:R-:W-:Y:S02]  /*01a0*/  USHF.R.S32.HI UR10, URZ, 0x1f, UR12 ;  /* 0x0000001f3f0a7899 */ /* 0x000fe4000801140c */
        /* <DEDUP_REMOVED lines=11> */
.L_x_870:
        /* <DEDUP_REMOVED lines=11> */
[----:B------:R-:W-:Y:S05]  /*0310*/  @P0 BRA `(.L_x_830) ;  /* 0x0000196000000947 */ /* 0x000fea0003800000 */
[----:B------:R-:W-:Y:S01]  /*0320*/  MOV R14, c[0x0][0x1d8] ;  /* 0x00007600000e7a02 */ /* 0x000fe20000000f00 */
[C---:B------:R-:W-:Y:S01]  /*0330*/  IMAD R0, R7.reuse, c[0x0][0x1d8], RZ ;  /* 0x0000760007007a24 */ /* 0x040fe200078e02ff */
[----:B------:R-:W-:Y:S01]  /*0340*/  MOV R4, c[0x0][0x248] ;  /* 0x0000920000047a02 */ /* 0x000fe20000000f00 */
[----:B------:R-:W-:Y:S01]  /*0350*/  IMAD R2, R7, c[0x0][0x248], RZ ;  /* 0x0000920007027a24 */ /* 0x000fe200078e02ff */
[----:B------:R-:W-:Y:S01]  /*0360*/  MOV R16, c[0x0][0x1a0] ;  /* 0x0000680000107a02 */ /* 0x000fe20000000f00 */
[----:B------:R-:W-:Y:S02]  /*0370*/  IMAD R3, R9, R13, R0 ;  /* 0x0000000d09037224 */ /* 0x000fe400078e0200 */
[----:B------:R-:W-:Y:S01]  /*0380*/  IMAD.WIDE.U32 R14, R13, R14, c[0x0][0x1b8] ;  /* 0x00006e000d0e7625 */ /* 0x000fe200078e000e */
[----:B------:R-:W-:-:S03]  /*0390*/  SHF.R.S32.HI R6, RZ, 0x1f, R16 ;  /* 0x0000001fff067819 */ /* 0x000fc60000011410 */
[----:B------:R-:W-:Y:S02]  /*03a0*/  IMAD R19, R8, R13, R2 ;  /* 0x0000000d08137224 */ /* 0x000fe400078e0202 */
[----:B------:R-:W-:-:S04]  /*03b0*/  IMAD.WIDE.U32 R4, R13, R4, c[0x0][0x228] ;  /* 0x00008a000d047625 */ /* 0x000fc800078e0004 */
[----:B------:R-:W-:Y:S01]  /*03c0*/  IMAD R0, R7, c[0x0][0x1a0], RZ ;  /* 0x0000680007007a24 */ /* 0x000fe200078e02ff */
[----:B------:R-:W-:Y:S01]  /*03d0*/  IADD3 R5, R5, R19, RZ ;  /* 0x0000001305057210 */ /* 0x000fe20007ffe0ff */
[----:B------:R-:W-:Y:S02]  /*03e0*/  IMAD.IADD R15, R15, 0x1, R3 ;  /* 0x000000010f0f7824 */ /* 0x000fe400078e0203 */
[----:B------:R-:W-:Y:S02]  /*03f0*/  IMAD.WIDE.U32 R16, R13, R16, c[0x0][0x180] ;  /* 0x000060000d107625 */ /* 0x000fe400078e0010 */
[----:B------:R-:W2:Y:S02]  /*0400*/  LDG.E R19, [R4.64+0x4] ;  /* 0x0000041004137981 */ /* 0x000ea4000c1e1900 */
[----:B------:R-:W-:Y:S02]  /*0410*/  IMAD R3, R6, R13, R0 ;  /* 0x0000000d06037224 */ /* 0x000fe400078e0200 */
[----:B------:R-:W3:Y:S03]  /*0420*/  LDG.E R0, [R14.64] ;  /* 0x000000100e007981 */ /* 0x000ee6000c1e1900 */
[----:B------:R-:W-:Y:S01]  /*0430*/  IADD3 R17, R17, R3, RZ ;  /* 0x0000000311117210 */ /* 0x000fe20007ffe0ff */
[----:B------:R0:W2:Y:S04]  /*0440*/  LDG.E R2, [R14.64+0x4] ;  /* 0x000004100e027981 */ /* 0x0000a8000c1e1900 */
[----:B------:R-:W3:Y:S04]  /*0450*/  LDG.E R3, [R4.64] ;  /* 0x0000001004037981 */ /* 0x000ee8000c1e1900 */
[----:B------:R-:W4:Y:S04]  /*0460*/  LDG.E R18, [R16.64] ;  /* 0x0000001010127981 */ /* 0x000f28000c1e1900 */
[----:B------:R0:W5:Y:S04]  /*0470*/  LDG.E R12, [R14.64+0x8] ;  /* 0x000008100e0c7981 */ /* 0x000168000c1e1900 */
[----:B------:R-:W5:Y:S04]  /*0480*/  LDG.E R21, [R4.64+0x8] ;  /* 0x0000081004157981 */ /* 0x000f68000c1e1900 */
[----:B------:R-:W5:Y:S04]  /*0490*/  LDG.E R23, [R16.64+0x4] ;  /* 0x0000041010177981 */ /* 0x000f68000c1e1900 */
[----:B------:R-:W5:Y:S01]  /*04a0*/  LDG.E R25, [R16.64+0x8] ;  /* 0x0000081010197981 */ /* 0x000f62000c1e1900 */
[----:B------:R-:W1:Y:S01]  /*04b0*/  MUFU.RCP R20, c[0x0][0x260] ;  /* 0x0000980000147b08 */ /* 0x000e620000001000 */
[----:B------:R-:W-:Y:S01]  /*04c0*/  MOV R27, c[0x0][0x260] ;  /* 0x00009800001b7a02 */ /* 0x000fe20000000f00 */
[----:B------:R-:W-:Y:S04]  /*04d0*/  BSSY B4, `(.L_x_831) ;  /* 0x0000012000047945 */ /* 0x000fe80003800000 */
[----:B-1----:R-:W-:-:S04]  /*04e0*/  FFMA R27, R20, -R27, 1 ;  /* 0x3f800000141b7423 */ /* 0x002fc8000000081b */
[----:B------:R-:W-:Y:S01]  /*04f0*/  FFMA R20, R20, R27, R20 ;  /* 0x0000001b14147223 */ /* 0x000fe20000000014 */
[----:B---3--:R-:W-:-:S04]  /*0500*/  FADD R3, R0, R3 ;  /* 0x0000000300037221 */ /* 0x008fc80000000000 */
[----:B----4-:R-:W-:-:S04]  /*0510*/  FADD R3, R3, -R18 ;  /* 0x8000001203037221 */ /* 0x010fc80000000000 */
[----:B------:R-:W1:Y:S01]  /*0520*/  FCHK P0, R3, c[0x0][0x260] ;  /* 0x0000980003007b02 */ /* 0x000e620000000000 */
[----:B0-----:R-:W-:Y:S01]  /*0530*/  FFMA R14, R3, R20, RZ ;  /* 0x00000014030e7223 */ /* 0x001fe200000000ff */
[----:B--2---:R-:W-:Y:S01]  /*0540*/  FADD R2, R2, R19 ;  /* 0x0000001302027221 */ /* 0x004fe20000000000 */
[----:B-----5:R-:W-:Y:S02]  /*0550*/  FADD R0, R12, R21 ;  /* 0x000000150c007221 */ /* 0x020fe40000000000 */
[----:B------:R-:W-:Y:S01]  /*0560*/  FFMA R5, R14, -c[0x0][0x260], R3 ;  /* 0x800098000e057a23 */ /* 0x000fe20000000003 */
[----:B------:R-:W-:-:S03]  /*0570*/  FADD R2, R2, -R23 ;  /* 0x8000001702027221 */ /* 0x000fc60000000000 */
[----:B------:R-:W-:Y:S01]  /*0580*/  FFMA R19, R20, R5, R14 ;  /* 0x0000000514137223 */ /* 0x000fe2000000000e */
[----:B------:R-:W-:Y:S01]  /*0590*/  FADD R0, R0, -R25 ;  /* 0x8000001900007221 */ /* 0x000fe20000000000 */
[----:B-1----:R-:W-:Y:S05]  /*05a0*/  @!P0 BRA `(.L_x_832) ;  /* 0x0000004000008947 */ /* 0x002fea0003800000 */
[----:B------:R-:W-:Y:S02]  /*05b0*/  MOV R4, c[0x0][0x260] ;  /* 0x0000980000047a02 */ /* 0x000fe40000000f00 */
[----:B------:R-:W-:Y:S02]  /*05c0*/  MOV R20, 0x5e0 ;  /* 0x000005e000147802 */ /* 0x000fe40000000f00 */
[----:B------:R-:W-:Y:S05]  /*05d0*/  CALL.REL.NOINC `($__internal_24_$__cuda_sm3x_div_rn_noftz_f32_slowpath) ;  /* 0x000018a000007944 */ /* 0x000fea0003c00000 */
[----:B------:R-:W-:Y:S02]  /*05e0*/  IMAD.MOV.U32 R19, RZ, RZ, R3 ;  /* 0x000000ffff137224 */ /* 0x000fe400078e0003 */
.L_x_832:
[----:B------:R-:W-:Y:S05]  /*05f0*/  BSYNC B4 ;  /* 0x0000000000047941 */ /* 0x000fea0003800000 */
.L_x_831:
[----:B------:R-:W0:Y:S01]  /*0600*/  MUFU.RCP R3, c[0x0][0x260] ;  /* 0x0000980000037b08 */ /* 0x000e220000001000 */
[----:B------:R-:W-:Y:S01]  /*0610*/  MOV R4, c[0x0][0x260] ;  /* 0x0000980000047a02 */ /* 0x000fe20000000f00 */
[----:B------:R-:W-:Y:S06]  /*0620*/  BSSY B4, `(.L_x_833) ;  /* 0x000000d000047945 */ /* 0x000fec0003800000 */
[----:B------:R-:W1:Y:S01]  /*0630*/  FCHK P0, R2, c[0x0][0x260] ;  /* 0x0000980002007b02 */ /* 0x000e620000000000 */
[----:B0-----:R-:W-:-:S04]  /*0640*/  FFMA R4, R3, -R4, 1 ;  /* 0x3f80000003047423 */ /* 0x001fc80000000804 */
[----:B------:R-:W-:-:S04]  /*0650*/  FFMA R12, R3, R4, R3 ;  /* 0x00000004030c7223 */ /* 0x000fc80000000003 */
[----:B------:R-:W-:-:S04]  /*0660*/  FFMA R17, R2, R12, RZ ;  /* 0x0000000c02117223 */ /* 0x000fc800000000ff */
[----:B------:R-:W-:-:S04]  /*0670*/  FFMA R4, R17, -c[0x0][0x260], R2 ;  /* 0x8000980011047a23 */ /* 0x000fc80000000002 */
[----:B------:R-:W-:Y:S01]  /*0680*/  FFMA R17, R12, R4, R17 ;  /* 0x000000040c117223 */ /* 0x000fe20000000011 */
[----:B-1----:R-:W-:Y:S05]  /*0690*/  @!P0 BRA `(.L_x_834) ;  /* 0x0000005000008947 */ /* 0x002fea0003800000 */
[----:B------:R-:W-:Y:S02]  /*06a0*/  MOV R3, R2 ;  /* 0x0000000200037202 */ /* 0x000fe40000000f00 */
[----:B------:R-:W-:Y:S02]  /*06b0*/  MOV R4, c[0x0][0x260] ;  /* 0x0000980000047a02 */ /* 0x000fe40000000f00 */
[----:B------:R-:W-:Y:S02]  /*06c0*/  MOV R20, 0x6e0 ;  /* 0x000006e000147802 */ /* 0x000fe40000000f00 */
[----:B------:R-:W-:Y:S05]  /*06d0*/  CALL.REL.NOINC `($__internal_24_$__cuda_sm3x_div_rn_noftz_f32_slowpath) ;  /* 0x000017a000007944 */ /* 0x000fea0003c00000 */
[----:B------:R-:W-:Y:S02]  /*06e0*/  MOV R17, R3 ;  /* 0x0000000300117202 */ /* 0x000fe40000000f00 */
.L_x_834:
[----:B------:R-:W-:Y:S05]  /*06f0*/  BSYNC B4 ;  /* 0x0000000000047941 */ /* 0x000fea0003800000 */
.L_x_833:
[----:B------:R-:W0:Y:S01]  /*0700*/  MUFU.RCP R2, c[0x0][0x260] ;  /* 0x0000980000027b08 */ /* 0x000e220000001000 */
[----:B------:R-:W-:Y:S01]  /*0710*/  IMAD.MOV.U32 R3, RZ, RZ, c[0x0][0x260] ;  /* 0x00009800ff037624 */ /* 0x000fe200078e00ff */
        /* <DEDUP_REMOVED lines=13> */
.L_x_836:
[----:B------:R-:W-:Y:S05]  /*07f0*/  BSYNC B4 ;  /* 0x0000000000047941 */ /* 0x000fea0003800000 */
.L_x_835:
[----:B------:R-:W-:Y:S01]  /*0800*/  FMUL R0, R17, R17 ;  /* 0x0000001111007220 */ /* 0x000fe20000400000 */
[----:B------:R-:W-:Y:S03]  /*0810*/  BSSY B2, `(.L_x_837) ;  /* 0x000000e000027945 */ /* 0x000fe60003800000 */
[----:B------:R-:W-:-:S04]  /*0820*/  FFMA R0, R19, R19, R0 ;  /* 0x0000001313007223 */ /* 0x000fc80000000000 */
[----:B------:R-:W-:-:S04]  /*0830*/  FFMA R2, R15, R15, R0 ;  /* 0x0000000f0f027223 */ /* 0x000fc80000000000 */
[----:B------:R0:W1:Y:S01]  /*0840*/  MUFU.RSQ R3, R2 ;  /* 0x0000000200037308 */ /* 0x0000620000001400 */
[----:B------:R-:W-:-:S04]  /*0850*/  IADD3 R0, R2, -0xd000000, RZ ;  /* 0xf300000002007810 */ /* 0x000fc80007ffe0ff */
[----:B------:R-:W-:-:S13]  /*0860*/  ISETP.GT.U32.AND P0, PT, R0, 0x727fffff, PT ;  /* 0x727fffff0000780c */ /* 0x000fda0003f04070 */
[----:B------:R-:W-:Y:S05]  /*0870*/  @!P0 BRA `(.L_x_838) ;  /* 0x0000003000008947 */ /* 0x000fea0003800000 */
[----:B01----:R-:W-:Y:S02]  /*0880*/  MOV R14, 0x8a0 ;  /* 0x000008a0000e7802 */ /* 0x003fe40000000f00 */
[----:B------:R-:W-:Y:S05]  /*0890*/  CALL.REL.NOINC `($__internal_23_$__cuda_sm20_sqrt_rn_f32_slowpath) ;  /* 0x0000147000007944 */ /* 0x000fea0003c00000 */
[----:B------:R-:W-:Y:S05]  /*08a0*/  BRA `(.L_x_839) ;  /* 0x0000004000007947 */ /* 0x000fea0003800000 */
.L_x_838:
[----:B01----:R-:W-:Y:S01]  /*08b0*/  FMUL.FTZ R16, R2, R3 ;  /* 0x0000000302107220 */ /* 0x003fe20000410000 */
[----:B------:R-:W-:-:S03]  /*08c0*/  FMUL.FTZ R0, R3, 0.5 ;  /* 0x3f00000003007820 */ /* 0x000fc60000410000 */
[----:B------:R-:W-:-:S04]  /*08d0*/  FFMA R3, -R16, R16, R2 ;  /* 0x0000001010037223 */ /* 0x000fc80000000102 */
[----:B------:R-:W-:Y:S02]  /*08e0*/  FFMA R16, R3, R0, R16 ;  /* 0x0000000003107223 */ /* 0x000fe40000000010 */
.L_x_839:
[----:B------:R-:W-:Y:S05]  /*08f0*/  BSYNC B2 ;  /* 0x0000000000027941 */ /* 0x000fea0003800000 */
.L_x_837:
[----:B------:R-:W-:Y:S01]  /*0900*/  FSETP.GT.AND P0, PT, R16, c[0x0][0x264], PT ;  /* 0x0000990010007a0b */ /* 0x000fe20003f04000 */
[----:B------:R-:W-:-:S12]  /*0910*/  BSSY B4, `(.L_x_840) ;  /* 0x0000011000047945 */ /* 0x000fd80003800000 */
[----:B------:R-:W-:Y:S05]  /*0920*/  @!P0 BRA `(.L_x_841) ;  /* 0x000000f000008947 */ /* 0x000fea0003800000 */
[----:B------:R-:W0:Y:S01]  /*0930*/  MUFU.RCP R3, R16 ;  /* 0x0000001000037308 */ /* 0x000e220000001000 */
[----:B------:R-:W-:Y:S02]  /*0940*/  ULDC UR15, c[0x0][0x264] ;  /* 0x00009900000f7ab9 */ /* 0x000fe40000000800 */
[----:B------:R-:W-:-:S05]  /*0950*/  MOV R5, UR15 ;  /* 0x0000000f00057c02 */ /* 0x000fca0008000f00 */
[----:B------:R-:W1:Y:S01]  /*0960*/  FCHK P0, R5, R16 ;  /* 0x0000001005007302 */ /* 0x000e620000000000 */
[----:B0-----:R-:W-:-:S04]  /*0970*/  FFMA R0, R3, -R16, 1 ;  /* 0x3f80000003007423 */ /* 0x001fc80000000810 */
[----:B------:R-:W-:-:S04]  /*0980*/  FFMA R0, R3, R0, R3 ;  /* 0x0000000003007223 */ /* 0x000fc80000000003 */
[----:B------:R-:W-:-:S04]  /*0990*/  FFMA R3, R0, c[0x0][0x264], RZ ;  /* 0x0000990000037a23 */ /* 0x000fc800000000ff */
[----:B------:R-:W-:-:S04]  /*09a0*/  FFMA R10, R3, -R16, c[0x0][0x264] ;  /* 0x00009900030a7623 */ /* 0x000fc80000000810 */
[----:B------:R-:W-:Y:S01]  /*09b0*/  FFMA R10, R0, R10, R3 ;  /* 0x0000000a000a7223 */ /* 0x000fe20000000003 */
[----:B-1----:R-:W-:Y:S05]  /*09c0*/  @!P0 BRA `(.L_x_841) ;  /* 0x0000005000008947 */ /* 0x002fea0003800000 */
[----:B------:R-:W-:Y:S01]  /*09d0*/  IMAD.MOV.U32 R3, RZ, RZ, c[0x0][0x264] ;  /* 0x00009900ff037624 */ /* 0x000fe200078e00ff */
[----:B------:R-:W-:Y:S02]  /*09e0*/  MOV R4, R16 ;  /* 0x0000001000047202 */ /* 0x000fe40000000f00 */
[----:B------:R-:W-:Y:S02]  /*09f0*/  MOV R20, 0xa10 ;  /* 0x00000a1000147802 */ /* 0x000fe40000000f00 */
[----:B------:R-:W-:Y:S05]  /*0a00*/  CALL.REL.NOINC `($__internal_24_$__cuda_sm3x_div_rn_noftz_f32_slowpath) ;  /* 0x0000147000007944 */ /* 0x000fea0003c00000 */
[----:B------:R-:W-:Y:S02]  /*0a10*/  MOV R10, R3 ;  /* 0x00000003000a7202 */ /* 0x000fe40000000f00 */
.L_x_841:
[----:B------:R-:W-:Y:S05]  /*0a20*/  BSYNC B4 ;  /* 0x0000000000047941 */ /* 0x000fea0003800000 */
.L_x_840:
        /* <DEDUP_REMOVED lines=16> */
.L_x_842:
[----:B------:R-:W-:Y:S01]  /*0b30*/  ISETP.NE.U32.AND P0, PT, RZ, c[0x0][0x2a8], PT ;  /* 0x0000aa00ff007a0c */ /* 0x000fe20003f05070 */
[----:B------:R-:W-:Y:S01]  /*0b40*/  IMAD.MOV.U32 R21, RZ, RZ, RZ ;  /* 0x000000ffff157224 */ /* 0x000fe200078e00ff */
[----:B------:R-:W-:-:S02]  /*0b50*/  MOV R23, RZ ;  /* 0x000000ff00177202 */ /* 0x000fc40000000f00 */
[----:B------:R-:W-:Y:S02]  /*0b60*/  ISETP.NE.AND.EX P0, PT, RZ, c[0x0][0x2ac], PT, P0 ;  /* 0x0000ab00ff007a0c */ /* 0x000fe40003f05300 */
[----:B------:R-:W-:-:S11]  /*0b70*/  MOV R25, RZ ;  /* 0x000000ff00197202 */ /* 0x000fd60000000f00 */
        /* <DEDUP_REMOVED lines=13> */
.L_x_843:
[----:B------:R-:W-:-:S04]  /*0c50*/  ISETP.NE.U32.AND P0, PT, RZ, c[0x0][0x3c0], PT ;  /* 0x0000f000ff007a0c */ /* 0x000fc80003f05070 */
[----:B------:R-:W-:-:S13]  /*0c60*/  ISETP.NE.AND.EX P0, PT, RZ, c[0x0][0x3c4], PT, P0 ;  /* 0x0000f100ff007a0c */ /* 0x000fda0003f05300 */
        /* <DEDUP_REMOVED lines=13> */
[----:B------:R-:W-:Y:S05]  /*0d40*/  BRA `(.L_x_845) ;  /* 0x0000012000007947 */ /* 0x000fea0003800000 */
.L_x_844:
        /* <DEDUP_REMOVED lines=18> */
.L_x_845:
[----:B------:R-:W-:Y:S01]  /*0e70*/  FSETP.GT.AND P0, PT, R16, c[0x0][0x264], PT ;  /* 0x0000990010007a0b */ /* 0x000fe20003f04000 */
[----:B------:R-:W-:Y:S01]  /*0e80*/  BSSY B4, `(.L_x_846) ;  /* 0x000001e000047945 */ /* 0x000fe20003800000 */
[----:B------:R-:W-:-:S11]  /*0e90*/  IMAD.MOV.U32 R18, RZ, RZ, RZ ;  /* 0x000000ffff127224 */ /* 0x000fd600078e00ff */
[----:B------:R-:W-:Y:S05]  /*0ea0*/  @!P0 BRA `(.L_x_847) ;  /* 0x000001b000008947 */ /* 0x000fea0003800000 */
[----:B------:R-:W0:Y:S01]  /*0eb0*/  MUFU.RCP R5, R16 ;  /* 0x0000001000057308 */ /* 0x000e220000001000 */
[----:B------:R-:W-:Y:S01]  /*0ec0*/  FADD R23, RZ, R23 ;  /* 0x00000017ff177221 */ /* 0x000fe20000000000 */
[----:B------:R-:W-:Y:S01]  /*0ed0*/  FADD R25, RZ, R25 ;  /* 0x00000019ff197221 */ /* 0x000fe20000000000 */
[----:B------:R-:W-:Y:S01]  /*0ee0*/  FADD R21, RZ, R21 ;  /* 0x00000015ff157221 */ /* 0x000fe20000000000 */
[----:B------:R-:W-:Y:S01]  /*0ef0*/  BSSY B5, `(.L_x_848) ;  /* 0x0000015000057945 */ /* 0x000fe20003800000 */
[----:B------:R-:W-:Y:S01]  /*0f00*/  FMUL R0, R23, R17 ;  /* 0x0000001117007220 */ /* 0x000fe20000400000 */
[----:B------:R-:W-:-:S03]  /*0f10*/  FMUL R23, R10, R23 ;  /* 0x000000170a177220 */ /* 0x000fc60000400000 */
[----:B------:R-:W-:Y:S01]  /*0f20*/  FFMA R0, R25, R19, R0 ;  /* 0x0000001319007223 */ /* 0x000fe20000000000 */
[----:B------:R-:W-:-:S03]  /*0f30*/  FMUL R25, R10, R25 ;  /* 0x000000190a197220 */ /* 0x000fc60000400000 */
[----:B------:R-:W-:Y:S01]  /*0f40*/  FFMA R0, R21, R15, R0 ;  /* 0x0000000f15007223 */ /* 0x000fe20000000000 */
[C---:B------:R-:W-:Y:S01]  /*0f50*/  FMUL R21, R10.reuse, R21 ;  /* 0x000000150a157220 */ /* 0x040fe20000400000 */
[C---:B0-----:R-:W-:Y:S02]  /*0f60*/  FFMA R4, R5.reuse, -R16, 1 ;  /* 0x3f80000005047423 */ /* 0x041fe40000000810 */
[----:B------:R-:W-:Y:S02]  /*0f70*/  FADD R3, RZ, R0 ;  /* 0x00000000ff037221 */ /* 0x000fe40000000000 */
[----:B------:R-:W-:Y:S02]  /*0f80*/  FFMA R0, R5, R4, R5 ;  /* 0x0000000405007223 */ /* 0x000fe40000000005 */
[----:B------:R-:W-:-:S04]  /*0f90*/  FMUL R5, R10, R3 ;  /* 0x000000030a057220 */ /* 0x000fc80000400000 */
[----:B------:R-:W0:Y:S01]  /*0fa0*/  FCHK P0, R5, R16 ;  /* 0x0000001005007302 */ /* 0x000e220000000000 */
[----:B------:R-:W-:-:S04]  /*0fb0*/  FFMA R3, R0, R5, RZ ;  /* 0x0000000500037223 */ /* 0x000fc800000000ff */
[----:B------:R-:W-:-:S04]  /*0fc0*/  FFMA R4, R3, -R16, R5 ;  /* 0x8000001003047223 */ /* 0x000fc80000000005 */
[----:B------:R-:W-:Y:S01]  /*0fd0*/  FFMA R0, R0, R4, R3 ;  /* 0x0000000400007223 */ /* 0x000fe20000000003 */
[----:B0-----:R-:W-:Y:S05]  /*0fe0*/  @!P0 BRA `(.L_x_849) ;  /* 0x0000005000008947 */ /* 0x001fea0003800000 */
[----:B------:R-:W-:Y:S02]  /*0ff0*/  MOV R3, R5 ;  /* 0x0000000500037202 */ /* 0x000fe40000000f00 */
[----:B------:R-:W-:Y:S02]  /*1000*/  MOV R4, R16 ;  /* 0x0000001000047202 */ /* 0x000fe40000000f00 */
[----:B------:R-:W-:Y:S02]  /*1010*/  MOV R20, 0x1030 ;  /* 0x0000103000147802 */ /* 0x000fe40000000f00 */
[----:B------:R-:W-:Y:S05]  /*1020*/  CALL.REL.NOINC `($__internal_24_$__cuda_sm3x_div_rn_noftz_f32_slowpath) ;  /* 0x00000e5000007944 */ /* 0x000fea0003c00000 */
[----:B------:R-:W-:Y:S02]  /*1030*/  MOV R0, R3 ;  /* 0x0000000300007202 */ /* 0x000fe40000000f00 */
.L_x_849:
[----:B------:R-:W-:Y:S05]  /*1040*/  BSYNC B5 ;  /* 0x0000000000057941 */ /* 0x000fea0003800000 */
.L_x_848:
[----:B------:R-:W-:Y:S02]  /*1050*/  FADD R18, RZ, -R0 ;  /* 0x80000000ff127221 */ /* 0x000fe40000000000 */
.L_x_847:
[----:B------:R-:W-:Y:S05]  /*1060*/  BSYNC B4 ;  /* 0x0000000000047941 */ /* 0x000fea0003800000 */
.L_x_846:
[----:B------:R-:W-:Y:S01]  /*1070*/  FSETP.GT.AND P0, PT, R16, RZ, PT ;  /* 0x000000ff1000720b */ /* 0x000fe20003f04000 */
[----:B------:R-:W-:Y:S01]  /*1080*/  BSSY B4, `(.L_x_850) ;  /* 0x0000035000047945 */ /* 0x000fe20003800000 */
[----:B------:R-:W-:Y:S01]  /*1090*/  FADD R21, RZ, R21 ;  /* 0x00000015ff157221 */ /* 0x000fe20000000000 */
[----:B------:R-:W-:Y:S01]  /*10a0*/  FADD R23, RZ, R23 ;  /* 0x00000017ff177221 */ /* 0x000fe20000000000 */
[----:B------:R-:W-:-:S09]  /*10b0*/  FADD R25, RZ, R25 ;  /* 0x00000019ff197221 */ /* 0x000fd20000000000 */
        /* <DEDUP_REMOVED lines=13> */
[----:B------:R-:W-:Y:S05]  /*1190*/  CALL.REL.NOINC `($__internal_24_$__cuda_sm3x_div_rn_noftz_f32_slowpath) ;  /* 0x00000ce000007944 */ /* 0x000fea0003c00000 */
[----:B------:R-:W-:Y:S02]  /*11a0*/  IMAD.MOV.U32 R24, RZ, RZ, R3 ;  /* 0x000000ffff187224 */ /* 0x000fe400078e0003 */
.L_x_853:
[----:B------:R-:W-:Y:S05]  /*11b0*/  BSYNC B5 ;  /* 0x0000000000057941 */ /* 0x000fea0003800000 */
.L_x_852:
        /* <DEDUP_REMOVED lines=13> */
[----:B------:R-:W-:Y:S02]  /*1290*/  MOV R30, R3 ;  /* 0x00000003001e7202 */ /* 0x000fe40000000f00 */
.L_x_855:
[----:B------:R-:W-:Y:S05]  /*12a0*/  BSYNC B5 ;  /* 0x0000000000057941 */ /* 0x000fea0003800000 */
.L_x_854:
        /* <DEDUP_REMOVED lines=14> */
.L_x_857:
[----:B------:R-:W-:Y:S05]  /*1390*/  BSYNC B5 ;  /* 0x0000000000057941 */ /* 0x000fea0003800000 */
.L_x_856:
[-C--:B------:R-:W-:Y:S01]  /*13a0*/  FFMA R25, R24, R18.reuse, R25 ;  /* 0x0000001218197223 */ /* 0x080fe20000000019 */
[-C--:B------:R-:W-:Y:S01]  /*13b0*/  FFMA R23, R30, R18.reuse, R23 ;  /* 0x000000121e177223 */ /* 0x080fe20000000017 */
[----:B------:R-:W-:Y:S02]  /*13c0*/  FFMA R21, R0, R18, R21 ;  /* 0x0000001200157223 */ /* 0x000fe40000000015 */
.L_x_851:
[----:B------:R-:W-:Y:S05]  /*13d0*/  BSYNC B4 ;  /* 0x0000000000047941 */ /* 0x000fea0003800000 */
.L_x_850:
        /* <DEDUP_REMOVED lines=15> */
.L_x_859:
[----:B------:R-:W-:Y:S05]  /*14d0*/  BSYNC B4 ;  /* 0x0000000000047941 */ /* 0x000fea0003800000 */
.L_x_858:
[----:B------:R-:W0:Y:S01]  /*14e0*/  MUFU.RCP R0, c[0x0][0x260] ;  /* 0x0000980000007b08 */ /* 0x000e220000001000 */
[----:B------:R-:W-:Y:S01]  /*14f0*/  MOV R3, c[0x0][0x260] ;  /* 0x0000980000037a02 */ /* 0x000fe20000000f00 */
[----:B------:R-:W-:Y:S01]  /*1500*/  BSSY B4, `(.L_x_860) ;  /* 0x000000e000047945 */ /* 0x000fe20003800000 */
[----:B------:R-:W-:-:S05]  /*1510*/  FADD R15, RZ, R15 ;  /* 0x0000000fff0f7221 */ /* 0x000fca0000000000 */
[----:B------:R-:W1:Y:S01]  /*1520*/  FCHK P0, R23, c[0x0][0x260] ;  /* 0x0000980017007b02 */ /* 0x000e620000000000 */
[----:B0-----:R-:W-:-:S04]  /*1530*/  FFMA R3, R0, -R3, 1 ;  /* 0x3f80000000037423 */ /* 0x001fc80000000803 */
[----:B------:R-:W-:-:S04]  /*1540*/  FFMA R0, R0, R3, R0 ;  /* 0x0000000300007223 */ /* 0x000fc80000000000 */
[----:B------:R-:W-:-:S04]  /*1550*/  FFMA R4, R0, R23, RZ ;  /* 0x0000001700047223 */ /* 0x000fc800000000ff */
[----:B------:R-:W-:-:S04]  /*1560*/  FFMA R3, R4, -c[0x0][0x260], R23 ;  /* 0x8000980004037a23 */ /* 0x000fc80000000017 */
[----:B------:R-:W-:Y:S01]  /*1570*/  FFMA R17, R0, R3, R4 ;  /* 0x0000000300117223 */ /* 0x000fe20000000004 */
[----:B-1----:R-:W-:Y:S05]  /*1580*/  @!P0 BRA `(.L_x_861) ;  /* 0x0000005000008947 */ /* 0x002fea0003800000 */
[----:B------:R-:W-:Y:S01]  /*1590*/  IMAD.MOV.U32 R3, RZ, RZ, R23 ;  /* 0x000000ffff037224 */ /* 0x000fe200078e0017 */
[----:B------:R-:W-:Y:S02]  /*15a0*/  MOV R4, c[0x0][0x260] ;  /* 0x0000980000047a02 */ /* 0x000fe40000000f00 */
[----:B------:R-:W-:Y:S02]  /*15b0*/  MOV R20, 0x15d0 ;  /* 0x000015d000147802 */ /* 0x000fe40000000f00 */
[----:B------:R-:W-:Y:S05]  /*15c0*/  CALL.REL.NOINC `($__internal_24_$__cuda_sm3x_div_rn_noftz_f32_slowpath) ;  /* 0x000008b000007944 */ /* 0x000fea0003c00000 */
[----:B------:R-:W-:Y:S02]  /*15d0*/  MOV R17, R3 ;  /* 0x0000000300117202 */ /* 0x000fe40000000f00 */
.L_x_861:
[----:B------:R-:W-:Y:S05]  /*15e0*/  BSYNC B4 ;  /* 0x0000000000047941 */ /* 0x000fea0003800000 */
.L_x_860:
        /* <DEDUP_REMOVED lines=15> */
.L_x_863:
[----:B------:R-:W-:Y:S05]  /*16e0*/  BSYNC B4 ;  /* 0x0000000000047941 */ /* 0x000fea0003800000 */
.L_x_862:
[----:B------:R-:W-:Y:S01]  /*16f0*/  ISETP.NE.U32.AND P0, PT, RZ, c[0x0][0x380], PT ;  /* 0x0000e000ff007a0c */ /* 0x000fe20003f05070 */
[----:B------:R-:W-:Y:S01]  /*1700*/  FADD R3, RZ, R3 ;  /* 0x00000003ff037221 */ /* 0x000fe20000000000 */
[----:B------:R-:W-:Y:S01]  /*1710*/  FADD R0, R15, R14 ;  /* 0x0000000e0f007221 */ /* 0x000fe20000000000 */
[----:B------:R-:W-:Y:S01]  /*1720*/  FADD R12, R17, R12 ;  /* 0x0000000c110c7221 */ /* 0x000fe20000000000 */
[----:B------:R-:W-:Y:S01]  /*1730*/  ISETP.NE.AND.EX P0, PT, RZ, c[0x0][0x384], PT, P0 ;  /* 0x0000e100ff007a0c */ /* 0x000fe20003f05300 */
[----:B------:R-:W-:Y:S01]  /*1740*/  FADD R4, R3, R2 ;  /* 0x0000000203047221 */ /* 0x000fe20000000000 */
[----:B------:R-:W-:Y:S01]  /*1750*/  FADD R0, RZ, R0 ;  /* 0x00000000ff007221 */ /* 0x000fe20000000000 */
[----:B------:R-:W-:-:S02]  /*1760*/  FADD R2, RZ, R12 ;  /* 0x0000000cff027221 */ /* 0x000fc40000000000 */
[----:B------:R-:W-:-:S08]  /*1770*/  FADD R4, RZ, R4 ;  /* 0x00000004ff047221 */ /* 0x000fd00000000000 */
[----:B------:R-:W-:Y:S05]  /*1780*/  @!P0 BRA `(.L_x_864) ;  /* 0x000000a000008947 */ /* 0x000fea0003800000 */
[----:B------:R-:W-:Y:S01]  /*1790*/  SHF.R.S32.HI R12, RZ, 0x1f, R13 ;  /* 0x0000001fff0c7819 */ /* 0x000fe2000001140d */
[----:B------:R-:W-:-:S04]  /*17a0*/  IMAD.MOV.U32 R18, RZ, RZ, c[0x0][0x3a0] ;  /* 0x0000e800ff127624 */ /* 0x000fc800078e00ff */
        /* <DEDUP_REMOVED lines=8> */
.L_x_864:
[----:B------:R-:W-:-:S04]  /*1830*/  ISETP.NE.U32.AND P0, PT, RZ, c[0x0][0x230], PT ;  /* 0x00008c00ff007a0c */ /* 0x000fc80003f05070 */
[----:B------:R-:W-:-:S13]  /*1840*/  ISETP.NE.AND.EX P0, PT, RZ, c[0x0][0x234], PT, P0 ;  /* 0x00008d00ff007a0c */ /* 0x000fda0003f05300 */
[----:B------:R-:W-:Y:S05]  /*1850*/  @!P0 BRA `(.L_x_865) ;  /* 0x000000a000008947 */ /* 0x000fea0003800000 */
[----:B------:R-:W-:Y:S02]  /*1860*/  SHF.R.S32.HI R5, RZ, 0x1f, R13 ;  /* 0x0000001fff057819 */ /* 0x000fe4000001140d */
[----:B------:R-:W-:-:S03]  /*1870*/  MOV R18, c[0x0][0x248] ;  /* 0x0000920000127a02 */ /* 0x000fc60000000f00 */
[----:B------:R-:W-:Y:S01]  /*1880*/  IMAD R5, R5, c[0x0][0x248], RZ ;  /* 0x0000920005057a24 */ /* 0x000fe200078e02ff */
[----:B------:R-:W-:Y:S01]  /*1890*/  SHF.R.S32.HI R8, RZ, 0x1f, R18 ;  /* 0x0000001fff087819 */ /* 0x000fe20000011412 */
[----:B------:R-:W-:-:S04]  /*18a0*/  IMAD.WIDE.U32 R18, R13, R18, c[0x0][0x230] ;  /* 0x00008c000d127625 */ /* 0x000fc800078e0012 */
[----:B------:R-:W-:-:S05]  /*18b0*/  IMAD R5, R8, R13, R5 ;  /* 0x0000000d08057224 */ /* 0x000fca00078e0205 */
[----:B------:R-:W-:-:S05]  /*18c0*/  IADD3 R19, R19, R5, RZ ;  /* 0x0000000513137210 */ /* 0x000fca0007ffe0ff */
[----:B------:R0:W-:Y:S04]  /*18d0*/  RED.E.ADD.F32.FTZ.RN.STRONG.GPU [R18.64], R0 ;  /* 0x000000001200798e */ /* 0x0001e8000c10e790 */
[----:B------:R0:W-:Y:S04]  /*18e0*/  RED.E.ADD.F32.FTZ.RN.STRONG.GPU [R18.64+0x4], R2 ;  /* 0x000004021200798e */ /* 0x0001e8000c10e790 */
[----:B------:R0:W-:Y:S02]  /*18f0*/  RED.E.ADD.F32.FTZ.RN.STRONG.GPU [R18.64+0x8], R4 ;  /* 0x000008041200798e */ /* 0x0001e4000c10e790 */
.L_x_865:
        /* <DEDUP_REMOVED lines=13> */
.L_x_866:
[----:B------:R-:W-:-:S04]  /*19d0*/  ISETP.NE.U32.AND P0, PT, RZ, c[0x0][0x1c0], PT ;  /* 0x00007000ff007a0c */ /* 0x000fc80003f05070 */
[----:B------:R-:W-:-:S13]  /*19e0*/  ISETP.NE.AND.EX P0, PT, RZ, c[0x0][0x1c4], PT, P0 ;  /* 0x00007100ff007a0c */ /* 0x000fda0003f05300 */
[----:B------:R-:W-:Y:S05]  /*19f0*/  @!P0 BRA `(.L_x_867) ;  /* 0x000000a000008947 */ /* 0x000fea0003800000 */
[----:B0-----:R-:W-:Y:S01]  /*1a00*/  IMAD.MOV.U32 R18, RZ, RZ, c[0x0][0x1d8] ;  /* 0x00007600ff127624 */ /* 0x001fe200078e00ff */
[----:B------:R-:W-:-:S04]  /*1a10*/  SHF.R.S32.HI R12, RZ, 0x1f, R13 ;  /* 0x0000001fff0c7819 */ /* 0x000fc8000001140d */
[----:B------:R-:W-:Y:S01]  /*1a20*/  SHF.R.S32.HI R9, RZ, 0x1f, R18 ;  /* 0x0000001fff097819 */ /* 0x000fe20000011412 */
[----:B------:R-:W-:Y:S02]  /*1a30*/  IMAD R12, R12, c[0x0][0x1d8], RZ ;  /* 0x000076000c0c7a24 */ /* 0x000fe400078e02ff */
[----:B------:R-:W-:-:S04]  /*1a40*/  IMAD.WIDE.U32 R18, R13, R18, c[0x0][0x1c0] ;  /* 0x000070000d127625 */ /* 0x000fc800078e0012 */
[----:B------:R-:W-:-:S05]  /*1a50*/  IMAD R5, R9, R13, R12 ;  /* 0x0000000d09057224 */ /* 0x000fca00078e020c */
[----:B------:R-:W-:-:S05]  /*1a60*/  IADD3 R19, R19, R5, RZ ;  /* 0x0000000513137210 */ /* 0x000fca0007ffe0ff */
[----:B------:R0:W-:Y:S04]  /*1a70*/  RED.E.ADD.F32.FTZ.RN.STRONG.GPU [R18.64], R0 ;  /* 0x000000001200798e */ /* 0x0001e8000c10e790 */
[----:B------:R0:W-:Y:S04]  /*1a80*/  RED.E.ADD.F32.FTZ.RN.STRONG.GPU [R18.64+0x4], R2 ;  /* 0x000004021200798e */ /* 0x0001e8000c10e790 */
[----:B------:R0:W-:Y:S02]  /*1a90*/  RED.E.ADD.F32.FTZ.RN.STRONG.GPU [R18.64+0x8], R4 ;  /* 0x000008041200798e */ /* 0x0001e4000c10e790 */
.L_x_867:
[----:B------:R-:W-:Y:S01]  /*1aa0*/  ISETP.NE.U32.AND P0, PT, RZ, c[0x0][0x2d8], PT ;  /* 0x0000b600ff007a0c */ /* 0x000fe20003f05070 */
[----:B------:R-:W-:Y:S01]  /*1ab0*/  FADD R15, RZ, -R15 ;  /* 0x8000000fff0f7221 */ /* 0x000fe20000000000 */
[----:B------:R-:W-:Y:S01]  /*1ac0*/  FADD R17, RZ, -R17 ;  /* 0x80000011ff117221 */ /* 0x000fe20000000000 */
[----:B------:R-:W-:Y:S01]  /*1ad0*/  FADD R3, RZ, -R3 ;  /* 0x80000003ff037221 */ /* 0x000fe20000000000 */
[----:B------:R-:W-:Y:S01]  /*1ae0*/  ISETP.NE.AND.EX P0, PT, RZ, c[0x0][0x2dc], PT, P0 ;  /* 0x0000b700ff007a0c */ /* 0x000fe20003f05300 */
[----:B------:R-:W-:Y:S01]  /*1af0*/  FADD R15, RZ, R15 ;  /* 0x0000000fff0f7221 */ /* 0x000fe20000000000 */
[----:B------:R-:W-:Y:S01]  /*1b00*/  FADD R17, RZ, R17 ;  /* 0x00000011ff117221 */ /* 0x000fe20000000000 */
[----:B0-----:R-:W-:-:S10]  /*1b10*/  FADD R19, RZ, R3 ;  /* 0x00000003ff137221 */ /* 0x001fd40000000000 */
        /* <DEDUP_REMOVED lines=11> */
.L_x_868:
        /* <DEDUP_REMOVED lines=11> */
.L_x_830:
[----:B------:R-:W-:Y:S05]  /*1c80*/  BSYNC B0 ;  /* 0x0000000000007941 */ /* 0x000fea0003800000 */
.L_x_829:
[----:B------:R-:W-:-:S04]  /*1c90*/  IADD3 R13, P0, R13, UR6, RZ ;  /* 0x000000060d0d7c10 */ /* 0x000fc8000ff1e0ff */
[----:B------:R-:W-:Y:S02]  /*1ca0*/  IADD3.X R11, R11, UR4, RZ, P0, !PT ;  /* 0x000000040b0b7c10 */ /* 0x000fe400087fe4ff */
[----:B------:R-:W-:-:S04]  /*1cb0*/  ISETP.GE.U32.AND P0, PT, R13, c[0x0][0x178], PT ;  /* 0x00005e000d007a0c */ /* 0x000fc80003f06070 */
[----:B------:R-:W-:-:S13]  /*1cc0*/  ISETP.GE.U32.AND.EX P0, PT, R11, c[0x0][0x17c], PT, P0 ;  /* 0x00005f000b007a0c */ /* 0x000fda0003f06100 */
[----:B------:R-:W-:Y:S01]  /*1cd0*/  @P0 CALL.REL.NOINC `(.L_x_869) ;  /* 0x0000001000000944 */ /* 0x000fe20003c00000 */
[----:B------:R-:W-:Y:S05]  /*1ce0*/  BRA `(.L_x_870) ;  /* 0xffffe57000007947 */ /* 0x000fea000383ffff */
.L_x_869:
[----:B------:R-:W-:Y:S05]  /*1cf0*/  BSYNC B1 ;  /* 0x0000000000017941 */ /* 0x000fea0003800000 */
.L_x_828:
[----:B------:R-:W-:Y:S05]  /*1d00*/  EXIT ;  /* 0x000000000000794d */ /* 0x000fea0003800000 */
        .weak           $__internal_23_$__cuda_sm20_sqrt_rn_f32_slowpath
        .type           $__internal_23_$__cuda_sm20_sqrt_rn_f32_slowpath,@function
        .size           $__internal_23_$__cuda_sm20_sqrt_rn_f32_slowpath,($__internal_24_$__cuda_sm3x_div_rn_noftz_f32_slowpath - $__internal_23_$__cuda_sm20_sqrt_rn_f32_slowpath)
$__internal_23_$__cuda_sm20_sqrt_rn_f32_slowpath:
        /* <DEDUP_REMOVED lines=19> */
.L_x_871:
[----:B------:R-:W-:Y:S02]  /*1e40*/  MOV R16, R2 ;  /* 0x0000000200107202 */ /* 0x000fe40000000f00 */
[----:B------:R-:W-:Y:S02]  /*1e50*/  MOV R2, R14 ;  /* 0x0000000e00027202 */ /* 0x000fe40000000f00 */
[----:B------:R-:W-:-:S04]  /*1e60*/  MOV R3, 0x0 ;  /* 0x0000000000037802 */ /* 0x000fc80000000f00 */
[----:B------:R-:W-:Y:S05]  /*1e70*/  RET.REL.NODEC R2 `(my_apply_particle_deltas_cuda_kernel_backward) ;  /* 0xffffe18002007950 */ /* 0x000fea0003c3ffff */
        .weak           $__internal_24_$__cuda_sm3x_div_rn_noftz_f32_slowpath
        .type           $__internal_24_$__cuda_sm3x_div_rn_noftz_f32_slowpath,@function
        .size           $__internal_24_$__cuda_sm3x_div_rn_noftz_f32_slowpath,(.L_x_1258 - $__internal_24_$__cuda_sm3x_div_rn_noftz_f32_slowpath)
$__internal_24_$__cuda_sm3x_div_rn_noftz_f32_slowpath:
        /* <DEDUP_REMOVED lines=34> */
.L_x_873:
[----:B------:R-:W-:Y:S01]  /*20a0*/  LEA R27, R5, 0xc0800000, 0x17 ;  /* 0xc0800000051b7811 */ /* 0x000fe200078eb8ff */
[----:B------:R-:W-:Y:S01]  /*20b0*/  BSSY B3, `(.L_x_878) ;  /* 0x0000036000037945 */ /* 0x000fe20003800000 */
[----:B------:R-:W-:Y:S02]  /*20c0*/  IADD3 R26, R26, -0x7f, RZ ;  /* 0xffffff811a1a7810 */ /* 0x000fe40007ffe0ff */
[----:B------:R-:W-:-:S03]  /*20d0*/  IADD3 R29, -R27, R4, RZ ;  /* 0x000000041b1d7210 */ /* 0x000fc60007ffe1ff */
[C---:B------:R-:W-:Y:S01]  /*20e0*/  IMAD R3, R26.reuse, -0x800000, R3 ;  /* 0xff8000001a037824 */ /* 0x040fe200078e0203 */
[----:B------:R0:W1:Y:S01]  /*20f0*/  MUFU.RCP R27, R29 ;  /* 0x0000001d001b7308 */ /* 0x0000620000001000 */
[----:B------:R-:W-:Y:S01]  /*2100*/  FADD.FTZ R4, -R29, -RZ ;  /* 0x800000ff1d047221 */ /* 0x000fe20000010100 */
[----:B0-----:R-:W-:-:S04]  /*2110*/  IADD3 R29, R26, 0x7f, -R5 ;  /* 0x0000007f1a1d7810 */ /* 0x001fc80007ffe805 */
[----:B------:R-:W-:Y:S01]  /*2120*/  IADD3 R29, R29, R22, RZ ;  /* 0x000000161d1d7210 */ /* 0x000fe20007ffe0ff */
        /* <DEDUP_REMOVED lines=26> */
[----:B------:R-:W-:Y:S01]  /*22d0*/  IADD3 R27, R5, 0x20, RZ ;  /* 0x00000020051b7810 */ /* 0x000fe20007ffe0ff */
        /* <DEDUP_REMOVED lines=15> */
.L_x_880:
[----:B------:R-:W-:-:S04]  /*23d0*/  LOP3.LUT R4, R4, 0x80000000, RZ, 0xc0, !PT ;  /* 0x8000000004047812 */ /* 0x000fc800078ec0ff */
[----:B------:R-:W-:Y:S01]  /*23e0*/  LOP3.LUT R4, R4, 0x7f800000, RZ, 0xfc, !PT ;  /* 0x7f80000004047812 */ /* 0x000fe200078efcff */
[----:B------:R-:W-:Y:S05]  /*23f0*/  BRA `(.L_x_881) ;  /* 0x0000001000007947 */ /* 0x000fea0003800000 */
.L_x_879:
[----:B------:R-:W-:Y:S02]  /*2400*/  LEA R4, R29, R4, 0x17 ;  /* 0x000000041d047211 */ /* 0x000fe400078eb8ff */
.L_x_881:
[----:B------:R-:W-:Y:S05]  /*2410*/  BSYNC B3 ;  /* 0x0000000000037941 */ /* 0x000fea0003800000 */
.L_x_878:
[----:B------:R-:W-:Y:S05]  /*2420*/  BRA `(.L_x_882) ;  /* 0x0000008000007947 */ /* 0x000fea0003800000 */
.L_x_877:
[----:B------:R-:W-:-:S04]  /*2430*/  LOP3.LUT R4, R4, 0x80000000, R3, 0x48, !PT ;  /* 0x8000000004047812 */ /* 0x000fc800078e4803 */
[----:B------:R-:W-:Y:S01]  /*2440*/  LOP3.LUT R4, R4, 0x7f800000, RZ, 0xfc, !PT ;  /* 0x7f80000004047812 */ /* 0x000fe200078efcff */
[----:B------:R-:W-:Y:S05]  /*2450*/  BRA `(.L_x_882) ;  /* 0x0000005000007947 */ /* 0x000fea0003800000 */
.L_x_876:
[----:B------:R-:W-:Y:S01]  /*2460*/  LOP3.LUT R4, R4, 0x80000000, R3, 0x48, !PT ;  /* 0x8000000004047812 */ /* 0x000fe200078e4803 */
[----:B------:R-:W-:Y:S05]  /*2470*/  BRA `(.L_x_882) ;  /* 0x0000003000007947 */ /* 0x000fea0003800000 */
.L_x_875:
[----:B------:R-:W0:Y:S01]  /*2480*/  MUFU.RSQ R4, -QNAN ;  /* 0xffc0000000047908 */ /* 0x000e220000001400 */
[----:B------:R-:W-:Y:S05]  /*2490*/  BRA `(.L_x_882) ;  /* 0x0000001000007947 */ /* 0x000fea0003800000 */
.L_x_874:
[----:B------:R-:W-:Y:S02]  /*24a0*/  FADD.FTZ R4, R3, R4 ;  /* 0x0000000403047221 */ /* 0x000fe40000010000 */
.L_x_882:
[----:B------:R-:W-:Y:S05]  /*24b0*/  BSYNC B2 ;  /* 0x0000000000027941 */ /* 0x000fea0003800000 */
.L_x_872:
[----:B0-----:R-:W-:Y:S02]  /*24c0*/  MOV R3, R4 ;  /* 0x0000000400037202 */ /* 0x001fe40000000f00 */
[----:B------:R-:W-:Y:S02]  /*24d0*/  MOV R4, R20 ;  /* 0x0000001400047202 */ /* 0x000fe40000000f00 */
[----:B------:R-:W-:-:S04]  /*24e0*/  MOV R5, 0x0 ;  /* 0x0000000000057802 */ /* 0x000fc80000000f00 */
[----:B------:R-:W-:Y:S05]  /*24f0*/  RET.REL.NODEC R4 `(my_apply_particle_deltas_cuda_kernel_backward) ;  /* 0xffffdb0004007950 */ /* 0x000fea0003c3ffff */
.L_x_883:
        /* <DEDUP_REMOVED lines=16> */
.L_x_1258:


//--------------------- .text.my_apply_particle_deltas_cuda_kernel_forward --------------------------
	.section	.text.my_apply_particle_deltas_cuda_kernel_forward,"ax",@progbits
	.sectioninfo	@"SHI_REGISTERS=24"
	.align	128
        .global         my_apply_particle_deltas_cuda_kernel_forward
        .type           my_apply_particle_deltas_cuda_kernel_forward,@function
        .size           my_apply_particle_deltas_cuda_kernel_forward,(.L_x_1260 - my_apply_particle_deltas_cuda_kernel_forward)
        .other          my_apply_particle_deltas_cuda_kernel_forward,@"STO_CUDA_ENTRY STV_DEFAULT"
my_apply_particle_deltas_cuda_kernel_forward:
.text.my_apply_particle_deltas_cuda_kernel_forward:
[----:B------:R-:W-:Y:S02]  /*0000*/  IMAD.MOV.U32 R1, RZ, RZ, c[0x0][0x28] ;  /* 0x00000a00ff017624 */ /* 0x000fe400078e00ff */
[----:B------:R-:W0:Y:S01]  /*0010*/  S2R R2, SR_TID.X ;  /* 0x0000000000027919 */ /* 0x000e220000002100 */
[----:B------:R-:W-:-:S03]  /*0020*/  IMAD.MOV.U32 R3, RZ, RZ, RZ ;  /* 0x000000ffff037224 */ /* 0x000fc600078e00ff */
[----:B------:R-:W0:Y:S02]  /*0030*/  S2R R5, SR_CTAID.X ;  /* 0x0000000000057919 */ /* 0x000e240000002500 */
[----:B0-----:R-:W-:-:S05]  /*0040*/  IMAD.WIDE.U32 R4, R5, c[0x0][0x0], R2 ;  /* 0x0000000005047a25 */ /* 0x001fca00078e0002 */
[----:B------:R-:W-:-:S04]  /*0050*/  ISETP.GE.U32.AND P0, PT, R4, c[0x0][0x178], PT ;  /* 0x00005e0004007a0c */ /* 0x000fc80003f06070 */
[----:B------:R-:W-:-:S13]  /*0060*/  ISETP.GE.U32.AND.EX P0, PT, R5, c[0x0][0x17c], PT, P0 ;  /* 0x00005f0005007a0c */ /* 0x000fda0003f06100 */
[----:B------:R-:W-:Y:S05]  /*0070*/  @P0 EXIT ;  /* 0x000000000000094d */ /* 0x000fea0003800000 */
[----:B------:R-:W-:Y:S01]  /*0080*/  ULDC UR6, c[0x0][0x0] ;  /* 0x0000000000067ab9 */ /* 0x000fe20000000800 */
[----:B------:R-:W-:Y:S01]  /*0090*/  MOV R6, R4 ;  /* 0x0000000400067202 */ /* 0x000fe20000000f00 */
        /* <DEDUP_REMOVED lines=17> */
.L_x_897:
[----:B------:R-:W-:Y:S01]  /*01b0*/  SHF.R.S32.HI R7, RZ, 0x1f, R6 ;  /* 0x0000001fff077819 */ /* 0x000fe20000011406 */
[----:B------:R-:W-:-:S04]  /*01c0*/  IMAD.MOV.U32 R3, RZ, RZ, c[0x0][0x210] ;  /* 0x00008400ff037624 */ /* 0x000fc800078e00ff */
[----:B0-----:R-:W-:Y:S02]  /*01d0*/  IMAD R9, R7, c[0x0][0x210], RZ ;  /* 0x0000840007097a24 */ /* 0x001fe400078e02ff */
[----:B------:R-:W-:-:S04]  /*01e0*/  IMAD.WIDE.U32 R2, R6, R3, c[0x0][0x1f0] ;  /* 0x00007c0006027625 */ /* 0x000fc800078e0003 */
[----:B------:R-:W-:-:S04]  /*01f0*/  IMAD R9, R6, UR5, R9 ;  /* 0x0000000506097c24 */ /* 0x000fc8000f8e0209 */
[----:B------:R-:W-:-:S05]  /*0200*/  IMAD.IADD R3, R3, 0x1, R9 ;  /* 0x0000000103037824 */ /* 0x000fca00078e0209 */
[----:B------:R-:W2:Y:S02]  /*0210*/  LDG.E R2, [R2.64] ;  /* 0x0000000e02027981 */ /* 0x000ea4000c1e1900 */
[----:B--2---:R-:W-:-:S04]  /*0220*/  LOP3.LUT R0, R2, 0x1, RZ, 0xc0, !PT ;  /* 0x0000000102007812 */ /* 0x004fc800078ec0ff */
[----:B------:R-:W-:-:S13]  /*0230*/  ISETP.NE.U32.AND P0, PT, R0, 0x1, PT ;  /* 0x000000010000780c */ /* 0x000fda0003f05070 */
[----:B------:R-:W-:Y:S05]  /*0240*/  @P0 EXIT ;  /* 0x000000000000094d */ /* 0x000fea0003800000 */
[----:B------:R-:W-:Y:S01]  /*0250*/  MOV R11, c[0x0][0x248] ;  /* 0x00009200000b7a02 */ /* 0x000fe20000000f00 */
[----:B------:R-:W-:-:S04]  /*0260*/  IMAD R3, R7, c[0x0][0x248], RZ ;  /* 0x0000920007037a24 */ /* 0x000fc800078e02ff */
[C---:B------:R-:W-:Y:S02]  /*0270*/  IMAD R3, R6.reuse, UR10, R3 ;  /* 0x0000000a06037c24 */ /* 0x040fe4000f8e0203 */
[----:B------:R-:W-:-:S04]  /*0280*/  IMAD.WIDE.U32 R10, R6, R11, c[0x0][0x228] ;  /* 0x00008a00060a7625 */ /* 0x000fc800078e000b */
[----:B------:R-:W-:-:S05]  /*0290*/  IMAD.IADD R11, R11, 0x1, R3 ;  /* 0x000000010b0b7824 */ /* 0x000fca00078e0203 */
[----:B------:R0:W2:Y:S04]  /*02a0*/  LDG.E R18, [R10.64+0x8] ;  /* 0x0000080e0a127981 */ /* 0x0000a8000c1e1900 */
[----:B------:R0:W3:Y:S04]  /*02b0*/  LDG.E R16, [R10.64+0x4] ;  /* 0x0000040e0a107981 */ /* 0x0000e8000c1e1900 */
[----:B------:R0:W4:Y:S01]  /*02c0*/  LDG.E R0, [R10.64] ;  /* 0x0000000e0a007981 */ /* 0x000122000c1e1900 */
[C---:B------:R-:W-:Y:S01]  /*02d0*/  IMAD R9, R7.reuse, c[0x0][0x1d8], RZ ;  /* 0x0000760007097a24 */ /* 0x040fe200078e02ff */
[----:B------:R-:W-:Y:S01]  /*02e0*/  MOV R13, c[0x0][0x1d8] ;  /* 0x00007600000d7a02 */ /* 0x000fe20000000f00 */
[----:B------:R-:W-:-:S02]  /*02f0*/  IMAD R3, R7, c[0x0][0x1a0], RZ ;  /* 0x0000680007037a24 */ /* 0x000fc400078e02ff */
[C---:B------:R-:W-:Y:S02]  /*0300*/  IMAD R15, R6.reuse, UR9, R9 ;  /* 0x00000009060f7c24 */ /* 0x040fe4000f8e0209 */
[----:B------:R-:W-:-:S04]  /*0310*/  IMAD.WIDE.U32 R8, R6, R13, c[0x0][0x1b8] ;  /* 0x00006e0006087625 */ /* 0x000fc800078e000d */
[----:B------:R-:W-:Y:S01]  /*0320*/  IMAD.MOV.U32 R17, RZ, RZ, c[0x0][0x1a0] ;  /* 0x00006800ff117624 */ /* 0x000fe200078e00ff */
[----:B------:R-:W-:Y:S01]  /*0330*/  IADD3 R9, R9, R15, RZ ;  /* 0x0000000f09097210 */ /* 0x000fe20007ffe0ff */
[C---:B------:R-:W-:Y:S02]  /*0340*/  IMAD R13, R6.reuse, UR8, R3 ;  /* 0x00000008060d7c24 */ /* 0x040fe4000f8e0203 */
[----:B------:R-:W-:Y:S02]  /*0350*/  IMAD.WIDE.U32 R2, R6, R17, c[0x0][0x180] ;  /* 0x0000600006027625 */ /* 0x000fe400078e0011 */
[----:B------:R1:W5:Y:S02]  /*0360*/  LDG.E R17, [R8.64] ;  /* 0x0000000e08117981 */ /* 0x000364000c1e1900 */
[----:B------:R-:W-:Y:S02]  /*0370*/  IMAD.IADD R3, R3, 0x1, R13 ;  /* 0x0000000103037824 */ /* 0x000fe400078e020d */
[----:B------:R1:W5:Y:S04]  /*0380*/  LDG.E R14, [R8.64+0x4] ;  /* 0x0000040e080e7981 */ /* 0x000368000c1e1900 */
[----:B------:R-:W5:Y:S04]  /*0390*/  LDG.E R13, [R2.64] ;  /* 0x0000000e020d7981 */ /* 0x000f68000c1e1900 */
[----:B------:R1:W5:Y:S04]  /*03a0*/  LDG.E R19, [R8.64+0x8] ;  /* 0x0000080e08137981 */ /* 0x000368000c1e1900 */
[----:B------:R1:W5:Y:S04]  /*03b0*/  LDG.E R12, [R2.64+0x4] ;  /* 0x0000040e020c7981 */ /* 0x000368000c1e1900 */
[----:B------:R1:W5:Y:S01]  /*03c0*/  LDG.E R15, [R2.64+0x8] ;  /* 0x0000080e020f7981 */ /* 0x000362000c1e1900 */
[----:B------:R-:W-:Y:S01]  /*03d0*/  PLOP3.LUT P1, PT, PT, PT, PT, 0x8, 0x0 ;  /* 0x000000000000781c */ /* 0x000fe20003f2e170 */
[----:B------:R-:W1:Y:S01]  /*03e0*/  MUFU.RCP R4, c[0x0][0x260] ;  /* 0x0000980000047b08 */ /* 0x000e620000001000 */
[----:B0-----:R-:W-:Y:S01]  /*03f0*/  MOV R11, c[0x0][0x260] ;  /* 0x00009800000b7a02 */ /* 0x001fe20000000f00 */
[----:B------:R-:W-:Y:S04]  /*0400*/  BSSY B0, `(.L_x_884) ;  /* 0x0000019000007945 */ /* 0x000fe80003800000 */
[----:B-1----:R-:W-:-:S04]  /*0410*/  FFMA R9, R4, -R11, 1 ;  /* 0x3f80000004097423 */ /* 0x002fc8000000080b */
[----:B------:R-:W-:Y:S01]  /*0420*/  FFMA R4, R4, R9, R4 ;  /* 0x0000000904047223 */ /* 0x000fe20000000004 */
[----:B--2---:R-:W-:-:S04]  /*0430*/  FSETP.GTU.AND P0, PT, |R18|, +INF , PT ;  /* 0x7f8000001200780b */ /* 0x004fc80003f0c200 */
[----:B---3--:R-:W-:-:S04]  /*0440*/  FSETP.GTU.OR P0, PT, |R16|, +INF , P0 ;  /* 0x7f8000001000780b */ /* 0x008fc8000070c600 */
[----:B----4-:R-:W-:-:S13]  /*0450*/  FSETP.GTU.OR P0, PT, |R0|, +INF , P0 ;  /* 0x7f8000000000780b */ /* 0x010fda000070c600 */
[----:B------:R-:W-:-:S13]  /*0460*/  @!P0 PLOP3.LUT P1, PT, PT, PT, PT, 0x80, 0x0 ;  /* 0x000000000000881c */ /* 0x000fda0003f2f070 */
[----:B------:R-:W-:-:S05]  /*0470*/  FSEL R0, R0, RZ, P1 ;  /* 0x000000ff00007208 */ /* 0x000fca0000800000 */
[----:B-----5:R-:W-:-:S04]  /*0480*/  FADD R8, R17, R0 ;  /* 0x0000000011087221 */ /* 0x020fc80000000000 */
[----:B------:R-:W-:-:S04]  /*0490*/  FADD R3, -R13, R8 ;  /* 0x000000080d037221 */ /* 0x000fc80000000100 */
[----:B------:R-:W0:Y:S01]  /*04a0*/  FCHK P0, R3, c[0x0][0x260] ;  /* 0x0000980003007b02 */ /* 0x000e220000000000 */
[----:B------:R-:W-:Y:S01]  /*04b0*/  FSEL R9, R16, RZ, P1 ;  /* 0x000000ff10097208 */ /* 0x000fe20000800000 */
[----:B------:R-:W-:Y:S01]  /*04c0*/  FFMA R0, R3, R4, RZ ;  /* 0x0000000403007223 */ /* 0x000fe200000000ff */
[----:B------:R-:W-:-:S03]  /*04d0*/  FSEL R10, R18, RZ, P1 ;  /* 0x000000ff120a7208 */ /* 0x000fc60000800000 */
[----:B------:R-:W-:Y:S01]  /*04e0*/  FFMA R11, R0, -c[0x0][0x260], R3 ;  /* 0x80009800000b7a23 */ /* 0x000fe20000000003 */
[----:B------:R-:W-:Y:S01]  /*04f0*/  FADD R9, R14, R9 ;  /* 0x000000090e097221 */ /* 0x000fe20000000000 */
[----:B------:R-:W-:Y:S02]  /*0500*/  FADD R10, R19, R10 ;  /* 0x0000000a130a7221 */ /* 0x000fe40000000000 */
[----:B------:R-:W-:Y:S01]  /*0510*/  FFMA R11, R4, R11, R0 ;  /* 0x0000000b040b7223 */ /* 0x000fe20000000000 */
[----:B------:R-:W-:Y:S01]  /*0520*/  FADD R2, -R12, R9 ;  /* 0x000000090c027221 */ /* 0x000fe20000000100 */
[----:B------:R-:W-:Y:S01]  /*0530*/  FADD R0, -R15, R10 ;  /* 0x0000000a0f007221 */ /* 0x000fe20000000100 */
[----:B0-----:R-:W-:Y:S05]  /*0540*/  @!P0 BRA `(.L_x_885) ;  /* 0x0000004000008947 */ /* 0x001fea0003800000 */
[----:B------:R-:W-:Y:S01]  /*0550*/  IMAD.MOV.U32 R4, RZ, RZ, c[0x0][0x260] ;  /* 0x00009800ff047624 */ /* 0x000fe200078e00ff */
[----:B------:R-:W-:Y:S02]  /*0560*/  MOV R14, 0x580 ;  /* 0x00000580000e7802 */ /* 0x000fe40000000f00 */
[----:B------:R-:W-:Y:S05]  /*0570*/  CALL.REL.NOINC `($__internal_26_$__cuda_sm3x_div_rn_noftz_f32_slowpath) ;  /* 0x0000075000007944 */ /* 0x000fea0003c00000 */
[----:B0-----:R-:W-:Y:S02]  /*0580*/  MOV R11, R3 ;  /* 0x00000003000b7202 */ /* 0x001fe40000000f00 */
.L_x_885:
[----:B------:R-:W-:Y:S05]  /*0590*/  BSYNC B0 ;  /* 0x0000000000007941 */ /* 0x000fea0003800000 */
.L_x_884:
        /* <DEDUP_REMOVED lines=10> */
[----:B------:R-:W-:Y:S01]  /*0640*/  MOV R3, R2 ;  /* 0x0000000200037202 */ /* 0x000fe20000000f00 */
[----:B------:R-:W-:Y:S01]  /*0650*/  IMAD.MOV.U32 R4, RZ, RZ, c[0x0][0x260] ;  /* 0x00009800ff047624 */ /* 0x000fe200078e00ff */
[----:B------:R-:W-:Y:S02]  /*0660*/  MOV R14, 0x680 ;  /* 0x00000680000e7802 */ /* 0x000fe40000000f00 */
[----:B------:R-:W-:Y:S05]  /*0670*/  CALL.REL.NOINC `($__internal_26_$__cuda_sm3x_div_rn_noftz_f32_slowpath) ;  /* 0x0000065000007944 */ /* 0x000fea0003c00000 */
.L_x_887:
[----:B------:R-:W-:Y:S05]  /*0680*/  BSYNC B0 ;  /* 0x0000000000007941 */ /* 0x000fea0003800000 */
.L_x_886:
[----:B------:R-:W1:Y:S01]  /*0690*/  MUFU.RCP R2, c[0x0][0x260] ;  /* 0x0000980000027b08 */ /* 0x000e620000001000 */
[----:B------:R-:W-:Y:S01]  /*06a0*/  MOV R13, c[0x0][0x260] ;  /* 0x00009800000d7a02 */ /* 0x000fe20000000f00 */
[----:B------:R-:W-:Y:S06]  /*06b0*/  BSSY B0, `(.L_x_888) ;  /* 0x000000e000007945 */ /* 0x000fec0003800000 */
[----:B------:R-:W2:Y:S01]  /*06c0*/  FCHK P0, R0, c[0x0][0x260] ;  /* 0x0000980000007b02 */ /* 0x000ea20000000000 */
[----:B-1----:R-:W-:-:S04]  /*06d0*/  FFMA R13, R2, -R13, 1 ;  /* 0x3f800000020d7423 */ /* 0x002fc8000000080d */
[----:B------:R-:W-:Y:S01]  /*06e0*/  FFMA R12, R2, R13, R2 ;  /* 0x0000000d020c7223 */ /* 0x000fe20000000002 */
[----:B0-----:R-:W-:-:S03]  /*06f0*/  IMAD.MOV.U32 R2, RZ, RZ, R3 ;  /* 0x000000ffff027224 */ /* 0x001fc600078e0003 */
[----:B------:R-:W-:-:S04]  /*0700*/  FFMA R13, R0, R12, RZ ;  /* 0x0000000c000d7223 */ /* 0x000fc800000000ff */
[----:B------:R-:W-:-:S04]  /*0710*/  FFMA R4, R13, -c[0x0][0x260], R0 ;  /* 0x800098000d047a23 */ /* 0x000fc80000000000 */
[----:B------:R-:W-:Y:S01]  /*0720*/  FFMA R12, R12, R4, R13 ;  /* 0x000000040c0c7223 */ /* 0x000fe2000000000d */
[----:B--2---:R-:W-:Y:S05]  /*0730*/  @!P0 BRA `(.L_x_889) ;  /* 0x0000005000008947 */ /* 0x004fea0003800000 */
[----:B------:R-:W-:Y:S01]  /*0740*/  MOV R3, R0 ;  /* 0x0000000000037202 */ /* 0x000fe20000000f00 */
[----:B------:R-:W-:Y:S01]  /*0750*/  IMAD.MOV.U32 R4, RZ, RZ, c[0x0][0x260] ;  /* 0x00009800ff047624 */ /* 0x000fe200078e00ff */
[----:B------:R-:W-:Y:S02]  /*0760*/  MOV R14, 0x780 ;  /* 0x00000780000e7802 */ /* 0x000fe40000000f00 */
[----:B------:R-:W-:Y:S05]  /*0770*/  CALL.REL.NOINC `($__internal_26_$__cuda_sm3x_div_rn_noftz_f32_slowpath) ;  /* 0x0000055000007944 */ /* 0x000fea0003c00000 */
[----:B0-----:R-:W-:Y:S02]  /*0780*/  MOV R12, R3 ;  /* 0x00000003000c7202 */ /* 0x001fe40000000f00 */
.L_x_889:
[----:B------:R-:W-:Y:S05]  /*0790*/  BSYNC B0 ;  /* 0x0000000000007941 */ /* 0x000fea0003800000 */
.L_x_888:
        /* <DEDUP_REMOVED lines=9> */
[----:B------:R-:W-:Y:S05]  /*0830*/  CALL.REL.NOINC `($__internal_25_$__cuda_sm20_sqrt_rn_f32_slowpath) ;  /* 0x0000033000007944 */ /* 0x000fea0003c00000 */
[----:B------:R-:W-:Y:S01]  /*0840*/  IMAD.MOV.U32 R4, RZ, RZ, R3 ;  /* 0x000000ffff047224 */ /* 0x000fe200078e0003 */
[----:B------:R-:W-:Y:S05]  /*0850*/  BRA `(.L_x_892) ;  /* 0x0000004000007947 */ /* 0x000fea0003800000 */
.L_x_891:
[----:B01----:R-:W-:Y:S01]  /*0860*/  FMUL.FTZ R4, R3, R0 ;  /* 0x0000000003047220 */ /* 0x003fe20000410000 */
[----:B------:R-:W-:-:S03]  /*0870*/  FMUL.FTZ R0, R0, 0.5 ;  /* 0x3f00000000007820 */ /* 0x000fc60000410000 */
[----:B------:R-:W-:-:S04]  /*0880*/  FFMA R3, -R4, R4, R3 ;  /* 0x0000000404037223 */ /* 0x000fc80000000103 */
[----:B------:R-:W-:Y:S02]  /*0890*/  FFMA R4, R3, R0, R4 ;  /* 0x0000000003047223 */ /* 0x000fe40000000004 */
.L_x_892:
[----:B------:R-:W-:Y:S05]  /*08a0*/  BSYNC B0 ;  /* 0x0000000000007941 */ /* 0x000fea0003800000 */
.L_x_890:
[----:B------:R-:W-:Y:S01]  /*08b0*/  FSETP.GT.AND P0, PT, R4, c[0x0][0x264], PT ;  /* 0x0000990004007a0b */ /* 0x000fe20003f04000 */
[----:B------:R-:W-:-:S12]  /*08c0*/  BSSY B0, `(.L_x_893) ;  /* 0x0000014000007945 */ /* 0x000fd80003800000 */
[----:B------:R-:W-:Y:S05]  /*08d0*/  @!P0 BRA `(.L_x_894) ;  /* 0x0000012000008947 */ /* 0x000fea0003800000 */
[----:B------:R-:W0:Y:S01]  /*08e0*/  MUFU.RCP R3, R4 ;  /* 0x0000000400037308 */ /* 0x000e220000001000 */
[----:B------:R-:W-:Y:S01]  /*08f0*/  ULDC UR13, c[0x0][0x264] ;  /* 0x00009900000d7ab9 */ /* 0x000fe20000000800 */
[----:B------:R-:W-:Y:S01]  /*0900*/  BSSY B1, `(.L_x_895) ;  /* 0x000000c000017945 */ /* 0x000fe20003800000 */
        /* <DEDUP_REMOVED lines=9> */
[----:B------:R-:W-:Y:S02]  /*09a0*/  MOV R14, 0x9c0 ;  /* 0x000009c0000e7802 */ /* 0x000fe40000000f00 */
[----:B------:R-:W-:Y:S05]  /*09b0*/  CALL.REL.NOINC `($__internal_26_$__cuda_sm3x_div_rn_noftz_f32_slowpath) ;  /* 0x0000031000007944 */ /* 0x000fea0003c00000 */
.L_x_896:
[----:B------:R-:W-:Y:S05]  /*09c0*/  BSYNC B1 ;  /* 0x0000000000017941 */ /* 0x000fea0003800000 */
.L_x_895:
[-C--:B0-----:R-:W-:Y:S01]  /*09d0*/  FMUL R12, R12, R3.reuse ;  /* 0x000000030c0c7220 */ /* 0x081fe20000400000 */
[-C--:B------:R-:W-:Y:S01]  /*09e0*/  FMUL R2, R2, R3.reuse ;  /* 0x0000000302027220 */ /* 0x080fe20000400000 */
[----:B------:R-:W-:Y:S02]  /*09f0*/  FMUL R11, R11, R3 ;  /* 0x000000030b0b7220 */ /* 0x000fe40000400000 */
.L_x_894:
[----:B------:R-:W-:Y:S05]  /*0a00*/  BSYNC B0 ;  /* 0x0000000000007941 */ /* 0x000fea0003800000 */
.L_x_893:
[----:B------:R-:W-:Y:S01]  /*0a10*/  MOV R15, c[0x0][0x288] ;  /* 0x0000a200000f7a02 */ /* 0x000fe20000000f00 */
[C---:B------:R-:W-:Y:S02]  /*0a20*/  IMAD R3, R7.reuse, c[0x0][0x288], RZ ;  /* 0x0000a20007037a24 */ /* 0x040fe400078e02ff */
[----:B------:R-:W-:Y:S02]  /*0a30*/  IMAD R7, R7, c[0x0][0x2c0], RZ ;  /* 0x0000b00007077a24 */ /* 0x000fe400078e02ff */
[----:B------:R-:W-:Y:S02]  /*0a40*/  IMAD.MOV.U32 R17, RZ, RZ, c[0x0][0x2c0] ;  /* 0x0000b000ff117624 */ /* 0x000fe400078e00ff */
[----:B------:R-:W-:-:S02]  /*0a50*/  IMAD R3, R6, UR11, R3 ;  /* 0x0000000b06037c24 */ /* 0x000fc4000f8e0203 */
[----:B------:R-:W-:-:S04]  /*0a60*/  IMAD.WIDE.U32 R14, R6, R15, c[0x0][0x268] ;  /* 0x00009a00060e7625 */ /* 0x000fc800078e000f */
[C---:B------:R-:W-:Y:S01]  /*0a70*/  IMAD R7, R6.reuse, UR12, R7 ;  /* 0x0000000c06077c24 */ /* 0x040fe2000f8e0207 */
[----:B------:R-:W-:Y:S01]  /*0a80*/  IADD3 R15, R15, R3, RZ ;  /* 0x000000030f0f7210 */ /* 0x000fe20007ffe0ff */
[C---:B------:R-:W-:Y:S01]  /*0a90*/  IMAD.WIDE.U32 R16, R6.reuse, R17, c[0x0][0x2a0] ;  /* 0x0000a80006107625 */ /* 0x040fe200078e0011 */
[----:B------:R-:W-:-:S03]  /*0aa0*/  IADD3 R6, P0, R6, UR6, RZ ;  /* 0x0000000606067c10 */ /* 0x000fc6000ff1e0ff */
[----:B------:R-:W-:Y:S01]  /*0ab0*/  IMAD.IADD R17, R17, 0x1, R7 ;  /* 0x0000000111117824 */ /* 0x000fe200078e0207 */
[----:B------:R0:W-:Y:S01]  /*0ac0*/  STG.E [R14.64], R8 ;  /* 0x000000080e007986 */ /* 0x0001e2000c10190e */
[----:B------:R-:W-:Y:S02]  /*0ad0*/  IADD3.X R5, R5, UR4, RZ, P0, !PT ;  /* 0x0000000405057c10 */ /* 0x000fe400087fe4ff */
[----:B------:R-:W-:Y:S01]  /*0ae0*/  ISETP.GE.U32.AND P0, PT, R6, c[0x0][0x178], PT ;  /* 0x00005e0006007a0c */ /* 0x000fe20003f06070 */
[----:B------:R0:W-:Y:S03]  /*0af0*/  STG.E [R14.64+0x4], R9 ;  /* 0x000004090e007986 */ /* 0x0001e6000c10190e */
[----:B------:R-:W-:Y:S01]  /*0b00*/  ISETP.GE.U32.AND.EX P0, PT, R5, c[0x0][0x17c], PT, P0 ;  /* 0x00005f0005007a0c */ /* 0x000fe20003f06100 */
[----:B------:R0:W-:Y:S04]  /*0b10*/  STG.E [R14.64+0x8], R10 ;  /* 0x0000080a0e007986 */ /* 0x0001e8000c10190e */
[----:B------:R0:W-:Y:S04]  /*0b20*/  STG.E [R16.64], R11 ;  /* 0x0000000b10007986 */ /* 0x0001e8000c10190e */
[----:B------:R0:W-:Y:S04]  /*0b30*/  STG.E [R16.64+0x4], R2 ;  /* 0x0000040210007986 */ /* 0x0001e8000c10190e */
[----:B------:R0:W-:Y:S01]  /*0b40*/  STG.E [R16.64+0x8], R12 ;  /* 0x0000080c10007986 */ /* 0x0001e2000c10190e */
[----:B------:R-:W-:Y:S05]  /*0b50*/  @!P0 BRA `(.L_x_897) ;  /* 0xfffff65000008947 */ /* 0x000fea000383ffff */
[----:B------:R-:W-:Y:S05]  /*0b60*/  EXIT ;  /* 0x000000000000794d */ /* 0x000fea0003800000 */
        .weak           $__internal_25_$__cuda_sm20_sqrt_rn_f32_slowpath
        .type           $__internal_25_$__cuda_sm20_sqrt_rn_f32_slowpath,@function
        .size           $__internal_25_$__cuda_sm20_sqrt_rn_f32_slowpath,($__internal_26_$__cuda_sm3x_div_rn_noftz_f32_slowpath - $__internal_25_$__cuda_sm20_sqrt_rn_f32_slowpath)
$__internal_25_$__cuda_sm20_sqrt_rn_f32_slowpath:
[----:B------:R-:W-:-:S13]  /*0b70*/  LOP3.LUT P0, RZ, R3, 0x7fffffff, RZ, 0xc0, !PT ;  /* 0x7fffffff03ff7812 */ /* 0x000fda000780c0ff */
[----:B------:R-:W-:Y:S05]  /*0b80*/  @!P0 BRA `(.L_x_898) ;  /* 0x0000011000008947 */ /* 0x000fea0003800000 */
[----:B------:R-:W-:Y:S02]  /*0b90*/  FSETP.GEU.FTZ.AND P0, PT, R3, RZ, PT ;  /* 0x000000ff0300720b */ /* 0x000fe40003f1e000 */
[----:B------:R-:W-:-:S11]  /*0ba0*/  MOV R0, R3 ;  /* 0x0000000300007202 */ /* 0x000fd60000000f00 */
[----:B------:R-:W-:Y:S01]  /*0bb0*/  @!P0 IMAD.MOV.U32 R3, RZ, RZ, 0x7fffffff ;  /* 0x7fffffffff038424 */ /* 0x000fe200078e00ff */
        /* <DEDUP_REMOVED lines=13> */
[----:B------:R-:W-:Y:S01]  /*0c90*/  @P0 FMUL.FTZ R3, R14, 2.3283064365386962891e-10 ;  /* 0x2f8000000e030820 */ /* 0x000fe20000410000 */
.L_x_898:
[----:B------:R-:W-:Y:S01]  /*0ca0*/  IMAD.MOV.U32 R14, RZ, RZ, R16 ;  /* 0x000000ffff0e7224 */ /* 0x000fe200078e0010 */
[----:B------:R-:W-:-:S04]  /*0cb0*/  MOV R15, 0x0 ;  /* 0x00000000000f7802 */ /* 0x000fc80000000f00 */
[----:B------:R-:W-:Y:S05]  /*0cc0*/  RET.REL.NODEC R14 `(my_apply_particle_deltas_cuda_kernel_forward) ;  /* 0xfffff3300e007950 */ /* 0x000fea0003c3ffff */
        .weak           $__internal_26_$__cuda_sm3x_div_rn_noftz_f32_slowpath
        .type           $__internal_26_$__cuda_sm3x_div_rn_noftz_f32_slowpath,@function
        .size           $__internal_26_$__cuda_sm3x_div_rn_noftz_f32_slowpath,(.L_x_1260 - $__internal_26_$__cuda_sm3x_div_rn_noftz_f32_slowpath)
$__internal_26_$__cuda_sm3x_div_rn_noftz_f32_slowpath:
        /* <DEDUP_REMOVED lines=34> */
.L_x_900:
        /* <DEDUP_REMOVED lines=13> */
[----:B------:R-:W-:Y:S02]  /*0fc0*/  FFMA R17, R18, R20, R3 ;  /* 0x0000001412117223 */ /* 0x000fe40000000003 */
[----:B------:R-:W-:Y:S02]  /*0fd0*/  IMAD.IADD R16, R16, 0x1, R13 ;  /* 0x0000000110107824 */ /* 0x000fe400078e020d */
        /* <DEDUP_REMOVED lines=15> */
[C---:B------:R-:W-:Y:S01]  /*10d0*/  IADD3 R16, R18.reuse, 0x20, RZ ;  /* 0x0000002012107810 */ /* 0x040fe20007ffe0ff */
[CCC-:B------:R-:W-:Y:S01]  /*10e0*/  FFMA.RM R13, R21.reuse, R17.reuse, R20.reuse ;  /* 0x00000011150d7223 */ /* 0x1c0fe20000004014 */
[----:B------:R-:W-:Y:S02]  /*10f0*/  ISETP.NE.AND P2, PT, R18, RZ, PT ;  /* 0x000000ff1200720c */ /* 0x000fe40003f45270 */
[----:B------:R-:W-:Y:S01]  /*1100*/  LOP3.LUT R15, R4, 0x7fffff, RZ, 0xc0, !PT ;  /* 0x007fffff040f7812 */ /* 0x000fe200078ec0ff */
[----:B------:R-:W-:Y:S01]  /*1110*/  FFMA.RP R4, R21, R17, R20 ;  /* 0x0000001115047223 */ /* 0x000fe20000008014 */
[----:B------:R-:W-:Y:S01]  /*1120*/  IMAD.MOV R17, RZ, RZ, -R18 ;  /* 0x000000ffff117224 */ /* 0x000fe200078e0a12 */
[----:B------:R-:W-:Y:S02]  /*1130*/  ISETP.NE.AND P1, PT, R18, RZ, PT ;  /* 0x000000ff1200720c */ /* 0x000fe40003f25270 */
        /* <DEDUP_REMOVED lines=14> */
.L_x_907:
[----:B------:R-:W-:-:S04]  /*1220*/  LOP3.LUT R3, R3, 0x80000000, RZ, 0xc0, !PT ;  /* 0x8000000003037812 */ /* 0x000fc800078ec0ff */
[----:B------:R-:W-:Y:S01]  /*1230*/  LOP3.LUT R3, R3, 0x7f800000, RZ, 0xfc, !PT ;  /* 0x7f80000003037812 */ /* 0x000fe200078efcff */
[----:B------:R-:W-:Y:S05]  /*1240*/  BRA `(.L_x_908) ;  /* 0x0000001000007947 */ /* 0x000fea0003800000 */
.L_x_906:
[----:B------:R-:W-:Y:S02]  /*1250*/  IMAD R3, R16, 0x800000, R3 ;  /* 0x0080000010037824 */ /* 0x000fe400078e0203 */
.L_x_908:
[----:B------:R-:W-:Y:S05]  /*1260*/  BSYNC B3 ;  /* 0x0000000000037941 */ /* 0x000fea0003800000 */
.L_x_905:
[----:B------:R-:W-:Y:S05]  /*1270*/  BRA `(.L_x_909) ;  /* 0x0000008000007947 */ /* 0x000fea0003800000 */
.L_x_904:
[----:B------:R-:W-:-:S04]  /*1280*/  LOP3.LUT R3, R4, 0x80000000, R3, 0x48, !PT ;  /* 0x8000000004037812 */ /* 0x000fc800078e4803 */
[----:B------:R-:W-:Y:S01]  /*1290*/  LOP3.LUT R3, R3, 0x7f800000, RZ, 0xfc, !PT ;  /* 0x7f80000003037812 */ /* 0x000fe200078efcff */
[----:B------:R-:W-:Y:S05]  /*12a0*/  BRA `(.L_x_909) ;  /* 0x0000005000007947 */ /* 0x000fea0003800000 */
.L_x_903:
[----:B------:R-:W-:Y:S01]  /*12b0*/  LOP3.LUT R3, R4, 0x80000000, R3, 0x48, !PT ;  /* 0x8000000004037812 */ /* 0x000fe200078e4803 */
[----:B------:R-:W-:Y:S05]  /*12c0*/  BRA `(.L_x_909) ;  /* 0x0000003000007947 */ /* 0x000fea0003800000 */
.L_x_902:
[----:B------:R-:W0:Y:S01]  /*12d0*/  MUFU.RSQ R3, -QNAN ;  /* 0xffc0000000037908 */ /* 0x000e220000001400 */
[----:B------:R-:W-:Y:S05]  /*12e0*/  BRA `(.L_x_909) ;  /* 0x0000001000007947 */ /* 0x000fea0003800000 */
.L_x_901:
[----:B------:R-:W-:Y:S02]  /*12f0*/  FADD.FTZ R3, R3, R4 ;  /* 0x0000000403037221 */ /* 0x000fe40000010000 */
.L_x_909:
[----:B------:R-:W-:Y:S05]  /*1300*/  BSYNC B2 ;  /* 0x0000000000027941 */ /* 0x000fea0003800000 */
.L_x_899:
[----:B------:R-:W-:-:S04]  /*1310*/  MOV R15, 0x0 ;  /* 0x00000000000f7802 */ /* 0x000fc80000000f00 */
[----:B------:R-:W-:Y:S05]  /*1320*/  RET.REL.NODEC R14 `(my_apply_particle_deltas_cuda_kernel_forward) ;  /* 0xffffecd00e007950 */ /* 0x000fea0003c3ffff */
.L_x_910:
        /* <DEDUP_REMOVED lines=13> */
.L_x_1260:


//--------------------- .text.my_integrate_particles_cuda_kernel_backward --------------------------
	.section	.text.my_integrate_particles_cuda_kernel_backward,"ax",@progbits
	.sectioninfo	@"SHI_REGISTERS=35"
	.align	128
        .global         my_integrate_particles_cuda_kernel_backward
        .type           my_integrate_particles_cuda_kernel_backward,@function
        .size           my_integrate_particles_cuda_kernel_backward,(.L_x_1262 - my_integrate_particles_cuda_kernel_backward)
        .other          my_integrate_particles_cuda_kernel_backward,@"STO_CUDA_ENTRY STV_DEFAULT"
my_integrate_particles_cuda_kernel_backward:
.text.my_integrate_particles_cuda_kernel_backward:
        /* <DEDUP_REMOVED lines=27> */
[----:B------:R-:W-:Y:S02]  /*01b0*/  ULDC.64 UR16, c[0x0][0x118] ;  /* 0x0000460000107ab9 */ /* 0x000fe40000000a00 */
.L_x_942:
[----:B------:R-:W-:Y:S01]  /*01c0*/  MOV R0, c[0x0][0x280] ;  /* 0x0000a00000007a02 */ /* 0x000fe20000000f00 */
[----:B0-----:R-:W-:Y:S01]  /*01d0*/  IMAD.MOV.U32 R2, RZ, RZ, c[0x0][0x280] ;  /* 0x0000a000ff027624 */ /* 0x001fe200078e00ff */
[----:B------:R-:W-:Y:S02]  /*01e0*/  SHF.R.S32.HI R4, RZ, 0x1f, R17 ;  /* 0x0000001fff047819 */ /* 0x000fe40000011411 */
[----:B------:R-:W-:Y:S01]  /*01f0*/  SHF.R.S32.HI R5, RZ, 0x1f, R0 ;  /* 0x0000001fff057819 */ /* 0x000fe20000011400 */
[----:B------:R-:W-:-:S04]  /*0200*/  IMAD.WIDE.U32 R2, R17, R2, c[0x0][0x260] ;  /* 0x0000980011027625 */ /* 0x000fc800078e0002 */
[----:B------:R-:W-:-:S04]  /*0210*/  IMAD R0, R4, c[0x0][0x280], RZ ;  /* 0x0000a00004007a24 */ /* 0x000fc800078e02ff */
[----:B------:R-:W-:-:S05]  /*0220*/  IMAD R5, R5, R17, R0 ;  /* 0x0000001105057224 */ /* 0x000fca00078e0200 */
        /* <DEDUP_REMOVED lines=9> */
[----:B------:R-:W-:Y:S02]  /*02c0*/  MOV R18, c[0x0][0x210] ;  /* 0x0000840000127a02 */ /* 0x000fe40000000f00 */
[----:B------:R-:W-:Y:S01]  /*02d0*/  SHF.R.S32.HI R13, RZ, 0x1f, R2 ;  /* 0x0000001fff0d7819 */ /* 0x000fe20000011402 */
[----:B------:R-:W-:Y:S01]  /*02e0*/  IMAD.WIDE.U32 R2, R17, R2, c[0x0][0x228] ;  /* 0x00008a0011027625 */ /* 0x000fe200078e0002 */
[----:B------:R-:W-:Y:S02]  /*02f0*/  MOV R6, c[0x0][0x1d8] ;  /* 0x0000760000067a02 */ /* 0x000fe40000000f00 */
[----:B------:R-:W-:Y:S01]  /*0300*/  SHF.R.S32.HI R12, RZ, 0x1f, R18 ;  /* 0x0000001fff0c7819 */ /* 0x000fe20000011412 */
[----:B------:R-:W-:Y:S01]  /*0310*/  IMAD R5, R13, R17, R0 ;  /* 0x000000110d057224 */ /* 0x000fe200078e0200 */
[----:B------:R-:W-:Y:S01]  /*0320*/  SHF.R.S32.HI R10, RZ, 0x1f, R6 ;  /* 0x0000001fff0a7819 */ /* 0x000fe20000011406 */
[----:B------:R-:W-:-:S02]  /*0330*/  IMAD R0, R4, c[0x0][0x210], RZ ;  /* 0x0000840004007a24 */ /* 0x000fc400078e02ff */
[----:B------:R-:W-:Y:S02]  /*0340*/  IMAD.IADD R3, R3, 0x1, R5 ;  /* 0x0000000103037824 */ /* 0x000fe400078e0205 */
[----:B------:R-:W-:Y:S02]  /*0350*/  IMAD R4, R4, c[0x0][0x1d8], RZ ;  /* 0x0000760004047a24 */ /* 0x000fe400078e02ff */
[----:B------:R-:W-:-:S04]  /*0360*/  IMAD.WIDE.U32 R18, R17, R18, c[0x0][0x1f0] ;  /* 0x00007c0011127625 */ /* 0x000fc800078e0012 */
[----:B------:R-:W-:Y:S02]  /*0370*/  IMAD R9, R12, R17, R0 ;  /* 0x000000110c097224 */ /* 0x000fe400078e0200 */
[----:B------:R-:W2:Y:S01]  /*0380*/  LDG.E R0, [R2.64] ;  /* 0x0000001002007981 */ /* 0x000ea2000c1e1900 */
[----:B------:R-:W-:Y:S02]  /*0390*/  IMAD.WIDE.U32 R6, R17, R6, c[0x0][0x1b8] ;  /* 0x00006e0011067625 */ /* 0x000fe400078e0006 */
[----:B------:R-:W-:Y:S02]  /*03a0*/  IADD3 R19, R19, R9, RZ ;  /* 0x0000000913137210 */ /* 0x000fe40007ffe0ff */
[----:B------:R-:W-:-:S03]  /*03b0*/  IMAD R5, R10, R17, R4 ;  /* 0x000000110a057224 */ /* 0x000fc600078e0204 */
[----:B------:R-:W3:Y:S02]  /*03c0*/  LDG.E R11, [R18.64+0x4] ;  /* 0x00000410120b7981 */ /* 0x000ee4000c1e1900 */
[----:B------:R-:W-:Y:S02]  /*03d0*/  IADD3 R7, R7, R5, RZ ;  /* 0x0000000507077210 */ /* 0x000fe40007ffe0ff */
[----:B------:R-:W4:Y:S04]  /*03e0*/  LDG.E R8, [R18.64] ;  /* 0x0000001012087981 */ /* 0x000f28000c1e1900 */
[----:B------:R-:W5:Y:S04]  /*03f0*/  LDG.E R23, [R6.64+0x4] ;  /* 0x0000041006177981 */ /* 0x000f68000c1e1900 */
[----:B------:R-:W5:Y:S04]  /*0400*/  LDG.E R9, [R18.64+0x8] ;  /* 0x0000081012097981 */ /* 0x000f68000c1e1900 */
[----:B------:R-:W5:Y:S04]  /*0410*/  LDG.E R21, [R6.64] ;  /* 0x0000001006157981 */ /* 0x000f68000c1e1900 */
[----:B------:R-:W5:Y:S01]  /*0420*/  LDG.E R25, [R6.64+0x8] ;  /* 0x0000081006197981 */ /* 0x000f62000c1e1900 */
[----:B------:R-:W-:Y:S01]  /*0430*/  BSSY B1, `(.L_x_913) ;  /* 0x0000019000017945 */ /* 0x000fe20003800000 */
[----:B--2---:R-:W-:-:S05]  /*0440*/  FSET.BF.LT.AND R2, -R0, RZ, PT ;  /* 0x000000ff0002720a */ /* 0x004fca0003801100 */
[C---:B------:R-:W-:Y:S01]  /*0450*/  FMUL R5, R2.reuse, c[0x0][0x29c] ;  /* 0x0000a70002057a20 */ /* 0x040fe20000400000 */
[----:B------:R-:W-:-:S03]  /*0460*/  FMUL R3, R2, c[0x0][0x298] ;  /* 0x0000a60002037a20 */ /* 0x000fc60000400000 */
[----:B---3--:R-:W-:Y:S01]  /*0470*/  FFMA R16, R0, R11, R5 ;  /* 0x0000000b00107223 */ /* 0x008fe20000000005 */
[----:B------:R-:W-:Y:S01]  /*0480*/  FMUL R5, R2, c[0x0][0x2a0] ;  /* 0x0000a80002057a20 */ /* 0x000fe20000400000 */
[----:B----4-:R-:W-:Y:S02]  /*0490*/  FFMA R4, R0, R8, R3 ;  /* 0x0000000800047223 */ /* 0x010fe40000000003 */
[----:B-----5:R-:W-:Y:S01]  /*04a0*/  FFMA R3, R16, c[0x0][0x2a4], R23 ;  /* 0x0000a90010037a23 */ /* 0x020fe20000000017 */
[----:B------:R-:W-:-:S03]  /*04b0*/  FFMA R2, R0, R9, R5 ;  /* 0x0000000900027223 */ /* 0x000fc60000000005 */
[----:B------:R-:W-:Y:S01]  /*04c0*/  FMUL R5, R3, R3 ;  /* 0x0000000303057220 */ /* 0x000fe20000400000 */
[----:B------:R-:W-:Y:S01]  /*04d0*/  FFMA R4, R4, c[0x0][0x2a4], R21 ;  /* 0x0000a90004047a23 */ /* 0x000fe20000000015 */
[----:B------:R-:W-:-:S03]  /*04e0*/  FFMA R2, R2, c[0x0][0x2a4], R25 ;  /* 0x0000a90002027a23 */ /* 0x000fc60000000019 */
[----:B------:R-:W-:-:S04]  /*04f0*/  FFMA R5, R4, R4, R5 ;  /* 0x0000000404057223 */ /* 0x000fc80000000005 */
[----:B------:R-:W-:-:S05]  /*0500*/  FFMA R6, R2, R2, R5 ;  /* 0x0000000202067223 */ /* 0x000fca0000000005 */
[----:B------:R-:W-:Y:S01]  /*0510*/  IADD3 R7, R6, -0xd000000, RZ ;  /* 0xf300000006077810 */ /* 0x000fe20007ffe0ff */
[----:B------:R0:W1:Y:S03]  /*0520*/  MUFU.RSQ R5, R6 ;  /* 0x0000000600057308 */ /* 0x0000660000001400 */
[----:B------:R-:W-:-:S13]  /*0530*/  ISETP.GT.U32.AND P0, PT, R7, 0x727fffff, PT ;  /* 0x727fffff0700780c */ /* 0x000fda0003f04070 */
[----:B------:R-:W-:Y:S05]  /*0540*/  @!P0 BRA `(.L_x_914) ;  /* 0x0000003000008947 */ /* 0x000fea0003800000 */
[----:B01----:R-:W-:Y:S02]  /*0550*/  MOV R22, 0x570 ;  /* 0x0000057000167802 */ /* 0x003fe40000000f00 */
[----:B------:R-:W-:Y:S05]  /*0560*/  CALL.REL.NOINC `($__internal_27_$__cuda_sm20_sqrt_rn_f32_slowpath) ;  /* 0x0000131000007944 */ /* 0x000fea0003c00000 */
[----:B------:R-:W-:Y:S05]  /*0570*/  BRA `(.L_x_915) ;  /* 0x0000004000007947 */ /* 0x000fea0003800000 */
.L_x_914:
[----:B01----:R-:W-:Y:S01]  /*0580*/  FMUL.FTZ R21, R6, R5 ;  /* 0x0000000506157220 */ /* 0x003fe20000410000 */
[----:B------:R-:W-:-:S03]  /*0590*/  FMUL.FTZ R5, R5, 0.5 ;  /* 0x3f00000005057820 */ /* 0x000fc60000410000 */
[----:B------:R-:W-:-:S04]  /*05a0*/  FFMA R6, -R21, R21, R6 ;  /* 0x0000001515067223 */ /* 0x000fc80000000106 */
[----:B------:R-:W-:Y:S02]  /*05b0*/  FFMA R21, R6, R5, R21 ;  /* 0x0000000506157223 */ /* 0x000fe40000000015 */
.L_x_915:
[----:B------:R-:W-:Y:S05]  /*05c0*/  BSYNC B1 ;  /* 0x0000000000017941 */ /* 0x000fea0003800000 */
.L_x_913:
        /* <DEDUP_REMOVED lines=13> */
[----:B------:R-:W-:Y:S01]  /*06a0*/  MOV R5, c[0x0][0x2a8] ;  /* 0x0000aa0000057a02 */ /* 0x000fe20000000f00 */
[----:B------:R-:W-:Y:S01]  /*06b0*/  IMAD.MOV.U32 R6, RZ, RZ, R21 ;  /* 0x000000ffff067224 */ /* 0x000fe200078e0015 */
[----:B------:R-:W-:Y:S02]  /*06c0*/  MOV R24, 0x6e0 ;  /* 0x000006e000187802 */ /* 0x000fe40000000f00 */
[----:B------:R-:W-:Y:S05]  /*06d0*/  CALL.REL.NOINC `($__internal_28_$__cuda_sm3x_div_rn_noftz_f32_slowpath) ;  /* 0x0000131000007944 */ /* 0x000fea0003c00000 */
[----:B0-----:R-:W-:Y:S02]  /*06e0*/  MOV R14, R5 ;  /* 0x00000005000e7202 */ /* 0x001fe40000000f00 */
.L_x_917:
[----:B------:R-:W-:Y:S05]  /*06f0*/  BSYNC B1 ;  /* 0x0000000000017941 */ /* 0x000fea0003800000 */
.L_x_916:
        /* <DEDUP_REMOVED lines=16> */
.L_x_918:
[----:B------:R-:W-:Y:S01]  /*0800*/  ISETP.NE.U32.AND P0, PT, RZ, c[0x0][0x2f0], PT ;  /* 0x0000bc00ff007a0c */ /* 0x000fe20003f05070 */
[----:B------:R-:W-:Y:S01]  /*0810*/  CS2R R22, SRZ ;  /* 0x0000000000167805 */ /* 0x000fe2000001ff00 */
[----:B------:R-:W-:-:S02]  /*0820*/  MOV R25, RZ ;  /* 0x000000ff00197202 */ /* 0x000fc40000000f00 */
[----:B------:R-:W-:-:S13]  /*0830*/  ISETP.NE.AND.EX P0, PT, RZ, c[0x0][0x2f4], PT, P0 ;  /* 0x0000bd00ff007a0c */ /* 0x000fda0003f05300 */
[----:B------:R-:W-:Y:S05]  /*0840*/  @!P0 BRA `(.L_x_919) ;  /* 0x000000c000008947 */ /* 0x000fea0003800000 */
[----:B------:R-:W-:Y:S01]  /*0850*/  SHF.R.S32.HI R16, RZ, 0x1f, R17 ;  /* 0x0000001fff107819 */ /* 0x000fe20000011411 */
[----:B------:R-:W-:-:S04]  /*0860*/  IMAD.MOV.U32 R6, RZ, RZ, c[0x0][0x308] ;  /* 0x0000c200ff067624 */ /* 0x000fc800078e00ff */
        /* <DEDUP_REMOVED lines=10> */
.L_x_919:
        /* <DEDUP_REMOVED lines=16> */
.L_x_920:
        /* <DEDUP_REMOVED lines=17> */
[----:B----4-:R-:W-:-:S02]  /*0b20*/  FADD R5, RZ, R5 ;  /* 0x00000005ff057221 */ /* 0x010fc40000000000 */
.L_x_921:
[----:B------:R-:W-:Y:S01]  /*0b30*/  FSETP.GT.AND P0, PT, R21, c[0x0][0x2a8], PT ;  /* 0x0000aa0015007a0b */ /* 0x000fe20003f04000 */
[----:B------:R-:W-:Y:S01]  /*0b40*/  FADD R18, RZ, R16 ;  /* 0x00000010ff127221 */ /* 0x000fe20000000000 */
[----:B------:R-:W-:Y:S01]  /*0b50*/  FADD R19, RZ, R19 ;  /* 0x00000013ff137221 */ /* 0x000fe20000000000 */
[----:B------:R-:W-:Y:S01]  /*0b60*/  FADD R16, RZ, R5 ;  /* 0x00000005ff107221 */ /* 0x000fe20000000000 */
[----:B------:R-:W-:Y:S01]  /*0b70*/  BSSY B1, `(.L_x_922) ;  /* 0x0000021000017945 */ /* 0x000fe20003800000 */
[----:B------:R-:W-:Y:S01]  /*0b80*/  MOV R20, RZ ;  /* 0x000000ff00147202 */ /* 0x000fe20000000f00 */
[----:B------:R-:W-:Y:S01]  /*0b90*/  FFMA R22, R19, c[0x0][0x2a4], R22 ;  /* 0x0000a90013167a23 */ /* 0x000fe20000000016 */
[----:B------:R-:W-:Y:S01]  /*0ba0*/  FFMA R25, R18, c[0x0][0x2a4], R25 ;  /* 0x0000a90012197a23 */ /* 0x000fe20000000019 */
[----:B------:R-:W-:-:S05]  /*0bb0*/  FFMA R23, R16, c[0x0][0x2a4], R23 ;  /* 0x0000a90010177a23 */ /* 0x000fca0000000017 */
[----:B------:R-:W-:Y:S05]  /*0bc0*/  @!P0 BRA `(.L_x_923) ;  /* 0x000001b000008947 */ /* 0x000fea0003800000 */
[----:B------:R-:W-:Y:S01]  /*0bd0*/  FADD R25, RZ, R25 ;  /* 0x00000019ff197221 */ /* 0x000fe20000000000 */
[----:B------:R-:W-:Y:S01]  /*0be0*/  FADD R7, RZ, R22 ;  /* 0x00000016ff077221 */ /* 0x000fe20000000000 */
[----:B------:R-:W-:Y:S01]  /*0bf0*/  FADD R23, RZ, R23 ;  /* 0x00000017ff177221 */ /* 0x000fe20000000000 */
[----:B------:R-:W0:Y:S01]  /*0c00*/  MUFU.RCP R6, R21 ;  /* 0x0000001500067308 */ /* 0x000e220000001000 */
[-C--:B------:R-:W-:Y:S01]  /*0c10*/  FMUL R5, R3, R25.reuse ;  /* 0x0000001903057220 */ /* 0x080fe20000400000 */
[----:B------:R-:W-:Y:S01]  /*0c20*/  BSSY B2, `(.L_x_924) ;  /* 0x0000014000027945 */ /* 0x000fe20003800000 */
[C---:B------:R-:W-:Y:S01]  /*0c30*/  FMUL R25, R14.reuse, R25 ;  /* 0x000000190e197220 */ /* 0x040fe20000400000 */
[-C--:B------:R-:W-:Y:S01]  /*0c40*/  FMUL R22, R14, R7.reuse ;  /* 0x000000070e167220 */ /* 0x080fe20000400000 */
[----:B------:R-:W-:-:S04]  /*0c50*/  FFMA R5, R4, R7, R5 ;  /* 0x0000000704057223 */ /* 0x000fc80000000005 */
[-C--:B------:R-:W-:Y:S01]  /*0c60*/  FFMA R5, R2, R23.reuse, R5 ;  /* 0x0000001702057223 */ /* 0x080fe20000000005 */
[----:B------:R-:W-:-:S03]  /*0c70*/  FMUL R23, R14, R23 ;  /* 0x000000170e177220 */ /* 0x000fc60000400000 */
[----:B------:R-:W-:Y:S01]  /*0c80*/  FADD R27, RZ, R5 ;  /* 0x00000005ff1b7221 */ /* 0x000fe20000000000 */
[----:B0-----:R-:W-:-:S03]  /*0c90*/  FFMA R29, R6, -R21, 1 ;  /* 0x3f800000061d7423 */ /* 0x001fc60000000815 */
[----:B------:R-:W-:Y:S01]  /*0ca0*/  FMUL R27, R14, R27 ;  /* 0x0000001b0e1b7220 */ /* 0x000fe20000400000 */
[----:B------:R-:W-:-:S03]  /*0cb0*/  FFMA R5, R6, R29, R6 ;  /* 0x0000001d06057223 */ /* 0x000fc60000000006 */
[----:B------:R-:W0:Y:S01]  /*0cc0*/  FCHK P0, R27, R21 ;  /* 0x000000151b007302 */ /* 0x000e220000000000 */
[----:B------:R-:W-:-:S04]  /*0cd0*/  FFMA R6, R5, R27, RZ ;  /* 0x0000001b05067223 */ /* 0x000fc800000000ff */
[----:B------:R-:W-:-:S04]  /*0ce0*/  FFMA R20, R6, -R21, R27 ;  /* 0x8000001506147223 */ /* 0x000fc8000000001b */
[----:B------:R-:W-:Y:S01]  /*0cf0*/  FFMA R20, R5, R20, R6 ;  /* 0x0000001405147223 */ /* 0x000fe20000000006 */
[----:B0-----:R-:W-:Y:S05]  /*0d00*/  @!P0 BRA `(.L_x_925) ;  /* 0x0000005000008947 */ /* 0x001fea0003800000 */
[----:B------:R-:W-:Y:S01]  /*0d10*/  IMAD.MOV.U32 R5, RZ, RZ, R27 ;  /* 0x000000ffff057224 */ /* 0x000fe200078e001b */
[----:B------:R-:W-:Y:S02]  /*0d20*/  MOV R6, R21 ;  /* 0x0000001500067202 */ /* 0x000fe40000000f00 */
[----:B------:R-:W-:Y:S02]  /*0d30*/  MOV R24, 0xd50 ;  /* 0x00000d5000187802 */ /* 0x000fe40000000f00 */
[----:B------:R-:W-:Y:S05]  /*0d40*/  CALL.REL.NOINC `($__internal_28_$__cuda_sm3x_div_rn_noftz_f32_slowpath) ;  /* 0x00000ca000007944 */ /* 0x000fea0003c00000 */
[----:B0-----:R-:W-:Y:S02]  /*0d50*/  MOV R20, R5 ;  /* 0x0000000500147202 */ /* 0x001fe40000000f00 */
.L_x_925:
[----:B------:R-:W-:Y:S05]  /*0d60*/  BSYNC B2 ;  /* 0x0000000000027941 */ /* 0x000fea0003800000 */
.L_x_924:
[----:B------:R-:W-:Y:S02]  /*0d70*/  FADD R20, RZ, -R20 ;  /* 0x80000014ff147221 */ /* 0x000fe40000000000 */
.L_x_923:
[----:B------:R-:W-:Y:S05]  /*0d80*/  BSYNC B1 ;  /* 0x0000000000017941 */ /* 0x000fea0003800000 */
.L_x_922:
        /* <DEDUP_REMOVED lines=18> */
[----:B------:R-:W-:Y:S05]  /*0eb0*/  CALL.REL.NOINC `($__internal_28_$__cuda_sm3x_div_rn_noftz_f32_slowpath) ;  /* 0x00000b3000007944 */ /* 0x000fea0003c00000 */
[----:B0-----:R-:W-:Y:S02]  /*0ec0*/  IMAD.MOV.U32 R22, RZ, RZ, R5 ;  /* 0x000000ffff167224 */ /* 0x001fe400078e0005 */
.L_x_929:
[----:B------:R-:W-:Y:S05]  /*0ed0*/  BSYNC B2 ;  /* 0x0000000000027941 */ /* 0x000fea0003800000 */
.L_x_928:
        /* <DEDUP_REMOVED lines=13> */
[----:B0-----:R-:W-:Y:S02]  /*0fb0*/  MOV R4, R5 ;  /* 0x0000000500047202 */ /* 0x001fe40000000f00 */
.L_x_931:
[----:B------:R-:W-:Y:S05]  /*0fc0*/  BSYNC B2 ;  /* 0x0000000000027941 */ /* 0x000fea0003800000 */
.L_x_930:
        /* <DEDUP_REMOVED lines=12> */
[----:B------:R-:W-:Y:S05]  /*1090*/  CALL.REL.NOINC `($__internal_28_$__cuda_sm3x_div_rn_noftz_f32_slowpath) ;  /* 0x0000095000007944 */ /* 0x000fea0003c00000 */
[----:B0-----:R-:W-:Y:S02]  /*10a0*/  MOV R6, R5 ;  /* 0x0000000500067202 */ /* 0x001fe40000000f00 */
.L_x_933:
[----:B------:R-:W-:Y:S05]  /*10b0*/  BSYNC B2 ;  /* 0x0000000000027941 */ /* 0x000fea0003800000 */
.L_x_932:
[-C--:B------:R-:W-:Y:S01]  /*10c0*/  FFMA R27, R22, R20.reuse, R27 ;  /* 0x00000014161b7223 */ /* 0x080fe2000000001b */
[-C--:B------:R-:W-:Y:S01]  /*10d0*/  FFMA R25, R4, R20.reuse, R25 ;  /* 0x0000001404197223 */ /* 0x080fe20000000019 */
[----:B------:R-:W-:Y:S02]  /*10e0*/  FFMA R23, R6, R20, R23 ;  /* 0x0000001406177223 */ /* 0x000fe40000000017 */
.L_x_927:
[----:B------:R-:W-:Y:S05]  /*10f0*/  BSYNC B1 ;  /* 0x0000000000017941 */ /* 0x000fea0003800000 */
.L_x_926:
[----:B------:R-:W-:Y:S01]  /*1100*/  FADD R2, RZ, R25 ;  /* 0x00000019ff027221 */ /* 0x000fe20000000000 */
[----:B------:R-:W-:Y:S01]  /*1110*/  ISETP.NE.U32.AND P0, PT, RZ, c[0x0][0x3c8], PT ;  /* 0x0000f200ff007a0c */ /* 0x000fe20003f05070 */
[----:B------:R-:W-:Y:S01]  /*1120*/  FADD R3, RZ, R27 ;  /* 0x0000001bff037221 */ /* 0x000fe20000000000 */
[----:B------:R-:W-:Y:S01]  /*1130*/  FADD R4, RZ, R23 ;  /* 0x00000017ff047221 */ /* 0x000fe20000000000 */
[----:B------:R-:W-:Y:S01]  /*1140*/  FFMA R6, R2, c[0x0][0x2a4], RZ ;  /* 0x0000a90002067a23 */ /* 0x000fe200000000ff */
[----:B------:R-:W-:Y:S01]  /*1150*/  ISETP.NE.AND.EX P0, PT, RZ, c[0x0][0x3cc], PT, P0 ;  /* 0x0000f300ff007a0c */ /* 0x000fe20003f05300 */
[----:B------:R-:W-:Y:S01]  /*1160*/  FFMA R5, R3, c[0x0][0x2a4], RZ ;  /* 0x0000a90003057a23 */ /* 0x000fe200000000ff */
[----:B------:R-:W-:Y:S01]  /*1170*/  FFMA R7, R4, c[0x0][0x2a4], RZ ;  /* 0x0000a90004077a23 */ /* 0x000fe200000000ff */
[-C--:B------:R-:W-:Y:S01]  /*1180*/  FMUL R11, R11, R6.reuse ;  /* 0x000000060b0b7220 */ /* 0x080fe20000400000 */
[----:B------:R-:W-:-:S03]  /*1190*/  FFMA R6, R0, R6, RZ ;  /* 0x0000000600067223 */ /* 0x000fc600000000ff */
[-C--:B------:R-:W-:Y:S01]  /*11a0*/  FFMA R8, R8, R5.reuse, R11 ;  /* 0x0000000508087223 */ /* 0x080fe2000000000b */
[----:B------:R-:W-:-:S03]  /*11b0*/  FFMA R5, R0, R5, RZ ;  /* 0x0000000500057223 */ /* 0x000fc600000000ff */
[-C--:B------:R-:W-:Y:S01]  /*11c0*/  FFMA R8, R9, R7.reuse, R8 ;  /* 0x0000000709087223 */ /* 0x080fe20000000008 */
[----:B------:R-:W-:Y:S01]  /*11d0*/  FFMA R7, R0, R7, RZ ;  /* 0x0000000700077223 */ /* 0x000fe200000000ff */
[----:B------:R-:W-:Y:S02]  /*11e0*/  SHF.R.S32.HI R0, RZ, 0x1f, R17 ;  /* 0x0000001fff007819 */ /* 0x000fe40000011411 */
        /* <DEDUP_REMOVED lines=10> */
.L_x_934:
[----:B------:R-:W-:-:S04]  /*1290*/  ISETP.NE.U32.AND P0, PT, RZ, c[0x0][0x230], PT ;  /* 0x00008c00ff007a0c */ /* 0x000fc80003f05070 */
[----:B------:R-:W-:-:S13]  /*12a0*/  ISETP.NE.AND.EX P0, PT, RZ, c[0x0][0x234], PT, P0 ;  /* 0x00008d00ff007a0c */ /* 0x000fda0003f05300 */
[----:B------:R-:W-:Y:S05]  /*12b0*/  @!P0 BRA `(.L_x_935) ;  /* 0x0000006000008947 */ /* 0x000fea0003800000 */
[----:B------:R-:W-:Y:S01]  /*12c0*/  MOV R8, c[0x0][0x248] ;  /* 0x0000920000087a02 */ /* 0x000fe20000000f00 */
[----:B------:R-:W-:-:S04]  /*12d0*/  IMAD R20, R0, c[0x0][0x248], RZ ;  /* 0x0000920000147a24 */ /* 0x000fc800078e02ff */
[----:B------:R-:W-:Y:S02]  /*12e0*/  IMAD R13, R13, R17, R20 ;  /* 0x000000110d0d7224 */ /* 0x000fe400078e0214 */
[----:B------:R-:W-:-:S04]  /*12f0*/  IMAD.WIDE.U32 R8, R17, R8, c[0x0][0x230] ;  /* 0x00008c0011087625 */ /* 0x000fc800078e0008 */
[----:B------:R-:W-:-:S05]  /*1300*/  IMAD.IADD R9, R13, 0x1, R9 ;  /* 0x000000010d097824 */ /* 0x000fca00078e0209 */
[----:B------:R0:W-:Y:S02]  /*1310*/  RED.E.ADD.F32.FTZ.RN.STRONG.GPU [R8.64], R21 ;  /* 0x000000150800798e */ /* 0x0001e4000c10e790 */
.L_x_935:
        /* <DEDUP_REMOVED lines=13> */
.L_x_936:
[----:B------:R-:W-:-:S04]  /*13f0*/  ISETP.NE.U32.AND P0, PT, RZ, c[0x0][0x1f8], PT ;  /* 0x00007e00ff007a0c */ /* 0x000fc80003f05070 */
[----:B------:R-:W-:-:S13]  /*1400*/  ISETP.NE.AND.EX P0, PT, RZ, c[0x0][0x1fc], PT, P0 ;  /* 0x00007f00ff007a0c */ /* 0x000fda0003f05300 */
[----:B------:R-:W-:Y:S05]  /*1410*/  @!P0 BRA `(.L_x_937) ;  /* 0x0000008000008947 */ /* 0x000fea0003800000 */
[----:B0-----:R-:W-:Y:S01]  /*1420*/  IMAD R9, R0, c[0x0][0x210], RZ ;  /* 0x0000840000097a24 */ /* 0x001fe200078e02ff */
[----:B------:R-:W-:-:S03]  /*1430*/  MOV R8, c[0x0][0x210] ;  /* 0x0000840000087a02 */ /* 0x000fc60000000f00 */
[----:B------:R-:W-:Y:S02]  /*1440*/  IMAD R11, R12, R17, R9 ;  /* 0x000000110c0b7224 */ /* 0x000fe400078e0209 */
[----:B------:R-:W-:-:S05]  /*1450*/  IMAD.WIDE.U32 R8, R17, R8, c[0x0][0x1f8] ;  /* 0x00007e0011087625 */ /* 0x000fca00078e0008 */
[----:B------:R-:W-:-:S05]  /*1460*/  IADD3 R9, R11, R9, RZ ;  /* 0x000000090b097210 */ /* 0x000fca0007ffe0ff */
[----:B------:R0:W-:Y:S04]  /*1470*/  RED.E.ADD.F32.FTZ.RN.STRONG.GPU [R8.64], R5 ;  /* 0x000000050800798e */ /* 0x0001e8000c10e790 */
[----:B------:R0:W-:Y:S04]  /*1480*/  RED.E.ADD.F32.FTZ.RN.STRONG.GPU [R8.64+0x4], R6 ;  /* 0x000004060800798e */ /* 0x0001e8000c10e790 */
[----:B------:R0:W-:Y:S02]  /*1490*/  RED.E.ADD.F32.FTZ.RN.STRONG.GPU [R8.64+0x8], R7 ;  /* 0x000008070800798e */ /* 0x0001e4000c10e790 */
.L_x_937:
[----:B------:R-:W-:-:S04]  /*14a0*/  ISETP.NE.U32.AND P0, PT, RZ, c[0x0][0x358], PT ;  /* 0x0000d600ff007a0c */ /* 0x000fc80003f05070 */
[----:B------:R-:W-:-:S13]  /*14b0*/  ISETP.NE.AND.EX P0, PT, RZ, c[0x0][0x35c], PT, P0 ;  /* 0x0000d700ff007a0c */ /* 0x000fda0003f05300 */
[----:B------:R-:W-:Y:S05]  /*14c0*/  @!P0 BRA `(.L_x_938) ;  /* 0x000000a000008947 */ /* 0x000fea0003800000 */
[----:B------:R-:W-:Y:S01]  /*14d0*/  SHF.R.S32.HI R0, RZ, 0x1f, R17 ;  /* 0x0000001fff007819 */ /* 0x000fe20000011411 */
[----:B0-----:R-:W-:-:S04]  /*14e0*/  IMAD.MOV.U32 R6, RZ, RZ, c[0x0][0x378] ;  /* 0x0000de00ff067624 */ /* 0x001fc800078e00ff */
        /* <DEDUP_REMOVED lines=8> */
.L_x_938:
        /* <DEDUP_REMOVED lines=8> */
[----:B------:R0:W-:Y:S04]  /*15f0*/  RED.E.ADD.F32.FTZ.RN.STRONG.GPU [R6.64], R3 ;  /* 0x000000030600798e */ /* 0x0001e8000c10e790 */
[----:B------:R0:W-:Y:S04]  /*1600*/  RED.E.ADD.F32.FTZ.RN.STRONG.GPU [R6.64+0x4], R2 ;  /* 0x000004020600798e */ /* 0x0001e8000c10e790 */
[----:B------:R0:W-:Y:S02]  /*1610*/  RED.E.ADD.F32.FTZ.RN.STRONG.GPU [R6.64+0x8], R4 ;  /* 0x000008040600798e */ /* 0x0001e4000c10e790 */
.L_x_939:
[----:B------:R-:W-:-:S04]  /*1620*/  ISETP.NE.U32.AND P0, PT, RZ, c[0x0][0x320], PT ;  /* 0x0000c800ff007a0c */ /* 0x000fc80003f05070 */
[----:B------:R-:W-:-:S13]  /*1630*/  ISETP.NE.AND.EX P0, PT, RZ, c[0x0][0x324], PT, P0 ;  /* 0x0000c900ff007a0c */ /* 0x000fda0003f05300 */
[----:B------:R-:W-:Y:S05]  /*1640*/  @!P0 BRA `(.L_x_940) ;  /* 0x000000a000008947 */ /* 0x000fea0003800000 */
[----:B------:R-:W-:Y:S02]  /*1650*/  SHF.R.S32.HI R0, RZ, 0x1f, R17 ;  /* 0x0000001fff007819 */ /* 0x000fe40000011411 */
[----:B0-----:R-:W-:-:S03]  /*1660*/  MOV R2, c[0x0][0x340] ;  /* 0x0000d00000027a02 */ /* 0x001fc60000000f00 */
[----:B------:R-:W-:Y:S02]  /*1670*/  IMAD R0, R0, c[0x0][0x340], RZ ;  /* 0x0000d00000007a24 */ /* 0x000fe400078e02ff */
[----:B------:R-:W-:-:S04]  /*1680*/  IMAD.WIDE.U32 R2, R17, R2, c[0x0][0x320] ;  /* 0x0000c80011027625 */ /* 0x000fc800078e0002 */
[----:B------:R-:W-:-:S04]  /*1690*/  IMAD R5, R17, UR14, R0 ;  /* 0x0000000e11057c24 */ /* 0x000fc8000f8e0200 */
[----:B------:R-:W-:-:S05]  /*16a0*/  IMAD.IADD R3, R3, 0x1, R5 ;  /* 0x0000000103037824 */ /* 0x000fca00078e0205 */
[----:B------:R0:W-:Y:S04]  /*16b0*/  RED.E.ADD.F32.FTZ.RN.STRONG.GPU [R2.64], R19 ;  /* 0x000000130200798e */ /* 0x0001e8000c10e790 */
[----:B------:R0:W-:Y:S04]  /*16c0*/  RED.E.ADD.F32.FTZ.RN.STRONG.GPU [R2.64+0x4], R18 ;  /* 0x000004120200798e */ /* 0x0001e8000c10e790 */
[----:B------:R0:W-:Y:S01]  /*16d0*/  RED.E.ADD.F32.FTZ.RN.STRONG.GPU [R2.64+0x8], R16 ;  /* 0x000008100200798e */ /* 0x0001e2000c10e790 */
[----:B------:R-:W-:Y:S05]  /*16e0*/  BRA `(.L_x_912) ;  /* 0x000000c000007947 */ /* 0x000fea0003800000 */
.L_x_940:
        /* <DEDUP_REMOVED lines=11> */
[----:B------:R0:W-:Y:S02]  /*17a0*/  RED.E.ADD.F32.FTZ.RN.STRONG.GPU [R2.64+0x8], R16 ;  /* 0x000008100200798e */ /* 0x0001e4000c10e790 */
.L_x_912:
[----:B------:R-:W-:Y:S05]  /*17b0*/  BSYNC B0 ;  /* 0x0000000000007941 */ /* 0x000fea0003800000 */
.L_x_911:
        /* <DEDUP_REMOVED lines=11> */
.L_x_941:
[----:B------:R-:W-:Y:S05]  /*1870*/  EXIT ;  /* 0x000000000000794d */ /* 0x000fea0003800000 */
        .weak           $__internal_27_$__cuda_sm20_sqrt_rn_f32_slowpath
        .type           $__internal_27_$__cuda_sm20_sqrt_rn_f32_slowpath,@function
        .size           $__internal_27_$__cuda_sm20_sqrt_rn_f32_slowpath,($__internal_28_$__cuda_sm3x_div_rn_noftz_f32_slowpath - $__internal_27_$__cuda_sm20_sqrt_rn_f32_slowpath)
$__internal_27_$__cuda_sm20_sqrt_rn_f32_slowpath:
        /* <DEDUP_REMOVED lines=19> */
.L_x_943:
[----:B------:R-:W-:Y:S02]  /*19b0*/  MOV R21, R6 ;  /* 0x0000000600157202 */ /* 0x000fe40000000f00 */
[----:B------:R-:W-:Y:S02]  /*19c0*/  MOV R6, R22 ;  /* 0x0000001600067202 */ /* 0x000fe40000000f00 */
[----:B------:R-:W-:-:S04]  /*19d0*/  MOV R7, 0x0 ;  /* 0x0000000000077802 */ /* 0x000fc80000000f00 */
[----:B------:R-:W-:Y:S05]  /*19e0*/  RET.REL.NODEC R6 `(my_integrate_particles_cuda_kernel_backward) ;  /* 0xffffe61006007950 */ /* 0x000fea0003c3ffff */
        .weak           $__internal_28_$__cuda_sm3x_div_rn_noftz_f32_slowpath
        .type           $__internal_28_$__cuda_sm3x_div_rn_noftz_f32_slowpath,@function
        .size           $__internal_28_$__cuda_sm3x_div_rn_noftz_f32_slowpath,(.L_x_1262 - $__internal_28_$__cuda_sm3x_div_rn_noftz_f32_slowpath)
$__internal_28_$__cuda_sm3x_div_rn_noftz_f32_slowpath:
        /* <DEDUP_REMOVED lines=29> */
[----:B------:R-:W-:Y:S01]  /*1bc0*/  @P0 IMAD.MOV.U32 R26, RZ, RZ, RZ ;  /* 0x000000ffff1a0224 */ /* 0x000fe200078e00ff */
[----:B------:R-:W-:Y:S01]  /*1bd0*/  @!P0 MOV R26, 0xffffffc0 ;  /* 0xffffffc0001a8802 */ /* 0x000fe20000000f00 */
[----:B------:R-:W-:Y:S01]  /*1be0*/  @!P0 FFMA R5, R5, 1.84467440737095516160e+19, RZ ;  /* 0x5f80000005058823 */ /* 0x000fe200000000ff */
[----:B------:R-:W-:Y:S02]  /*1bf0*/  @!P1 FFMA R6, R6, 1.84467440737095516160e+19, RZ ;  /* 0x5f80000006069823 */ /* 0x000fe400000000ff */
[----:B------:R-:W-:Y:S02]  /*1c00*/  @!P1 IADD3 R26, R26, 0x40, RZ ;  /* 0x000000401a1a9810 */ /* 0x000fe40007ffe0ff */
.L_x_945:
        /* <DEDUP_REMOVED lines=30> */
[C---:B------:R-:W-:Y:S02]  /*1df0*/  IADD3 R31, R7.reuse, 0x20, RZ ;  /* 0x00000020071f7810 */ /* 0x040fe40007ffe0ff */
[C---:B------:R-:W-:Y:S02]  /*1e00*/  ISETP.NE.AND P2, PT, R7.reuse, RZ, PT ;  /* 0x000000ff0700720c */ /* 0x040fe40003f45270 */
[----:B------:R-:W-:Y:S01]  /*1e10*/  LOP3.LUT R28, R26, 0x7fffff, RZ, 0xc0, !PT ;  /* 0x007fffff1a1c7812 */ /* 0x000fe200078ec0ff */
[CCC-:B------:R-:W-:Y:S01]  /*1e20*/  FFMA.RP R26, R6.reuse, R30.reuse, R29.reuse ;  /* 0x0000001e061a7223 */ /* 0x1c0fe2000000801d */
[----:B------:R-:W-:Y:S01]  /*1e30*/  ISETP.NE.AND P1, PT, R7, RZ, PT ;  /* 0x000000ff0700720c */ /* 0x000fe20003f25270 */
[----:B------:R-:W-:Y:S01]  /*1e40*/  FFMA.RM R29, R6, R30, R29 ;  /* 0x0000001e061d7223 */ /* 0x000fe2000000401d */
[----:B------:R-:W-:Y:S01]  /*1e50*/  LOP3.LUT R28, R28, 0x800000, RZ, 0xfc, !PT ;  /* 0x008000001c1c7812 */ /* 0x000fe200078efcff */
[----:B------:R-:W-:-:S03]  /*1e60*/  IMAD.MOV R7, RZ, RZ, -R7 ;  /* 0x000000ffff077224 */ /* 0x000fc600078e0a07 */
        /* <DEDUP_REMOVED lines=13> */
.L_x_952:
[----:B------:R-:W-:-:S04]  /*1f40*/  LOP3.LUT R5, R5, 0x80000000, RZ, 0xc0, !PT ;  /* 0x8000000005057812 */ /* 0x000fc800078ec0ff */
[----:B------:R-:W-:Y:S01]  /*1f50*/  LOP3.LUT R5, R5, 0x7f800000, RZ, 0xfc, !PT ;  /* 0x7f80000005057812 */ /* 0x000fe200078efcff */
[----:B------:R-:W-:Y:S05]  /*1f60*/  BRA `(.L_x_953) ;  /* 0x0000001000007947 */ /* 0x000fea0003800000 */
.L_x_951:
[----:B------:R-:W-:Y:S02]  /*1f70*/  LEA R5, R26, R5, 0x17 ;  /* 0x000000051a057211 */ /* 0x000fe400078eb8ff */
.L_x_953:
[----:B------:R-:W-:Y:S05]  /*1f80*/  BSYNC B4 ;  /* 0x0000000000047941 */ /* 0x000fea0003800000 */
.L_x_950:
[----:B------:R-:W-:Y:S05]  /*1f90*/  BRA `(.L_x_954) ;  /* 0x0000008000007947 */ /* 0x000fea0003800000 */
.L_x_949:
[----:B------:R-:W-:-:S04]  /*1fa0*/  LOP3.LUT R5, R6, 0x80000000, R5, 0x48, !PT ;  /* 0x8000000006057812 */ /* 0x000fc800078e4805 */
[----:B------:R-:W-:Y:S01]  /*1fb0*/  LOP3.LUT R5, R5, 0x7f800000, RZ, 0xfc, !PT ;  /* 0x7f80000005057812 */ /* 0x000fe200078efcff */
[----:B------:R-:W-:Y:S05]  /*1fc0*/  BRA `(.L_x_954) ;  /* 0x0000005000007947 */ /* 0x000fea0003800000 */
.L_x_948:
[----:B------:R-:W-:Y:S01]  /*1fd0*/  LOP3.LUT R5, R6, 0x80000000, R5, 0x48, !PT ;  /* 0x8000000006057812 */ /* 0x000fe200078e4805 */
[----:B------:R-:W-:Y:S05]  /*1fe0*/  BRA `(.L_x_954) ;  /* 0x0000003000007947 */ /* 0x000fea0003800000 */
.L_x_947:
[----:B------:R-:W0:Y:S01]  /*1ff0*/  MUFU.RSQ R5, -QNAN ;  /* 0xffc0000000057908 */ /* 0x000e220000001400 */
[----:B------:R-:W-:Y:S05]  /*2000*/  BRA `(.L_x_954) ;  /* 0x0000001000007947 */ /* 0x000fea0003800000 */
.L_x_946:
[----:B------:R-:W-:Y:S02]  /*2010*/  FADD.FTZ R5, R5, R6 ;  /* 0x0000000605057221 */ /* 0x000fe40000010000 */
.L_x_954:
[----:B------:R-:W-:Y:S05]  /*2020*/  BSYNC B3 ;  /* 0x0000000000037941 */ /* 0x000fea0003800000 */
.L_x_944:
[----:B------:R-:W-:Y:S02]  /*2030*/  MOV R6, R24 ;  /* 0x0000001800067202 */ /* 0x000fe40000000f00 */
[----:B------:R-:W-:-:S04]  /*2040*/  MOV R7, 0x0 ;  /* 0x0000000000077802 */ /* 0x000fc80000000f00 */
[----:B------:R-:W-:Y:S05]  /*2050*/  RET.REL.NODEC R6 `(my_integrate_particles_cuda_kernel_backward) ;  /* 0xffffdfa006007950 */ /* 0x000fea0003c3ffff */
.L_x_955:
        /* <DEDUP_REMOVED lines=10> */
.L_x_1262:


//--------------------- .text.my_integrate_particles_cuda_kernel_forward --------------------------
	.section	.text.my_integrate_particles_cuda_kernel_forward,"ax",@progbits
	.sectioninfo	@"SHI_REGISTERS=26"
	.align	128
        .global         my_integrate_particles_cuda_kernel_forward
        .type           my_integrate_particles_cuda_kernel_forward,@function
        .size           my_integrate_particles_cuda_kernel_forward,(.L_x_1264 - my_integrate_particles_cuda_kernel_forward)
        .other          my_integrate_particles_cuda_kernel_forward,@"STO_CUDA_ENTRY STV_DEFAULT"
my_integrate_particles_cuda_kernel_forward:
.text.my_integrate_particles_cuda_kernel_forward:
[----:B------:R-:W-:Y:S02]  /*0000*/  IMAD.MOV.U32 R1, RZ, RZ, c[0x0][0x28] ;  /* 0x00000a00ff017624 */ /* 0x000fe400078e00ff */
        /* <DEDUP_REMOVED lines=8> */
[----:B------:R-:W-:Y:S01]  /*0090*/  IMAD.MOV.U32 R4, RZ, RZ, R2 ;  /* 0x000000ffff047224 */ /* 0x000fe200078e0002 */
        /* <DEDUP_REMOVED lines=9> */
[----:B------:R-:W-:Y:S02]  /*0130*/  UMOV UR4, URZ ;  /* 0x0000003f00047c82 */ /* 0x000fe40008000000 */
[----:B------:R-:W-:-:S02]  /*0140*/  USHF.R.S32.HI UR5, URZ, 0x1f, UR5 ;  /* 0x0000001f3f057899 */ /* 0x000fc40008011405 */
[----:B------:R-:W-:Y:S02]  /*0150*/  USHF.R.S32.HI UR8, URZ, 0x1f, UR8 ;  /* 0x0000001f3f087899 */ /* 0x000fe40008011408 */
[----:B------:R-:W-:Y:S02]  /*0160*/  USHF.R.S32.HI UR9, URZ, 0x1f, UR9 ;  /* 0x0000001f3f097899 */ /* 0x000fe40008011409 */
[----:B------:R-:W-:Y:S02]  /*0170*/  USHF.R.S32.HI UR10, URZ, 0x1f, UR10 ;  /* 0x0000001f3f0a7899 */ /* 0x000fe4000801140a */
[----:B------:R-:W-:Y:S02]  /*0180*/  USHF.R.S32.HI UR11, URZ, 0x1f, UR11 ;  /* 0x0000001f3f0b7899 */ /* 0x000fe4000801140b */
[----:B------:R-:W-:Y:S02]  /*0190*/  USHF.R.S32.HI UR12, URZ, 0x1f, UR12 ;  /* 0x0000001f3f0c7899 */ /* 0x000fe4000801140c */
[----:B------:R-:W-:-:S02]  /*01a0*/  USHF.R.S32.HI UR13, URZ, 0x1f, UR13 ;  /* 0x0000001f3f0d7899 */ /* 0x000fc4000801140d */
[----:B------:R-:W-:Y:S02]  /*01b0*/  UIADD3 UR4, UR7, UR4, URZ ;  /* 0x0000000407047290 */ /* 0x000fe4000fffe03f */
[----:B------:R-:W-:Y:S02]  /*01c0*/  ULDC.64 UR14, c[0x0][0x118] ;  /* 0x00004600000e7ab9 */ /* 0x000fe40000000a00 */
.L_x_963:
[----:B0-----:R-:W-:Y:S02]  /*01d0*/  SHF.R.S32.HI R5, RZ, 0x1f, R4 ;  /* 0x0000001fff057819 */ /* 0x001fe40000011404 */
[----:B------:R-:W-:-:S03]  /*01e0*/  MOV R7, c[0x0][0x280] ;  /* 0x0000a00000077a02 */ /* 0x000fc60000000f00 */
[----:B------:R-:W-:Y:S02]  /*01f0*/  IMAD R9, R5, c[0x0][0x280], RZ ;  /* 0x0000a00005097a24 */ /* 0x000fe400078e02ff */
[----:B------:R-:W-:-:S04]  /*0200*/  IMAD.WIDE.U32 R6, R4, R7, c[0x0][0x260] ;  /* 0x0000980004067625 */ /* 0x000fc800078e0007 */
[----:B------:R-:W-:-:S04]  /*0210*/  IMAD R9, R4, UR5, R9 ;  /* 0x0000000504097c24 */ /* 0x000fc8000f8e0209 */
[----:B------:R-:W-:-:S05]  /*0220*/  IMAD.IADD R7, R7, 0x1, R9 ;  /* 0x0000000107077824 */ /* 0x000fca00078e0209 */
[----:B------:R-:W2:Y:S02]  /*0230*/  LDG.E R6, [R6.64] ;  /* 0x0000000e06067981 */ /* 0x000ea4000c1e1900 */
[----:B--2---:R-:W-:-:S04]  /*0240*/  LOP3.LUT R0, R6, 0x1, RZ, 0xc0, !PT ;  /* 0x0000000106007812 */ /* 0x004fc800078ec0ff */
[----:B------:R-:W-:-:S13]  /*0250*/  ISETP.NE.U32.AND P0, PT, R0, 0x1, PT ;  /* 0x000000010000780c */ /* 0x000fda0003f05070 */
[----:B------:R-:W-:Y:S05]  /*0260*/  @P0 EXIT ;  /* 0x000000000000094d */ /* 0x000fea0003800000 */
[----:B------:R-:W-:Y:S01]  /*0270*/  IMAD R7, R5, c[0x0][0x248], RZ ;  /* 0x0000920005077a24 */ /* 0x000fe200078e02ff */
[----:B------:R-:W-:Y:S01]  /*0280*/  MOV R11, c[0x0][0x248] ;  /* 0x00009200000b7a02 */ /* 0x000fe20000000f00 */
[----:B------:R-:W-:Y:S01]  /*0290*/  IMAD.MOV.U32 R17, RZ, RZ, c[0x0][0x1d8] ;  /* 0x00007600ff117624 */ /* 0x000fe200078e00ff */
[----:B------:R-:W-:Y:S01]  /*02a0*/  MOV R13, c[0x0][0x210] ;  /* 0x00008400000d7a02 */ /* 0x000fe20000000f00 */
[C---:B------:R-:W-:Y:S02]  /*02b0*/  IMAD R9, R4.reuse, UR11, R7 ;  /* 0x0000000b04097c24 */ /* 0x040fe4000f8e0207 */
[----:B------:R-:W-:-:S04]  /*02c0*/  IMAD.WIDE.U32 R6, R4, R11, c[0x0][0x228] ;  /* 0x00008a0004067625 */ /* 0x000fc800078e000b */
[----:B------:R-:W-:Y:S02]  /*02d0*/  IMAD.IADD R7, R7, 0x1, R9 ;  /* 0x0000000107077824 */ /* 0x000fe400078e0209 */
[C---:B------:R-:W-:Y:S02]  /*02e0*/  IMAD R9, R5.reuse, c[0x0][0x210], RZ ;  /* 0x0000840005097a24 */ /* 0x040fe400078e02ff */
[----:B------:R-:W-:Y:S01]  /*02f0*/  IMAD R11, R5, c[0x0][0x1d8], RZ ;  /* 0x00007600050b7a24 */ /* 0x000fe200078e02ff */
[----:B------:R0:W2:Y:S01]  /*0300*/  LDG.E R0, [R6.64] ;  /* 0x0000000e06007981 */ /* 0x0000a2000c1e1900 */
[C---:B------:R-:W-:Y:S02]  /*0310*/  IMAD R15, R4.reuse, UR10, R9 ;  /* 0x0000000a040f7c24 */ /* 0x040fe4000f8e0209 */
[----:B------:R-:W-:-:S04]  /*0320*/  IMAD.WIDE.U32 R8, R4, R13, c[0x0][0x1f0] ;  /* 0x00007c0004087625 */ /* 0x000fc800078e000d */
[C---:B------:R-:W-:Y:S01]  /*0330*/  IMAD R13, R4.reuse, UR9, R11 ;  /* 0x00000009040d7c24 */ /* 0x040fe2000f8e020b */
[----:B------:R-:W-:Y:S01]  /*0340*/  IADD3 R9, R9, R15, RZ ;  /* 0x0000000f09097210 */ /* 0x000fe20007ffe0ff */
[----:B------:R-:W-:-:S04]  /*0350*/  IMAD.WIDE.U32 R10, R4, R17, c[0x0][0x1b8] ;  /* 0x00006e00040a7625 */ /* 0x000fc800078e0011 */
[----:B------:R-:W-:Y:S01]  /*0360*/  IMAD.IADD R11, R11, 0x1, R13 ;  /* 0x000000010b0b7824 */ /* 0x000fe200078e020d */
[----:B------:R1:W3:Y:S04]  /*0370*/  LDG.E R17, [R8.64+0x4] ;  /* 0x0000040e08117981 */ /* 0x0002e8000c1e1900 */
[----:B------:R1:W4:Y:S04]  /*0380*/  LDG.E R15, [R8.64] ;  /* 0x0000000e080f7981 */ /* 0x000328000c1e1900 */
[----:B------:R0:W4:Y:S04]  /*0390*/  LDG.E R16, [R10.64+0x4] ;  /* 0x0000040e0a107981 */ /* 0x000128000c1e1900 */
[----:B------:R1:W4:Y:S04]  /*03a0*/  LDG.E R19, [R8.64+0x8] ;  /* 0x0000080e08137981 */ /* 0x000328000c1e1900 */
[----:B------:R1:W4:Y:S04]  /*03b0*/  LDG.E R14, [R10.64] ;  /* 0x0000000e0a0e7981 */ /* 0x000328000c1e1900 */
[----:B------:R1:W4:Y:S01]  /*03c0*/  LDG.E R21, [R10.64+0x8] ;  /* 0x0000080e0a157981 */ /* 0x000322000c1e1900 */
[----:B------:R-:W-:Y:S01]  /*03d0*/  MOV R13, c[0x0][0x1a0] ;  /* 0x00006800000d7a02 */ /* 0x000fe20000000f00 */
[----:B0-----:R-:W-:-:S04]  /*03e0*/  IMAD R7, R5, c[0x0][0x1a0], RZ ;  /* 0x0000680005077a24 */ /* 0x001fc800078e02ff */
[C---:B------:R-:W-:Y:S02]  /*03f0*/  IMAD R7, R4.reuse, UR8, R7 ;  /* 0x0000000804077c24 */ /* 0x040fe4000f8e0207 */
[----:B------:R-:W-:-:S04]  /*0400*/  IMAD.WIDE.U32 R12, R4, R13, c[0x0][0x180] ;  /* 0x00006000040c7625 */ /* 0x000fc800078e000d */
[----:B------:R-:W-:-:S05]  /*0410*/  IMAD.IADD R13, R13, 0x1, R7 ;  /* 0x000000010d0d7824 */ /* 0x000fca00078e0207 */
[----:B------:R0:W5:Y:S04]  /*0420*/  LDG.E R6, [R12.64] ;  /* 0x0000000e0c067981 */ /* 0x000168000c1e1900 */
[----:B------:R0:W5:Y:S04]  /*0430*/  LDG.E R7, [R12.64+0x4] ;  /* 0x0000040e0c077981 */ /* 0x000168000c1e1900 */
[----:B-1----:R0:W5:Y:S01]  /*0440*/  LDG.E R8, [R12.64+0x8] ;  /* 0x0000080e0c087981 */ /* 0x002162000c1e1900 */
[----:B------:R-:W-:Y:S01]  /*0450*/  BSSY B0, `(.L_x_956) ;  /* 0x0000019000007945 */ /* 0x000fe20003800000 */
[----:B--2---:R-:W-:-:S05]  /*0460*/  FSET.BF.LT.AND R2, -R0, RZ, PT ;  /* 0x000000ff0002720a */ /* 0x004fca0003801100 */
[C---:B------:R-:W-:Y:S01]  /*0470*/  FMUL R9, R2.reuse, c[0x0][0x29c] ;  /* 0x0000a70002097a20 */ /* 0x040fe20000400000 */
[C---:B------:R-:W-:Y:S01]  /*0480*/  FMUL R10, R2.reuse, c[0x0][0x298] ;  /* 0x0000a600020a7a20 */ /* 0x040fe20000400000 */
[----:B------:R-:W-:Y:S02]  /*0490*/  FMUL R2, R2, c[0x0][0x2a0] ;  /* 0x0000a80002027a20 */ /* 0x000fe40000400000 */
[C---:B---3--:R-:W-:Y:S01]  /*04a0*/  FFMA R9, R0.reuse, R17, R9 ;  /* 0x0000001100097223 */ /* 0x048fe20000000009 */
[----:B----4-:R-:W-:-:S03]  /*04b0*/  FFMA R15, R0, R15, R10 ;  /* 0x0000000f000f7223 */ /* 0x010fc6000000000a */
[----:B------:R-:W-:Y:S01]  /*04c0*/  FFMA R10, R9, c[0x0][0x2a4], R16 ;  /* 0x0000a900090a7a23 */ /* 0x000fe20000000010 */
[----:B------:R-:W-:-:S03]  /*04d0*/  FFMA R2, R0, R19, R2 ;  /* 0x0000001300027223 */ /* 0x000fc60000000002 */
[----:B------:R-:W-:Y:S01]  /*04e0*/  FMUL R0, R10, R10 ;  /* 0x0000000a0a007220 */ /* 0x000fe20000400000 */
[----:B------:R-:W-:Y:S01]  /*04f0*/  FFMA R9, R15, c[0x0][0x2a4], R14 ;  /* 0x0000a9000f097a23 */ /* 0x000fe2000000000e */
[----:B------:R-:W-:-:S03]  /*0500*/  FFMA R11, R2, c[0x0][0x2a4], R21 ;  /* 0x0000a900020b7a23 */ /* 0x000fc60000000015 */
[----:B------:R-:W-:-:S04]  /*0510*/  FFMA R0, R9, R9, R0 ;  /* 0x0000000909007223 */ /* 0x000fc80000000000 */
[----:B0-----:R-:W-:-:S05]  /*0520*/  FFMA R13, R11, R11, R0 ;  /* 0x0000000b0b0d7223 */ /* 0x001fca0000000000 */
[----:B------:R-:W-:Y:S01]  /*0530*/  IADD3 R2, R13, -0xd000000, RZ ;  /* 0xf30000000d027810 */ /* 0x000fe20007ffe0ff */
[----:B------:R0:W1:Y:S03]  /*0540*/  MUFU.RSQ R0, R13 ;  /* 0x0000000d00007308 */ /* 0x0000660000001400 */
[----:B------:R-:W-:-:S13]  /*0550*/  ISETP.GT.U32.AND P0, PT, R2, 0x727fffff, PT ;  /* 0x727fffff0200780c */ /* 0x000fda0003f04070 */
[----:B------:R-:W-:Y:S05]  /*0560*/  @!P0 BRA `(.L_x_957) ;  /* 0x0000003000008947 */ /* 0x000fea0003800000 */
[----:B01----:R-:W-:Y:S02]  /*0570*/  MOV R16, 0x590 ;  /* 0x0000059000107802 */ /* 0x003fe40000000f00 */
[----:B-----5:R-:W-:Y:S05]  /*0580*/  CALL.REL.NOINC `($__internal_29_$__cuda_sm20_sqrt_rn_f32_slowpath) ;  /* 0x0000035000007944 */ /* 0x020fea0003c00000 */
[----:B------:R-:W-:Y:S05]  /*0590*/  BRA `(.L_x_958) ;  /* 0x0000004000007947 */ /* 0x000fea0003800000 */
.L_x_957:
[----:B01----:R-:W-:Y:S01]  /*05a0*/  FMUL.FTZ R2, R13, R0 ;  /* 0x000000000d027220 */ /* 0x003fe20000410000 */
[----:B------:R-:W-:-:S03]  /*05b0*/  FMUL.FTZ R0, R0, 0.5 ;  /* 0x3f00000000007820 */ /* 0x000fc60000410000 */
[----:B------:R-:W-:-:S04]  /*05c0*/  FFMA R13, -R2, R2, R13 ;  /* 0x00000002020d7223 */ /* 0x000fc8000000010d */
[----:B------:R-:W-:Y:S02]  /*05d0*/  FFMA R2, R13, R0, R2 ;  /* 0x000000000d027223 */ /* 0x000fe40000000002 */
.L_x_958:
[----:B------:R-:W-:Y:S05]  /*05e0*/  BSYNC B0 ;  /* 0x0000000000007941 */ /* 0x000fea0003800000 */
.L_x_956:
        /* <DEDUP_REMOVED lines=14> */
[----:B------:R-:W-:Y:S01]  /*06d0*/  IMAD.MOV.U32 R0, RZ, RZ, R2 ;  /* 0x000000ffff007224 */ /* 0x000fe200078e0002 */
[----:B------:R-:W-:Y:S02]  /*06e0*/  MOV R12, 0x700 ;  /* 0x00000700000c7802 */ /* 0x000fe40000000f00 */
[----:B-----5:R-:W-:Y:S05]  /*06f0*/  CALL.REL.NOINC `($__internal_30_$__cuda_sm3x_div_rn_noftz_f32_slowpath) ;  /* 0x0000035000007944 */ /* 0x020fea0003c00000 */
.L_x_962:
[----:B------:R-:W-:Y:S05]  /*0700*/  BSYNC B1 ;  /* 0x0000000000017941 */ /* 0x000fea0003800000 */
.L_x_961:
[-C--:B0-----:R-:W-:Y:S01]  /*0710*/  FMUL R11, R11, R0.reuse ;  /* 0x000000000b0b7220 */ /* 0x081fe20000400000 */
[-C--:B------:R-:W-:Y:S01]  /*0720*/  FMUL R10, R10, R0.reuse ;  /* 0x000000000a0a7220 */ /* 0x080fe20000400000 */
[----:B------:R-:W-:Y:S02]  /*0730*/  FMUL R9, R9, R0 ;  /* 0x0000000009097220 */ /* 0x000fe40000400000 */
.L_x_960:
[----:B------:R-:W-:Y:S05]  /*0740*/  BSYNC B0 ;  /* 0x0000000000007941 */ /* 0x000fea0003800000 */
.L_x_959:
[C---:B------:R-:W-:Y:S01]  /*0750*/  IMAD R13, R5.reuse, c[0x0][0x2d0], RZ ;  /* 0x0000b400050d7a24 */ /* 0x040fe200078e02ff */
[----:B------:R-:W-:Y:S01]  /*0760*/  MOV R19, c[0x0][0x2d0] ;  /* 0x0000b40000137a02 */ /* 0x000fe20000000f00 */
[----:B------:R-:W-:Y:S01]  /*0770*/  IMAD R15, R5, c[0x0][0x308], RZ ;  /* 0x0000c200050f7a24 */ /* 0x000fe200078e02ff */
[----:B-----5:R-:W-:Y:S01]  /*0780*/  FFMA R7, R10, c[0x0][0x2a4], R7 ;  /* 0x0000a9000a077a23 */ /* 0x020fe20000000007 */
[----:B------:R-:W-:Y:S02]  /*0790*/  IMAD.MOV.U32 R21, RZ, RZ, c[0x0][0x308] ;  /* 0x0000c200ff157624 */ /* 0x000fe400078e00ff */
[----:B------:R-:W-:-:S02]  /*07a0*/  IMAD R5, R4, UR12, R13 ;  /* 0x0000000c04057c24 */ /* 0x000fc4000f8e020d */
[C---:B------:R-:W-:Y:S02]  /*07b0*/  IMAD R17, R4.reuse, UR13, R15 ;  /* 0x0000000d04117c24 */ /* 0x040fe4000f8e020f */
[----:B------:R-:W-:-:S04]  /*07c0*/  IMAD.WIDE.U32 R12, R4, R19, c[0x0][0x2b0] ;  /* 0x0000ac00040c7625 */ /* 0x000fc800078e0013 */
[C---:B------:R-:W-:Y:S01]  /*07d0*/  IMAD.WIDE.U32 R14, R4.reuse, R21, c[0x0][0x2e8] ;  /* 0x0000ba00040e7625 */ /* 0x040fe200078e0015 */
[----:B------:R-:W-:Y:S01]  /*07e0*/  IADD3 R13, R13, R5, RZ ;  /* 0x000000050d0d7210 */ /* 0x000fe20007ffe0ff */
[----:B------:R-:W-:Y:S01]  /*07f0*/  FFMA R5, R9, c[0x0][0x2a4], R6 ;  /* 0x0000a90009057a23 */ /* 0x000fe20000000006 */
[----:B------:R-:W-:Y:S01]  /*0800*/  IADD3 R4, P0, R4, UR6, RZ ;  /* 0x0000000604047c10 */ /* 0x000fe2000ff1e0ff */
[----:B------:R-:W-:Y:S01]  /*0810*/  IMAD.IADD R15, R15, 0x1, R17 ;  /* 0x000000010f0f7824 */ /* 0x000fe200078e0211 */
[----:B------:R-:W-:Y:S01]  /*0820*/  FFMA R17, R11, c[0x0][0x2a4], R8 ;  /* 0x0000a9000b117a23 */ /* 0x000fe20000000008 */
[----:B------:R0:W-:Y:S01]  /*0830*/  STG.E [R12.64+0x4], R7 ;  /* 0x000004070c007986 */ /* 0x0001e2000c10190e */
[----:B------:R-:W-:Y:S02]  /*0840*/  IADD3.X R3, R3, UR4, RZ, P0, !PT ;  /* 0x0000000403037c10 */ /* 0x000fe400087fe4ff */
[----:B------:R-:W-:Y:S01]  /*0850*/  ISETP.GE.U32.AND P0, PT, R4, c[0x0][0x178], PT ;  /* 0x00005e0004007a0c */ /* 0x000fe20003f06070 */
[----:B------:R0:W-:Y:S03]  /*0860*/  STG.E [R12.64], R5 ;  /* 0x000000050c007986 */ /* 0x0001e6000c10190e */
[----:B------:R-:W-:Y:S01]  /*0870*/  ISETP.GE.U32.AND.EX P0, PT, R3, c[0x0][0x17c], PT, P0 ;  /* 0x00005f0003007a0c */ /* 0x000fe20003f06100 */
[----:B------:R0:W-:Y:S04]  /*0880*/  STG.E [R12.64+0x8], R17 ;  /* 0x000008110c007986 */ /* 0x0001e8000c10190e */
[----:B------:R0:W-:Y:S04]  /*0890*/  STG.E [R14.64], R9 ;  /* 0x000000090e007986 */ /* 0x0001e8000c10190e */
[----:B------:R0:W-:Y:S04]  /*08a0*/  STG.E [R14.64+0x4], R10 ;  /* 0x0000040a0e007986 */ /* 0x0001e8000c10190e */
[----:B------:R0:W-:Y:S01]  /*08b0*/  STG.E [R14.64+0x8], R11 ;  /* 0x0000080b0e007986 */ /* 0x0001e2000c10190e */
[----:B------:R-:W-:Y:S05]  /*08c0*/  @!P0 BRA `(.L_x_963) ;  /* 0xfffff90000008947 */ /* 0x000fea000383ffff */
[----:B------:R-:W-:Y:S05]  /*08d0*/  EXIT ;  /* 0x000000000000794d */ /* 0x000fea0003800000 */
        .weak           $__internal_29_$__cuda_sm20_sqrt_rn_f32_slowpath
        .type           $__internal_29_$__cuda_sm20_sqrt_rn_f32_slowpath,@function
        .size           $__internal_29_$__cuda_sm20_sqrt_rn_f32_slowpath,($__internal_30_$__cuda_sm3x_div_rn_noftz_f32_slowpath - $__internal_29_$__cuda_sm20_sqrt_rn_f32_slowpath)
$__internal_29_$__cuda_sm20_sqrt_rn_f32_slowpath:
        /* <DEDUP_REMOVED lines=16> */
[----:B------:R-:W-:Y:S01]  /*09e0*/  @P0 FFMA R14, R15, R2, R12 ;  /* 0x000000020f0e0223 */ /* 0x000fe2000000000c */
[----:B------:R-:W-:-:S03]  /*09f0*/  @!P0 IMAD.MOV.U32 R2, RZ, RZ, R0 ;  /* 0x000000ffff028224 */ /* 0x000fc600078e0000 */
[----:B------:R-:W-:-:S04]  /*0a00*/  @P0 FFMA R13, R14, R13, R15 ;  /* 0x0000000d0e0d0223 */ /* 0x000fc8000000000f */
[----:B------:R-:W-:Y:S01]  /*0a10*/  @P0 FMUL.FTZ R2, R13, 2.3283064365386962891e-10 ;  /* 0x2f8000000d020820 */ /* 0x000fe20000410000 */
.L_x_964:
[----:B------:R-:W-:Y:S01]  /*0a20*/  MOV R12, R16 ;  /* 0x00000010000c7202 */ /* 0x000fe20000000f00 */
[----:B------:R-:W-:-:S04]  /*0a30*/  IMAD.MOV.U32 R13, RZ, RZ, 0x0 ;  /* 0x00000000ff0d7424 */ /* 0x000fc800078e00ff */
[----:B------:R-:W-:Y:S05]  /*0a40*/  RET.REL.NODEC R12 `(my_integrate_particles_cuda_kernel_forward) ;  /* 0xfffff5b00c007950 */ /* 0x000fea0003c3ffff */
        .weak           $__internal_30_$__cuda_sm3x_div_rn_noftz_f32_slowpath
        .type           $__internal_30_$__cuda_sm3x_div_rn_noftz_f32_slowpath,@function
        .size           $__internal_30_$__cuda_sm3x_div_rn_noftz_f32_slowpath,(.L_x_1264 - $__internal_30_$__cuda_sm3x_div_rn_noftz_f32_slowpath)
$__internal_30_$__cuda_sm3x_div_rn_noftz_f32_slowpath:
[----:B------:R-:W-:Y:S01]  /*0a50*/  SHF.R.U32.HI R13, RZ, 0x17, R0 ;  /* 0x00000017ff0d7819 */ /* 0x000fe20000011600 */
[----:B------:R-:W-:Y:S01]  /*0a60*/  BSSY B2, `(.L_x_965) ;  /* 0x0000064000027945 */ /* 0x000fe20003800000 */
[----:B------:R-:W-:Y:S01]  /*0a70*/  MOV R2, c[0x0][0x2a8] ;  /* 0x0000aa0000027a02 */ /* 0x000fe20000000f00 */
[----:B------:R-:W-:Y:S01]  /*0a80*/  IMAD.MOV.U32 R14, RZ, RZ, c[0x0][0x2a8] ;  /* 0x0000aa00ff0e7624 */ /* 0x000fe200078e00ff */
[----:B------:R-:W-:Y:S02]  /*0a90*/  LOP3.LUT R16, R13, 0xff, RZ, 0xc0, !PT ;  /* 0x000000ff0d107812 */ /* 0x000fe400078ec0ff */
[----:B------:R-:W-:Y:S02]  /*0aa0*/  SHF.R.U32.HI R13, RZ, 0x17, R2 ;  /* 0x00000017ff0d7819 */ /* 0x000fe40000011602 */
[----:B------:R-:W-:Y:S02]  /*0ab0*/  IADD3 R18, R16, -0x1, RZ ;  /* 0xffffffff10127810 */ /* 0x000fe40007ffe0ff */
[----:B------:R-:W-:-:S02]  /*0ac0*/  LOP3.LUT R13, R13, 0xff, RZ, 0xc0, !PT ;  /* 0x000000ff0d0d7812 */ /* 0x000fc400078ec0ff */
[----:B------:R-:W-:Y:S02]  /*0ad0*/  ISETP.GT.U32.AND P0, PT, R18, 0xfd, PT ;  /* 0x000000fd1200780c */ /* 0x000fe40003f04070 */
[----:B------:R-:W-:-:S04]  /*0ae0*/  IADD3 R17, R13, -0x1, RZ ;  /* 0xffffffff0d117810 */ /* 0x000fc80007ffe0ff */
        /* <DEDUP_REMOVED lines=26> */
.L_x_966:
[----:B------:R-:W-:Y:S01]  /*0c90*/  LEA R17, R16, 0xc0800000, 0x17 ;  /* 0xc080000010117811 */ /* 0x000fe200078eb8ff */
[----:B------:R-:W-:Y:S01]  /*0ca0*/  BSSY B3, `(.L_x_971) ;  /* 0x0000036000037945 */ /* 0x000fe20003800000 */
[----:B------:R-:W-:-:S03]  /*0cb0*/  IADD3 R13, R13, -0x7f, RZ ;  /* 0xffffff810d0d7810 */ /* 0x000fc60007ffe0ff */
[----:B------:R-:W-:Y:S02]  /*0cc0*/  IMAD.IADD R17, R0, 0x1, -R17 ;  /* 0x0000000100117824 */ /* 0x000fe400078e0a11 */
[C---:B------:R-:W-:Y:S01]  /*0cd0*/  IMAD R0, R13.reuse, -0x800000, R14 ;  /* 0xff8000000d007824 */ /* 0x040fe200078e020e */
[----:B------:R-:W-:Y:S01]  /*0ce0*/  IADD3 R14, R13, 0x7f, -R16 ;  /* 0x0000007f0d0e7810 */ /* 0x000fe20007ffe810 */
[----:B------:R-:W0:Y:S01]  /*0cf0*/  MUFU.RCP R2, R17 ;  /* 0x0000001100027308 */ /* 0x000e220000001000 */
[----:B------:R-:W-:Y:S02]  /*0d00*/  FADD.FTZ R19, -R17, -RZ ;  /* 0x800000ff11137221 */ /* 0x000fe40000010100 */
[----:B------:R-:W-:Y:S02]  /*0d10*/  IADD3 R15, R14, R15, RZ ;  /* 0x0000000f0e0f7210 */ /* 0x000fe40007ffe0ff */
        /* <DEDUP_REMOVED lines=38> */
[----:B------:R-:W-:-:S05]  /*0f80*/  LOP3.LUT R2, R2, R13, RZ, 0xc0, !PT ;  /* 0x0000000d02027212 */ /* 0x000fca00078ec0ff */
[----:B------:R-:W-:-:S05]  /*0f90*/  IMAD.IADD R15, R15, 0x1, R2 ;  /* 0x000000010f0f7824 */ /* 0x000fca00078e0202 */
[----:B------:R-:W-:Y:S01]  /*0fa0*/  LOP3.LUT R0, R15, R0, RZ, 0xfc, !PT ;  /* 0x000000000f007212 */ /* 0x000fe200078efcff */
[----:B------:R-:W-:Y:S05]  /*0fb0*/  BRA `(.L_x_974) ;  /* 0x0000004000007947 */ /* 0x000fea0003800000 */
.L_x_973:
[----:B------:R-:W-:-:S04]  /*0fc0*/  LOP3.LUT R0, R0, 0x80000000, RZ, 0xc0, !PT ;  /* 0x8000000000007812 */ /* 0x000fc800078ec0ff */
[----:B------:R-:W-:Y:S01]  /*0fd0*/  LOP3.LUT R0, R0, 0x7f800000, RZ, 0xfc, !PT ;  /* 0x7f80000000007812 */ /* 0x000fe200078efcff */
[----:B------:R-:W-:Y:S05]  /*0fe0*/  BRA `(.L_x_974) ;  /* 0x0000001000007947 */ /* 0x000fea0003800000 */
.L_x_972:
[----:B------:R-:W-:Y:S02]  /*0ff0*/  LEA R0, R15, R0, 0x17 ;  /* 0x000000000f007211 */ /* 0x000fe400078eb8ff */
.L_x_974:
[----:B------:R-:W-:Y:S05]  /*1000*/  BSYNC B3 ;  /* 0x0000000000037941 */ /* 0x000fea0003800000 */
.L_x_971:
[----:B------:R-:W-:Y:S05]  /*1010*/  BRA `(.L_x_975) ;  /* 0x0000008000007947 */ /* 0x000fea0003800000 */
.L_x_970:
[----:B------:R-:W-:-:S04]  /*1020*/  LOP3.LUT R0, R0, 0x80000000, R14, 0x48, !PT ;  /* 0x8000000000007812 */ /* 0x000fc800078e480e */
[----:B------:R-:W-:Y:S01]  /*1030*/  LOP3.LUT R0, R0, 0x7f800000, RZ, 0xfc, !PT ;  /* 0x7f80000000007812 */ /* 0x000fe200078efcff */
[----:B------:R-:W-:Y:S05]  /*1040*/  BRA `(.L_x_975) ;  /* 0x0000005000007947 */ /* 0x000fea0003800000 */
.L_x_969:
[----:B------:R-:W-:Y:S01]  /*1050*/  LOP3.LUT R0, R0, 0x80000000, R14, 0x48, !PT ;  /* 0x8000000000007812 */ /* 0x000fe200078e480e */
[----:B------:R-:W-:Y:S05]  /*1060*/  BRA `(.L_x_975) ;  /* 0x0000003000007947 */ /* 0x000fea0003800000 */
.L_x_968:
[----:B------:R-:W0:Y:S01]  /*1070*/  MUFU.RSQ R0, -QNAN ;  /* 0xffc0000000007908 */ /* 0x000e220000001400 */
[----:B------:R-:W-:Y:S05]  /*1080*/  BRA `(.L_x_975) ;  /* 0x0000001000007947 */ /* 0x000fea0003800000 */
.L_x_967:
[----:B------:R-:W-:Y:S02]  /*1090*/  FADD.FTZ R0, R0, c[0x0][0x2a8] ;  /* 0x0000aa0000007621 */ /* 0x000fe40000010000 */
.L_x_975:
[----:B------:R-:W-:Y:S05]  /*10a0*/  BSYNC B2 ;  /* 0x0000000000027941 */ /* 0x000fea0003800000 */
.L_x_965:
[----:B------:R-:W-:-:S04]  /*10b0*/  IMAD.MOV.U32 R13, RZ, RZ, 0x0 ;  /* 0x00000000ff0d7424 */ /* 0x000fc800078e00ff */
[----:B------:R-:W-:Y:S05]  /*10c0*/  RET.REL.NODEC R12 `(my_integrate_particles_cuda_kernel_forward) ;  /* 0xffffef300c007950 */ /* 0x000fea0003c3ffff */
.L_x_976:
        /* <DEDUP_REMOVED lines=11> */
.L_x_1264:


//--------------------- .text.swellParticlesStage2_cuda_kernel_backward --------------------------
	.section	.text.swellParticlesStage2_cuda_kernel_backward,"ax",@progbits
	.sectioninfo	@"SHI_REGISTERS=27"
	.align	128
        .global         swellParticlesStage2_cuda_kernel_backward
        .type           swellParticlesStage2_cuda_kernel_backward,@function
        .size           swellParticlesStage2_cuda_kernel_backward,(.L_x_1266 - swellParticlesStage2_cuda_kernel_backward)
        .other          swellParticlesStage2_cuda_kernel_backward,@"STO_CUDA_ENTRY STV_DEFAULT"
swellParticlesStage2_cuda_kernel_backward:
.text.swellParticlesStage2_cuda_kernel_backward:
        /* <DEDUP_REMOVED lines=8> */
[----:B------:R-:W-:Y:S01]  /*0080*/  ISETP.NE.U32.AND P0, PT, RZ, c[0x0][0x270], PT ;  /* 0x00009c00ff007a0c */ /* 0x000fe20003f05070 */
[----:B------:R-:W-:Y:S02]  /*0090*/  ULDC UR6, c[0x0][0x0] ;  /* 0x0000000000067ab9 */ /* 0x000fe40000000800 */
[----:B------:R-:W-:Y:S01]  /*00a0*/  ULDC UR7, c[0x0][0xc] ;  /* 0x0000030000077ab9 */ /* 0x000fe20000000800 */
[----:B------:R-:W-:Y:S01]  /*00b0*/  ISETP.NE.AND.EX P0, PT, RZ, c[0x0][0x274], PT, P0 ;  /* 0x00009d00ff007a0c */ /* 0x000fe20003f05300 */
[----:B------:R-:W-:Y:S02]  /*00c0*/  UIMAD.WIDE.U32 UR6, UR6, UR7, URZ ;  /* 0x00000007060672a5 */ /* 0x000fe4000f8e003f */
[----:B------:R-:W-:Y:S02]  /*00d0*/  ULDC UR5, c[0x0][0x1a0] ;  /* 0x0000680000057ab9 */ /* 0x000fe40000000800 */
[----:B------:R-:W-:Y:S02]  /*00e0*/  ULDC UR8, c[0x0][0x210] ;  /* 0x0000840000087ab9 */ /* 0x000fe40000000800 */
[----:B------:R-:W-:-:S02]  /*00f0*/  ULDC UR9, c[0x0][0x1d8] ;  /* 0x0000760000097ab9 */ /* 0x000fc40000000800 */
[----:B------:R-:W-:Y:S02]  /*0100*/  ULDC UR10, c[0x0][0x2c8] ;  /* 0x0000b200000a7ab9 */ /* 0x000fe40000000800 */
[----:B------:R-:W-:Y:S02]  /*0110*/  UMOV UR4, URZ ;  /* 0x0000003f00047c82 */ /* 0x000fe40008000000 */
[----:B------:R-:W-:Y:S02]  /*0120*/  USHF.R.S32.HI UR5, URZ, 0x1f, UR5 ;  /* 0x0000001f3f057899 */ /* 0x000fe40008011405 */
[----:B------:R-:W-:Y:S02]  /*0130*/  USHF.R.S32.HI UR8, URZ, 0x1f, UR8 ;  /* 0x0000001f3f087899 */ /* 0x000fe40008011408 */
[----:B------:R-:W-:Y:S02]  /*0140*/  USHF.R.S32.HI UR9, URZ, 0x1f, UR9 ;  /* 0x0000001f3f097899 */ /* 0x000fe40008011409 */
[----:B------:R-:W-:-:S02]  /*0150*/  USHF.R.S32.HI UR10, URZ, 0x1f, UR10 ;  /* 0x0000001f3f0a7899 */ /* 0x000fc4000801140a */
[----:B------:R-:W-:Y:S02]  /*0160*/  UIADD3 UR11, UR7, UR4, URZ ;  /* 0x00000004070b7290 */ /* 0x000fe4000fffe03f */
[----:B------:R-:W-:Y:S01]  /*0170*/  ULDC.64 UR12, c[0x0][0x118] ;  /* 0x00004600000c7ab9 */ /* 0x000fe20000000a00 */
[----:B------:R-:W-:Y:S05]  /*0180*/  @!P0 BRA `(.L_x_977) ;  /* 0x00000bb000008947 */ /* 0x000fea0003800000 */
[----:B------:R-:W-:Y:S02]  /*0190*/  ULDC UR4, c[0x0][0x290] ;  /* 0x0000a40000047ab9 */ /* 0x000fe40000000800 */
[----:B------:R-:W-:Y:S02]  /*01a0*/  USHF.R.S32.HI UR4, URZ, 0x1f, UR4 ;  /* 0x0000001f3f047899 */ /* 0x000fe40008011404 */
.L_x_999:
[----:B------:R-:W-:Y:S01]  /*01b0*/  SHF.R.S32.HI R10, RZ, 0x1f, R8 ;  /* 0x0000001fff0a7819 */ /* 0x000fe20000011408 */
[----:B------:R-:W-:Y:S01]  /*01c0*/  IMAD.MOV.U32 R17, RZ, RZ, c[0x0][0x1a0] ;  /* 0x00006800ff117624 */ /* 0x000fe200078e00ff */
[----:B------:R-:W-:Y:S01]  /*01d0*/  MOV R13, c[0x0][0x1d8] ;  /* 0x00007600000d7a02 */ /* 0x000fe20000000f00 */
[----:B-1----:R-:W-:-:S04]  /*01e0*/  IMAD.WIDE.U32 R4, R8, c[0x0][0x210], RZ ;  /* 0x0000840008047a25 */ /* 0x002fc800078e00ff */
[----:B0-----:R-:W-:Y:S01]  /*01f0*/  IMAD R3, R10, c[0x0][0x1d8], RZ ;  /* 0x000076000a037a24 */ /* 0x001fe200078e02ff */
[----:B------:R-:W-:Y:S01]  /*0200*/  IADD3 R6, P0, R4, c[0x0][0x1f0], RZ ;  /* 0x00007c0004067a10 */ /* 0x000fe20007f1e0ff */
[----:B------:R-:W-:-:S04]  /*0210*/  IMAD.WIDE.U32 R12, R8, R13, c[0x0][0x1b8] ;  /* 0x00006e00080c7625 */ /* 0x000fc800078e000d */
[----:B------:R-:W-:Y:S02]  /*0220*/  IMAD R15, R8, UR9, R3 ;  /* 0x00000009080f7c24 */ /* 0x000fe4000f8e0203 */
[----:B------:R-:W-:Y:S02]  /*0230*/  IMAD.MOV.U32 R14, RZ, RZ, R12 ;  /* 0x000000ffff0e7224 */ /* 0x000fe400078e000c */
[----:B------:R-:W-:Y:S02]  /*0240*/  IMAD.IADD R15, R13, 0x1, R15 ;  /* 0x000000010d0f7824 */ /* 0x000fe400078e020f */
[C---:B------:R-:W-:Y:S02]  /*0250*/  IMAD R11, R10.reuse, c[0x0][0x210], RZ ;  /* 0x000084000a0b7a24 */ /* 0x040fe400078e02ff */
[----:B------:R-:W-:Y:S01]  /*0260*/  IMAD R7, R10, c[0x0][0x1a0], RZ ;  /* 0x000068000a077a24 */ /* 0x000fe200078e02ff */
[----:B------:R-:W2:Y:S01]  /*0270*/  LDG.E R13, [R14.64] ;  /* 0x0000000c0e0d7981 */ /* 0x000ea2000c1e1900 */
[----:B------:R-:W-:-:S02]  /*0280*/  IMAD R11, R8, UR8, R11 ;  /* 0x00000008080b7c24 */ /* 0x000fc4000f8e020b */
[----:B------:R-:W-:-:S03]  /*0290*/  IMAD.WIDE.U32 R2, R8, R17, c[0x0][0x180] ;  /* 0x0000600008027625 */ /* 0x000fc600078e0011 */
[----:B------:R-:W-:Y:S01]  /*02a0*/  IADD3 R11, R5, R11, RZ ;  /* 0x0000000b050b7210 */ /* 0x000fe20007ffe0ff */
[----:B------:R-:W-:-:S04]  /*02b0*/  IMAD R7, R8, UR5, R7 ;  /* 0x0000000508077c24 */ /* 0x000fc8000f8e0207 */
[----:B------:R-:W-:Y:S01]  /*02c0*/  IMAD.IADD R3, R3, 0x1, R7 ;  /* 0x0000000103037824 */ /* 0x000fe200078e0207 */
[----:B------:R-:W-:-:S04]  /*02d0*/  IADD3.X R7, R11, c[0x0][0x1f4], RZ, P0, !PT ;  /* 0x00007d000b077a10 */ /* 0x000fc800007fe4ff */
[----:B------:R-:W3:Y:S04]  /*02e0*/  LDG.E R2, [R2.64] ;  /* 0x0000000c02027981 */ /* 0x000ee8000c1e1900 */
[----:B------:R-:W4:Y:S01]  /*02f0*/  LDG.E R6, [R6.64] ;  /* 0x0000000c06067981 */ /* 0x000f22000c1e1900 */
[----:B------:R-:W-:Y:S01]  /*0300*/  IMAD.MOV.U32 R12, RZ, RZ, R8 ;  /* 0x000000ffff0c7224 */ /* 0x000fe200078e0008 */
[----:B------:R-:W-:-:S04]  /*0310*/  IADD3 R8, P0, R8, UR6, RZ ;  /* 0x0000000608087c10 */ /* 0x000fc8000ff1e0ff */
[----:B------:R-:W-:Y:S01]  /*0320*/  IADD3.X R9, R9, UR11, RZ, P0, !PT ;  /* 0x0000000b09097c10 */ /* 0x000fe200087fe4ff */
[----:B------:R-:W-:Y:S01]  /*0330*/  YIELD ;  /* 0x0000000000007946 */ /* 0x000fe20003800000 */
[----:B------:R-:W-:Y:S01]  /*0340*/  ISETP.GE.U32.AND P4, PT, R8, c[0x0][0x178], PT ;  /* 0x00005e0008007a0c */ /* 0x000fe20003f86070 */
[----:B------:R-:W-:Y:S03]  /*0350*/  BSSY B0, `(.L_x_978) ;  /* 0x0000011000007945 */ /* 0x000fe60003800000 */
[----:B------:R-:W-:Y:S02]  /*0360*/  ISETP.GE.U32.AND.EX P4, PT, R9, c[0x0][0x17c], PT, P4 ;  /* 0x00005f0009007a0c */ /* 0x000fe40003f86140 */
[----:B--2---:R-:W-:-:S04]  /*0370*/  IADD3 R0, R13, 0x1800000, RZ ;  /* 0x018000000d007810 */ /* 0x004fc80007ffe0ff */
[----:B------:R-:W-:-:S04]  /*0380*/  LOP3.LUT R0, R0, 0x7f800000, RZ, 0xc0, !PT ;  /* 0x7f80000000007812 */ /* 0x000fc800078ec0ff */
[----:B------:R-:W-:Y:S02]  /*0390*/  ISETP.GT.U32.AND P0, PT, R0, 0x1ffffff, PT ;  /* 0x01ffffff0000780c */ /* 0x000fe40003f04070 */
[----:B---3--:R-:W-:-:S04]  /*03a0*/  ISETP.NE.AND P3, PT, R2, 0x1, PT ;  /* 0x000000010200780c */ /* 0x008fc80003f65270 */
[----:B----4-:R-:W-:-:S07]  /*03b0*/  FSETP.LT.AND P5, PT, R6, c[0x0][0x230], !P3 ;  /* 0x00008c0006007a0b */ /* 0x010fce0005fa1000 */
[----:B------:R-:W-:Y:S05]  /*03c0*/  @P0 BRA `(.L_x_979) ;  /* 0x0000005000000947 */ /* 0x000fea0003800000 */
[----:B------:R-:W-:Y:S02]  /*03d0*/  MOV R2, R13 ;  /* 0x0000000d00027202 */ /* 0x000fe40000000f00 */
[----:B------:R-:W-:Y:S02]  /*03e0*/  MOV R16, 0x400 ;  /* 0x0000040000107802 */ /* 0x000fe40000000f00 */
[----:B------:R-:W-:Y:S05]  /*03f0*/  CALL.REL.NOINC `($__internal_31_$__cuda_sm20_rcp_rn_f32_slowpath) ;  /* 0x0000150000007944 */ /* 0x000fea0003c00000 */
[----:B------:R-:W-:Y:S01]  /*0400*/  IMAD.MOV.U32 R14, RZ, RZ, R0 ;  /* 0x000000ffff0e7224 */ /* 0x000fe200078e0000 */
[----:B------:R-:W-:Y:S05]  /*0410*/  BRA `(.L_x_980) ;  /* 0x0000004000007947 */ /* 0x000fea0003800000 */
.L_x_979:
[----:B------:R-:W0:Y:S02]  /*0420*/  MUFU.RCP R14, R13 ;  /* 0x0000000d000e7308 */ /* 0x000e240000001000 */
[----:B0-----:R-:W-:-:S04]  /*0430*/  FFMA R0, R13, R14, -1 ;  /* 0xbf8000000d007423 */ /* 0x001fc8000000000e */
[----:B------:R-:W-:-:S04]  /*0440*/  FADD.FTZ R3, -R0, -RZ ;  /* 0x800000ff00037221 */ /* 0x000fc80000010100 */
[----:B------:R-:W-:Y:S02]  /*0450*/  FFMA R14, R14, R3, R14 ;  /* 0x000000030e0e7223 */ /* 0x000fe4000000000e */
.L_x_980:
[----:B------:R-:W-:Y:S05]  /*0460*/  BSYNC B0 ;  /* 0x0000000000007941 */ /* 0x000fea0003800000 */
.L_x_978:
[----:B------:R-:W-:Y:S01]  /*0470*/  FSETP.LT.AND P3, PT, R14, 10000, !P3 ;  /* 0x461c40000e00780b */ /* 0x000fe20005f61000 */
[----:B------:R-:W-:-:S12]  /*0480*/  BSSY B0, `(.L_x_981) ;  /* 0x000003c000007945 */ /* 0x000fd80003800000 */
[----:B------:R-:W-:Y:S05]  /*0490*/  @!P3 BRA `(.L_x_982) ;  /* 0x000003a00000b947 */ /* 0x000fea0003800000 */
[----:B------:R-:W-:Y:S01]  /*04a0*/  FMUL R15, R14, 0.0099999997764825820923 ;  /* 0x3c23d70a0e0f7820 */ /* 0x000fe20000400000 */
[----:B------:R-:W-:Y:S01]  /*04b0*/  UMOV UR14, 0x3f800000 ;  /* 0x3f800000000e7882 */ /* 0x000fe20000000000 */
[----:B------:R-:W-:Y:S01]  /*04c0*/  BSSY B1, `(.L_x_983) ;  /* 0x000000e000017945 */ /* 0x000fe20003800000 */
[----:B------:R-:W-:Y:S01]  /*04d0*/  IMAD.U32 R6, RZ, RZ, UR14 ;  /* 0x0000000eff067e24 */ /* 0x000fe2000f8e00ff */
[----:B------:R-:W1:Y:S08]  /*04e0*/  MUFU.RCP R0, R15 ;  /* 0x0000000f00007308 */ /* 0x000e700000001000 */
[----:B------:R-:W2:Y:S01]  /*04f0*/  FCHK P0, -R6, R15 ;  /* 0x0000000f06007302 */ /* 0x000ea20000000100 */
[----:B-1----:R-:W-:-:S04]  /*0500*/  FFMA R3, -R15, R0, 1 ;  /* 0x3f8000000f037423 */ /* 0x002fc80000000100 */
[----:B------:R-:W-:-:S04]  /*0510*/  FFMA R0, R0, R3, R0 ;  /* 0x0000000300007223 */ /* 0x000fc80000000000 */
[----:B0-----:R-:W-:-:S04]  /*0520*/  FFMA R2, R0, -1, RZ ;  /* 0xbf80000000027823 */ /* 0x001fc800000000ff */
[----:B------:R-:W-:-:S04]  /*0530*/  FFMA R3, -R15, R2, -1 ;  /* 0xbf8000000f037423 */ /* 0x000fc80000000102 */
[----:B------:R-:W-:Y:S01]  /*0540*/  FFMA R0, R0, R3, R2 ;  /* 0x0000000300007223 */ /* 0x000fe20000000002 */
[----:B--2---:R-:W-:Y:S05]  /*0550*/  @!P0 BRA `(.L_x_984) ;  /* 0x0000004000008947 */ /* 0x004fea0003800000 */
[----:B------:R-:W-:Y:S01]  /*0560*/  MOV R0, 0xbf800000 ;  /* 0xbf80000000007802 */ /* 0x000fe20000000f00 */
[----:B------:R-:W-:Y:S01]  /*0570*/  IMAD.MOV.U32 R3, RZ, RZ, R15 ;  /* 0x000000ffff037224 */ /* 0x000fe200078e000f */
[----:B------:R-:W-:Y:S02]  /*0580*/  MOV R2, 0x5a0 ;  /* 0x000005a000027802 */ /* 0x000fe40000000f00 */
[----:B------:R-:W-:Y:S05]  /*0590*/  CALL.REL.NOINC `($__internal_32_$__cuda_sm3x_div_rn_noftz_f32_slowpath) ;  /* 0x000016c000007944 */ /* 0x000fea0003c00000 */
.L_x_984:
[----:B------:R-:W-:Y:S05]  /*05a0*/  BSYNC B1 ;  /* 0x0000000000017941 */ /* 0x000fea0003800000 */
.L_x_983:
[----:B------:R-:W-:Y:S02]  /*05b0*/  IMAD R3, R10, c[0x0][0x290], RZ ;  /* 0x0000a4000a037a24 */ /* 0x000fe400078e02ff */
[----:B------:R-:W-:Y:S02]  /*05c0*/  IMAD.MOV.U32 R7, RZ, RZ, c[0x0][0x290] ;  /* 0x0000a400ff077624 */ /* 0x000fe400078e00ff */
[C---:B------:R-:W-:Y:S02]  /*05d0*/  IMAD R3, R12.reuse, UR4, R3 ;  /* 0x000000040c037c24 */ /* 0x040fe4000f8e0203 */
[----:B------:R-:W-:-:S05]  /*05e0*/  IMAD.WIDE.U32 R6, R12, R7, c[0x0][0x270] ;  /* 0x00009c000c067625 */ /* 0x000fca00078e0007 */
[----:B------:R-:W-:-:S05]  /*05f0*/  IADD3 R7, R7, R3, RZ ;  /* 0x0000000307077210 */ /* 0x000fca0007ffe0ff */
[----:B------:R-:W2:Y:S01]  /*0600*/  LDG.E R2, [R6.64] ;  /* 0x0000000c06027981 */ /* 0x000ea2000c1e1900 */
[----:B------:R-:W1:Y:S01]  /*0610*/  MUFU.RCP R18, R15 ;  /* 0x0000000f00127308 */ /* 0x000e620000001000 */
[----:B------:R-:W-:Y:S01]  /*0620*/  BSSY B1, `(.L_x_985) ;  /* 0x000000e000017945 */ /* 0x000fe20003800000 */
[----:B-1----:R-:W-:Y:S01]  /*0630*/  FFMA R17, -R15, R18, 1 ;  /* 0x3f8000000f117423 */ /* 0x002fe20000000112 */
[----:B--2---:R-:W-:-:S04]  /*0640*/  FADD R3, RZ, R2 ;  /* 0x00000002ff037221 */ /* 0x004fc80000000000 */
[----:B0-----:R-:W-:Y:S01]  /*0650*/  FMUL R16, R3, R0 ;  /* 0x0000000003107220 */ /* 0x001fe20000400000 */
[----:B------:R-:W-:-:S03]  /*0660*/  FFMA R0, R18, R17, R18 ;  /* 0x0000001112007223 */ /* 0x000fc60000000012 */
[----:B------:R-:W0:Y:S01]  /*0670*/  FCHK P0, R16, R15 ;  /* 0x0000000f10007302 */ /* 0x000e220000000000 */
[----:B------:R-:W-:-:S04]  /*0680*/  FFMA R2, R0, R16, RZ ;  /* 0x0000001000027223 */ /* 0x000fc800000000ff */
[----:B------:R-:W-:-:S04]  /*0690*/  FFMA R3, -R15, R2, R16 ;  /* 0x000000020f037223 */ /* 0x000fc80000000110 */
[----:B------:R-:W-:Y:S01]  /*06a0*/  FFMA R0, R0, R3, R2 ;  /* 0x0000000300007223 */ /* 0x000fe20000000002 */
[----:B0-----:R-:W-:Y:S05]  /*06b0*/  @!P0 BRA `(.L_x_986) ;  /* 0x0000004000008947 */ /* 0x001fea0003800000 */
[----:B------:R-:W-:Y:S01]  /*06c0*/  IMAD.MOV.U32 R0, RZ, RZ, R16 ;  /* 0x000000ffff007224 */ /* 0x000fe200078e0010 */
[----:B------:R-:W-:Y:S01]  /*06d0*/  MOV R2, 0x700 ;  /* 0x0000070000027802 */ /* 0x000fe20000000f00 */
[----:B------:R-:W-:Y:S02]  /*06e0*/  IMAD.MOV.U32 R3, RZ, RZ, R15 ;  /* 0x000000ffff037224 */ /* 0x000fe400078e000f */
[----:B------:R-:W-:Y:S05]  /*06f0*/  CALL.REL.NOINC `($__internal_32_$__cuda_sm3x_div_rn_noftz_f32_slowpath) ;  /* 0x0000156000007944 */ /* 0x000fea0003c00000 */
.L_x_986:
[----:B------:R-:W-:Y:S05]  /*0700*/  BSYNC B1 ;  /* 0x0000000000017941 */ /* 0x000fea0003800000 */
.L_x_985:
[----:B------:R-:W1:Y:S01]  /*0710*/  MUFU.RCP R15, R13 ;  /* 0x0000000d000f7308 */ /* 0x000e620000001000 */
[----:B0-----:R-:W-:Y:S01]  /*0720*/  FADD R0, RZ, R0 ;  /* 0x00000000ff007221 */ /* 0x001fe20000000000 */
[----:B------:R-:W-:Y:S03]  /*0730*/  BSSY B1, `(.L_x_987) ;  /* 0x000000e000017945 */ /* 0x000fe60003800000 */
[----:B------:R-:W-:-:S04]  /*0740*/  FFMA R3, R0, 0.0099999997764825820923, RZ ;  /* 0x3c23d70a00037823 */ /* 0x000fc800000000ff */
[----:B------:R-:W-:-:S04]  /*0750*/  FMUL R0, R3, R14 ;  /* 0x0000000e03007220 */ /* 0x000fc80000400000 */
        /* <DEDUP_REMOVED lines=9> */
[----:B------:R-:W-:Y:S05]  /*07f0*/  CALL.REL.NOINC `($__internal_32_$__cuda_sm3x_div_rn_noftz_f32_slowpath) ;  /* 0x0000146000007944 */ /* 0x000fea0003c00000 */
[----:B0-----:R-:W-:Y:S02]  /*0800*/  IMAD.MOV.U32 R2, RZ, RZ, R0 ;  /* 0x000000ffff027224 */ /* 0x001fe400078e0000 */
.L_x_988:
[----:B------:R-:W-:Y:S05]  /*0810*/  BSYNC B1 ;  /* 0x0000000000017941 */ /* 0x000fea0003800000 */
.L_x_987:
[----:B------:R-:W-:-:S05]  /*0820*/  FADD R3, RZ, -R2 ;  /* 0x80000002ff037221 */ /* 0x000fca0000000000 */
[----:B------:R0:W-:Y:S02]  /*0830*/  RED.E.ADD.F32.FTZ.RN.STRONG.GPU [R6.64], R3 ;  /* 0x000000030600798e */ /* 0x0001e4000c10e78c */
.L_x_982:
[----:B------:R-:W-:Y:S05]  /*0840*/  BSYNC B0 ;  /* 0x0000000000007941 */ /* 0x000fea0003800000 */
.L_x_981:
[----:B------:R-:W1:Y:S01]  /*0850*/  MUFU.RCP R0, R13 ;  /* 0x0000000d00007308 */ /* 0x000e620000001000 */
[----:B------:R-:W-:Y:S01]  /*0860*/  FMUL R14, RZ, R14 ;  /* 0x0000000eff0e7220 */ /* 0x000fe20000400000 */
[----:B------:R-:W-:Y:S01]  /*0870*/  IMAD R15, R10, c[0x0][0x290], RZ ;  /* 0x0000a4000a0f7a24 */ /* 0x000fe200078e02ff */
[----:B------:R-:W-:Y:S01]  /*0880*/  BSSY B0, `(.L_x_989) ;  /* 0x0000010000007945 */ /* 0x000fe20003800000 */
[----:B0-----:R-:W-:Y:S02]  /*0890*/  IMAD.MOV.U32 R7, RZ, RZ, c[0x0][0x290] ;  /* 0x0000a400ff077624 */ /* 0x001fe400078e00ff */
[C---:B------:R-:W-:Y:S02]  /*08a0*/  IMAD R15, R12.reuse, UR4, R15 ;  /* 0x000000040c0f7c24 */ /* 0x040fe4000f8e020f */
[----:B------:R-:W0:Y:S01]  /*08b0*/  FCHK P0, R14, R13 ;  /* 0x0000000d0e007302 */ /* 0x000e220000000000 */
[----:B------:R-:W-:-:S05]  /*08c0*/  IMAD.WIDE.U32 R6, R12, R7, c[0x0][0x270] ;  /* 0x00009c000c067625 */ /* 0x000fca00078e0007 */
[----:B------:R-:W-:Y:S01]  /*08d0*/  IADD3 R15, R15, R7, RZ ;  /* 0x000000070f0f7210 */ /* 0x000fe20007ffe0ff */
[----:B-1----:R-:W-:-:S04]  /*08e0*/  FFMA R3, -R13, R0, 1 ;  /* 0x3f8000000d037423 */ /* 0x002fc80000000100 */
[----:B------:R-:W-:-:S04]  /*08f0*/  FFMA R0, R0, R3, R0 ;  /* 0x0000000300007223 */ /* 0x000fc80000000000 */
        /* <DEDUP_REMOVED lines=8> */
.L_x_990:
[----:B------:R-:W-:Y:S05]  /*0980*/  BSYNC B0 ;  /* 0x0000000000007941 */ /* 0x000fea0003800000 */
.L_x_989:
[----:B0-----:R-:W-:Y:S01]  /*0990*/  FADD R3, RZ, -R0 ;  /* 0x80000000ff037221 */ /* 0x001fe20000000000 */
[----:B------:R-:W-:Y:S01]  /*09a0*/  MOV R14, R6 ;  /* 0x00000006000e7202 */ /* 0x000fe20000000f00 */
[----:B------:R-:W-:Y:S04]  /*09b0*/  BSSY B0, `(.L_x_991) ;  /* 0x0000025000007945 */ /* 0x000fe80003800000 */
[----:B------:R0:W-:Y:S01]  /*09c0*/  RED.E.ADD.F32.FTZ.RN.STRONG.GPU [R14.64], R3 ;  /* 0x000000030e00798e */ /* 0x0001e2000c10e78c */
[----:B------:R-:W-:Y:S05]  /*09d0*/  @!P5 BRA `(.L_x_992) ;  /* 0x000002200000d947 */ /* 0x000fea0003800000 */
[----:B------:R-:W-:-:S04]  /*09e0*/  ISETP.NE.U32.AND P1, PT, RZ, c[0x0][0x2a8], PT ;  /* 0x0000aa00ff007a0c */ /* 0x000fc80003f25070 */
[----:B------:R-:W-:-:S13]  /*09f0*/  ISETP.NE.AND.EX P1, PT, RZ, c[0x0][0x2ac], PT, P1 ;  /* 0x0000ab00ff007a0c */ /* 0x000fda0003f25310 */
[----:B------:R-:W-:Y:S05]  /*0a00*/  @!P1 BRA `(.L_x_993) ;  /* 0x0000008000009947 */ /* 0x000fea0003800000 */
[----:B0-----:R-:W-:Y:S02]  /*0a10*/  IMAD R3, R10, c[0x0][0x2c8], RZ ;  /* 0x0000b2000a037a24 */ /* 0x001fe400078e02ff */
[----:B------:R-:W-:Y:S02]  /*0a20*/  IMAD.MOV.U32 R13, RZ, RZ, c[0x0][0x2c8] ;  /* 0x0000b200ff0d7624 */ /* 0x000fe400078e00ff */
[C---:B------:R-:W-:Y:S02]  /*0a30*/  IMAD R7, R12.reuse, UR10, R3 ;  /* 0x0000000a0c077c24 */ /* 0x040fe4000f8e0203 */
[----:B------:R-:W-:-:S04]  /*0a40*/  IMAD.WIDE.U32 R2, R12, R13, c[0x0][0x2a8] ;  /* 0x0000aa000c027625 */ /* 0x000fc800078e000d */
[----:B------:R-:W-:-:S05]  /*0a50*/  IMAD.IADD R3, R3, 0x1, R7 ;  /* 0x0000000103037824 */ /* 0x000fca00078e0207 */
[----:B------:R-:W2:Y:S02]  /*0a60*/  LDG.E R2, [R2.64] ;  /* 0x0000000c02027981 */ /* 0x000ea4000c1e1900 */
[----:B--2---:R-:W-:Y:S01]  /*0a70*/  FADD R0, RZ, R2 ;  /* 0x00000002ff007221 */ /* 0x004fe20000000000 */
[----:B------:R-:W-:Y:S05]  /*0a80*/  BRA `(.L_x_994) ;  /* 0x0000008000007947 */ /* 0x000fea0003800000 */
.L_x_993:
[----:B------:R-:W-:Y:S02]  /*0a90*/  ISETP.NE.U32.AND P0, PT, RZ, c[0x0][0x1f8], PT ;  /* 0x00007e00ff007a0c */ /* 0x000fe40003f05070 */
[----:B------:R-:W-:Y:S02]  /*0aa0*/  MOV R0, RZ ;  /* 0x000000ff00007202 */ /* 0x000fe40000000f00 */
[----:B------:R-:W-:-:S13]  /*0ab0*/  ISETP.NE.AND.EX P0, PT, RZ, c[0x0][0x1fc], PT, P0 ;  /* 0x00007f00ff007a0c */ /* 0x000fda0003f05300 */
[----:B------:R-:W-:Y:S05]  /*0ac0*/  @!P0 BRA `(.L_x_994) ;  /* 0x0000004000008947 */ /* 0x000fea0003800000 */
[----:B------:R-:W-:-:S04]  /*0ad0*/  IADD3 R2, P0, R4, c[0x0][0x1f8], RZ ;  /* 0x00007e0004027a10 */ /* 0x000fc80007f1e0ff */
[----:B0-----:R-:W-:-:S05]  /*0ae0*/  IADD3.X R3, R11, c[0x0][0x1fc], RZ, P0, !PT ;  /* 0x00007f000b037a10 */ /* 0x001fca00007fe4ff */
[----:B------:R-:W2:Y:S02]  /*0af0*/  LDG.E R2, [R2.64] ;  /* 0x0000000c02027981 */ /* 0x000ea4000c1e1900 */
[----:B--2---:R-:W-:-:S04]  /*0b00*/  FADD R0, RZ, R2 ;  /* 0x00000002ff007221 */ /* 0x004fc80000000000 */
.L_x_994:
[----:B------:R-:W-:Y:S01]  /*0b10*/  FADD R7, RZ, R0 ;  /* 0x00000000ff077221 */ /* 0x000fe20000000000 */
[----:B------:R-:W-:Y:S05]  /*0b20*/  @!P1 BRA `(.L_x_995) ;  /* 0x0000007000009947 */ /* 0x000fea0003800000 */
[----:B------:R-:W-:Y:S02]  /*0b30*/  IMAD R13, R10, c[0x0][0x2c8], RZ ;  /* 0x0000b2000a0d7a24 */ /* 0x000fe400078e02ff */
[----:B0-----:R-:W-:Y:S02]  /*0b40*/  IMAD.MOV.U32 R3, RZ, RZ, c[0x0][0x2c8] ;  /* 0x0000b200ff037624 */ /* 0x001fe400078e00ff */
[C---:B------:R-:W-:Y:S02]  /*0b50*/  IMAD R13, R12.reuse, UR10, R13 ;  /* 0x0000000a0c0d7c24 */ /* 0x040fe4000f8e020d */
[----:B------:R-:W-:-:S04]  /*0b60*/  IMAD.WIDE.U32 R2, R12, R3, c[0x0][0x2a8] ;  /* 0x0000aa000c027625 */ /* 0x000fc800078e0003 */
[----:B------:R-:W-:-:S05]  /*0b70*/  IMAD.IADD R3, R3, 0x1, R13 ;  /* 0x0000000103037824 */ /* 0x000fca00078e020d */
[----:B------:R0:W-:Y:S01]  /*0b80*/  RED.E.ADD.F32.FTZ.RN.STRONG.GPU [R2.64], R7 ;  /* 0x000000070200798e */ /* 0x0001e2000c10e78c */
[----:B------:R-:W-:Y:S05]  /*0b90*/  BRA `(.L_x_992) ;  /* 0x0000006000007947 */ /* 0x000fea0003800000 */
.L_x_995:
[----:B------:R-:W-:-:S04]  /*0ba0*/  ISETP.NE.U32.AND P0, PT, RZ, c[0x0][0x1f8], PT ;  /* 0x00007e00ff007a0c */ /* 0x000fc80003f05070 */
[----:B------:R-:W-:-:S13]  /*0bb0*/  ISETP.NE.AND.EX P0, PT, RZ, c[0x0][0x1fc], PT, P0 ;  /* 0x00007f00ff007a0c */ /* 0x000fda0003f05300 */
[----:B------:R-:W-:Y:S05]  /*0bc0*/  @!P0 BRA `(.L_x_992) ;  /* 0x0000003000008947 */ /* 0x000fea0003800000 */
[----:B------:R-:W-:-:S04]  /*0bd0*/  IADD3 R2, P0, R4, c[0x0][0x1f8], RZ ;  /* 0x00007e0004027a10 */ /* 0x000fc80007f1e0ff */
[----:B0-----:R-:W-:-:S05]  /*0be0*/  IADD3.X R3, R11, c[0x0][0x1fc], RZ, P0, !PT ;  /* 0x00007f000b037a10 */ /* 0x001fca00007fe4ff */
[----:B------:R0:W-:Y:S04]  /*0bf0*/  RED.E.ADD.F32.FTZ.RN.STRONG.GPU [R2.64], R7 ;  /* 0x000000070200798e */ /* 0x0001e8000c10e78c */
.L_x_992:
[----:B------:R-:W-:Y:S05]  /*0c00*/  BSYNC B0 ;  /* 0x0000000000007941 */ /* 0x000fea0003800000 */
.L_x_991:
[----:B------:R-:W-:-:S04]  /*0c10*/  ISETP.NE.U32.AND P0, PT, RZ, c[0x0][0x2a8], PT ;  /* 0x0000aa00ff007a0c */ /* 0x000fc80003f05070 */
[----:B------:R-:W-:-:S13]  /*0c20*/  ISETP.NE.AND.EX P0, PT, RZ, c[0x0][0x2ac], PT, P0 ;  /* 0x0000ab00ff007a0c */ /* 0x000fda0003f05300 */
[----:B------:R-:W-:Y:S05]  /*0c30*/  @!P0 BRA `(.L_x_996) ;  /* 0x0000007000008947 */ /* 0x000fea0003800000 */
[----:B0-----:R-:W-:Y:S01]  /*0c40*/  MOV R3, c[0x0][0x2c8] ;  /* 0x0000b20000037a02 */ /* 0x001fe20000000f00 */
[----:B------:R-:W-:-:S04]  /*0c50*/  IMAD R5, R10, c[0x0][0x2c8], RZ ;  /* 0x0000b2000a057a24 */ /* 0x000fc800078e02ff */
[C---:B------:R-:W-:Y:S02]  /*0c60*/  IMAD R5, R12.reuse, UR10, R5 ;  /* 0x0000000a0c057c24 */ /* 0x040fe4000f8e0205 */
[----:B------:R-:W-:-:S04]  /*0c70*/  IMAD.WIDE.U32 R2, R12, R3, c[0x0][0x2a8] ;  /* 0x0000aa000c027625 */ /* 0x000fc800078e0003 */
[----:B------:R-:W-:-:S05]  /*0c80*/  IMAD.IADD R3, R3, 0x1, R5 ;  /* 0x0000000103037824 */ /* 0x000fca00078e0205 */
[----:B------:R0:W-:Y:S01]  /*0c90*/  RED.E.ADD.F32.FTZ.RN.STRONG.GPU [R2.64], RZ ;  /* 0x000000ff0200798e */ /* 0x0001e2000c10e78c */
[----:B------:R-:W-:Y:S05]  /*0ca0*/  BRA `(.L_x_997) ;  /* 0x0000006000007947 */ /* 0x000fea0003800000 */
.L_x_996:
[----:B------:R-:W-:-:S04]  /*0cb0*/  ISETP.NE.U32.AND P0, PT, RZ, c[0x0][0x1f8], PT ;  /* 0x00007e00ff007a0c */ /* 0x000fc80003f05070 */
[----:B------:R-:W-:-:S13]  /*0cc0*/  ISETP.NE.AND.EX P0, PT, RZ, c[0x0][0x1fc], PT, P0 ;  /* 0x00007f00ff007a0c */ /* 0x000fda0003f05300 */
[----:B------:R-:W-:Y:S05]  /*0cd0*/  @!P0 BRA `(.L_x_997) ;  /* 0x0000003000008947 */ /* 0x000fea0003800000 */
[----:B------:R-:W-:-:S04]  /*0ce0*/  IADD3 R4, P0, R4, c[0x0][0x1f8], RZ ;  /* 0x00007e0004047a10 */ /* 0x000fc80007f1e0ff */
[----:B------:R-:W-:-:S05]  /*0cf0*/  IADD3.X R5, R11, c[0x0][0x1fc], RZ, P0, !PT ;  /* 0x00007f000b057a10 */ /* 0x000fca00007fe4ff */
[----:B------:R1:W-:Y:S04]  /*0d00*/  RED.E.ADD.F32.FTZ.RN.STRONG.GPU [R4.64], RZ ;  /* 0x000000ff0400798e */ /* 0x0003e8000c10e78c */
.L_x_997:
[----:B------:R-:W-:Y:S01]  /*0d10*/  @P4 CALL.REL.NOINC `(.L_x_998) ;  /* 0x0000001000004944 */ /* 0x000fe20003c00000 */
[----:B------:R-:W-:Y:S05]  /*0d20*/  BRA `(.L_x_999) ;  /* 0xfffff48000007947 */ /* 0x000fea000383ffff */
.L_x_998:
[----:B------:R-:W-:Y:S05]  /*0d30*/  EXIT ;  /* 0x000000000000794d */ /* 0x000fea0003800000 */
.L_x_977:
[----:B------:R-:W-:Y:S01]  /*0d40*/  SHF.R.S32.HI R12, RZ, 0x1f, R8 ;  /* 0x0000001fff0c7819 */ /* 0x000fe20000011408 */
[----:B0-----:R-:W-:-:S04]  /*0d50*/  IMAD.WIDE.U32 R6, R8, c[0x0][0x1d8], RZ ;  /* 0x0000760008067a25 */ /* 0x001fc800078e00ff */
[----:B-1----:R-:W-:Y:S01]  /*0d60*/  IMAD R5, R12, c[0x0][0x1d8], RZ ;  /* 0x000076000c057a24 */ /* 0x002fe200078e02ff */
[----:B------:R-:W-:Y:S01]  /*0d70*/  IADD3 R16, P1, R6, c[0x0][0x1b8], RZ ;  /* 0x00006e0006107a10 */ /* 0x000fe20007f3e0ff */
[----:B------:R-:W-:Y:S02]  /*0d80*/  IMAD R3, R12, c[0x0][0x210], RZ ;  /* 0x000084000c037a24 */ /* 0x000fe400078e02ff */
[C---:B------:R-:W-:Y:S02]  /*0d90*/  IMAD R13, R8.reuse, UR9, R5 ;  /* 0x00000009080d7c24 */ /* 0x040fe4000f8e0205 */
[----:B------:R-:W-:-:S03]  /*0da0*/  IMAD.WIDE.U32 R4, R8, c[0x0][0x210], RZ ;  /* 0x0000840008047a25 */ /* 0x000fc600078e00ff */
[----:B------:R-:W-:Y:S01]  /*0db0*/  IADD3 R13, R7, R13, RZ ;  /* 0x0000000d070d7210 */ /* 0x000fe20007ffe0ff */
[----:B------:R-:W-:Y:S01]  /*0dc0*/  IMAD R3, R8, UR8, R3 ;  /* 0x0000000808037c24 */ /* 0x000fe2000f8e0203 */
[----:B------:R-:W-:Y:S01]  /*0dd0*/  IADD3 R10, P0, R4, c[0x0][0x1f0], RZ ;  /* 0x00007c00040a7a10 */ /* 0x000fe20007f1e0ff */
[----:B------:R-:W-:Y:S01]  /*0de0*/  IMAD.MOV.U32 R15, RZ, RZ, c[0x0][0x1a0] ;  /* 0x00006800ff0f7624 */ /* 0x000fe200078e00ff */
[----:B------:R-:W-:Y:S01]  /*0df0*/  IADD3.X R17, R13, c[0x0][0x1bc], RZ, P1, !PT ;  /* 0x00006f000d117a10 */ /* 0x000fe20000ffe4ff */
[----:B------:R-:W-:Y:S02]  /*0e00*/  IMAD R11, R12, c[0x0][0x1a0], RZ ;  /* 0x000068000c0b7a24 */ /* 0x000fe400078e02ff */
[----:B------:R-:W-:Y:S02]  /*0e10*/  IMAD.IADD R14, R5, 0x1, R3 ;  /* 0x00000001050e7824 */ /* 0x000fe400078e0203 */
[C---:B------:R-:W-:Y:S01]  /*0e20*/  IMAD.WIDE.U32 R2, R8.reuse, R15, c[0x0][0x180] ;  /* 0x0000600008027625 */ /* 0x040fe200078e000f */
[----:B------:R-:W2:Y:S03]  /*0e30*/  LDG.E R17, [R16.64] ;  /* 0x0000000c10117981 */ /* 0x000ea6000c1e1900 */
[----:B------:R-:W-:Y:S01]  /*0e40*/  IMAD R15, R8, UR5, R11 ;  /* 0x00000005080f7c24 */ /* 0x000fe2000f8e020b */
[----:B------:R-:W-:-:S03]  /*0e50*/  IADD3.X R11, R14, c[0x0][0x1f4], RZ, P0, !PT ;  /* 0x00007d000e0b7a10 */ /* 0x000fc600007fe4ff */
[----:B------:R-:W-:Y:S02]  /*0e60*/  IMAD.IADD R3, R3, 0x1, R15 ;  /* 0x0000000103037824 */ /* 0x000fe400078e020f */
[----:B------:R-:W3:Y:S04]  /*0e70*/  LDG.E R10, [R10.64] ;  /* 0x0000000c0a0a7981 */ /* 0x000ee8000c1e1900 */
[----:B------:R-:W4:Y:S01]  /*0e80*/  LDG.E R3, [R2.64] ;  /* 0x0000000c02037981 */ /* 0x000f22000c1e1900 */
[----:B------:R-:W-:Y:S02]  /*0e90*/  MOV R15, R8 ;  /* 0x00000008000f7202 */ /* 0x000fe40000000f00 */
        /* <DEDUP_REMOVED lines=9> */
[----:B---3--:R-:W-:-:S04]  /*0f30*/  FSETP.GEU.AND P6, PT, R10, c[0x0][0x230], PT ;  /* 0x00008c000a007a0b */ /* 0x008fc80003fce000 */
[----:B----4-:R-:W-:-:S07]  /*0f40*/  ISETP.EQ.AND P6, PT, R3, 0x1, !P6 ;  /* 0x000000010300780c */ /* 0x010fce00077c2270 */
[----:B------:R-:W-:Y:S05]  /*0f50*/  @P0 BRA `(.L_x_1001) ;  /* 0x0000005000000947 */ /* 0x000fea0003800000 */
[----:B------:R-:W-:Y:S01]  /*0f60*/  IMAD.MOV.U32 R2, RZ, RZ, R17 ;  /* 0x000000ffff027224 */ /* 0x000fe200078e0011 */
[----:B------:R-:W-:Y:S02]  /*0f70*/  MOV R16, 0xf90 ;  /* 0x00000f9000107802 */ /* 0x000fe40000000f00 */
[----:B------:R-:W-:Y:S05]  /*0f80*/  CALL.REL.NOINC `($__internal_31_$__cuda_sm20_rcp_rn_f32_slowpath) ;  /* 0x0000097000007944 */ /* 0x000fea0003c00000 */
[----:B------:R-:W-:Y:S01]  /*0f90*/  IMAD.MOV.U32 R16, RZ, RZ, R0 ;  /* 0x000000ffff107224 */ /* 0x000fe200078e0000 */
[----:B------:R-:W-:Y:S05]  /*0fa0*/  BRA `(.L_x_1002) ;  /* 0x0000004000007947 */ /* 0x000fea0003800000 */
.L_x_1001:
[----:B------:R-:W0:Y:S02]  /*0fb0*/  MUFU.RCP R16, R17 ;  /* 0x0000001100107308 */ /* 0x000e240000001000 */
[----:B0-----:R-:W-:-:S04]  /*0fc0*/  FFMA R0, R17, R16, -1 ;  /* 0xbf80000011007423 */ /* 0x001fc80000000010 */
[----:B------:R-:W-:-:S04]  /*0fd0*/  FADD.FTZ R11, -R0, -RZ ;  /* 0x800000ff000b7221 */ /* 0x000fc80000010100 */
[----:B------:R-:W-:Y:S02]  /*0fe0*/  FFMA R16, R16, R11, R16 ;  /* 0x0000000b10107223 */ /* 0x000fe40000000010 */
.L_x_1002:
[----:B------:R-:W-:Y:S05]  /*0ff0*/  BSYNC B0 ;  /* 0x0000000000007941 */ /* 0x000fea0003800000 */
.L_x_1000:
[----:B------:R-:W-:Y:S01]  /*1000*/  FSETP.GEU.AND P0, PT, R16, 10000, PT ;  /* 0x461c40001000780b */ /* 0x000fe20003f0e000 */
[----:B------:R-:W-:Y:S03]  /*1010*/  BSSY B0, `(.L_x_1003) ;  /* 0x0000040000007945 */ /* 0x000fe60003800000 */
[----:B------:R-:W-:-:S13]  /*1020*/  ISETP.NE.OR P0, PT, R3, 0x1, P0 ;  /* 0x000000010300780c */ /* 0x000fda0000705670 */
[----:B------:R-:W-:Y:S05]  /*1030*/  @P0 BRA `(.L_x_1004) ;  /* 0x000003d000000947 */ /* 0x000fea0003800000 */
[----:B------:R-:W-:-:S04]  /*1040*/  ISETP.NE.U32.AND P5, PT, RZ, c[0x0][0x1c0], PT ;  /* 0x00007000ff007a0c */ /* 0x000fc80003fa5070 */
[----:B------:R-:W-:-:S13]  /*1050*/  ISETP.NE.AND.EX P5, PT, RZ, c[0x0][0x1c4], PT, P5 ;  /* 0x00007100ff007a0c */ /* 0x000fda0003fa5350 */
[----:B0-----:R-:W-:-:S04]  /*1060*/  @P5 IADD3 R2, P0, R6, c[0x0][0x1c0], RZ ;  /* 0x0000700006025a10 */ /* 0x001fc80007f1e0ff */
[----:B------:R-:W-:-:S05]  /*1070*/  @P5 IADD3.X R3, R13, c[0x0][0x1c4], RZ, P0, !PT ;  /* 0x000071000d035a10 */ /* 0x000fca00007fe4ff */
[----:B------:R-:W2:Y:S01]  /*1080*/  @P5 LDG.E R2, [R2.64] ;  /* 0x0000000c02025981 */ /* 0x000ea2000c1e1900 */
[----:B------:R-:W-:Y:S01]  /*1090*/  FMUL R10, R16, 0.0099999997764825820923 ;  /* 0x3c23d70a100a7820 */ /* 0x000fe20000400000 */
[----:B------:R-:W-:Y:S01]  /*10a0*/  UMOV UR4, 0x3f800000 ;  /* 0x3f80000000047882 */ /* 0x000fe20000000000 */
[----:B------:R-:W-:Y:S01]  /*10b0*/  BSSY B1, `(.L_x_1005) ;  /* 0x0000010000017945 */ /* 0x000fe20003800000 */
[----:B------:R-:W-:Y:S01]  /*10c0*/  MOV R21, UR4 ;  /* 0x0000000400157c02 */ /* 0x000fe20008000f00 */
[----:B------:R-:W0:Y:S08]  /*10d0*/  MUFU.RCP R11, R10 ;  /* 0x0000000a000b7308 */ /* 0x000e300000001000 */
[----:B------:R-:W1:Y:S01]  /*10e0*/  FCHK P0, -R21, R10 ;  /* 0x0000000a15007302 */ /* 0x000e620000000100 */
[----:B0-----:R-:W-:-:S04]  /*10f0*/  FFMA R0, -R10, R11, 1 ;  /* 0x3f8000000a007423 */ /* 0x001fc8000000010b */
[----:B------:R-:W-:Y:S01]  /*1100*/  FFMA R0, R11, R0, R11 ;  /* 0x000000000b007223 */ /* 0x000fe2000000000b */
[----:B------:R-:W-:-:S03]  /*1110*/  IMAD.MOV.U32 R11, RZ, RZ, RZ ;  /* 0x000000ffff0b7224 */ /* 0x000fc600078e00ff */
[----:B------:R-:W-:-:S04]  /*1120*/  FFMA R19, R0, -1, RZ ;  /* 0xbf80000000137823 */ /* 0x000fc800000000ff */
[----:B------:R-:W-:-:S04]  /*1130*/  FFMA R18, -R10, R19, -1 ;  /* 0xbf8000000a127423 */ /* 0x000fc80000000113 */
[----:B------:R-:W-:Y:S01]  /*1140*/  FFMA R0, R0, R18, R19 ;  /* 0x0000001200007223 */ /* 0x000fe20000000013 */
[----:B--2---:R-:W-:Y:S01]  /*1150*/  @P5 FADD R11, RZ, R2 ;  /* 0x00000002ff0b5221 */ /* 0x004fe20000000000 */
[----:B-1----:R-:W-:Y:S05]  /*1160*/  @!P0 BRA `(.L_x_1006) ;  /* 0x0000004000008947 */ /* 0x002fea0003800000 */
[----:B------:R-:W-:Y:S01]  /*1170*/  IMAD.MOV.U32 R0, RZ, RZ, -0x40800000 ;  /* 0xbf800000ff007424 */ /* 0x000fe200078e00ff */
[----:B------:R-:W-:Y:S02]  /*1180*/  MOV R3, R10 ;  /* 0x0000000a00037202 */ /* 0x000fe40000000f00 */
[----:B------:R-:W-:Y:S02]  /*1190*/  MOV R2, 0x11b0 ;  /* 0x000011b000027802 */ /* 0x000fe40000000f00 */
[----:B------:R-:W-:Y:S05]  /*11a0*/  CALL.REL.NOINC `($__internal_32_$__cuda_sm3x_div_rn_noftz_f32_slowpath) ;  /* 0x00000ab000007944 */ /* 0x000fea0003c00000 */
.L_x_1006:
[----:B------:R-:W-:Y:S05]  /*11b0*/  BSYNC B1 ;  /* 0x0000000000017941 */ /* 0x000fea0003800000 */
.L_x_1005:
        /* <DEDUP_REMOVED lines=14> */
.L_x_1008:
[----:B------:R-:W-:Y:S05]  /*12a0*/  BSYNC B1 ;  /* 0x0000000000017941 */ /* 0x000fea0003800000 */
.L_x_1007:
[----:B0-----:R-:W-:-:S04]  /*12b0*/  FADD R0, RZ, R0 ;  /* 0x00000000ff007221 */ /* 0x001fc80000000000 */
[----:B------:R-:W-:Y:S01]  /*12c0*/  FFMA R3, R0, 0.0099999997764825820923, RZ ;  /* 0x3c23d70a00037823 */ /* 0x000fe200000000ff */
[----:B------:R-:W-:Y:S05]  /*12d0*/  @!P5 BRA `(.L_x_1004) ;  /* 0x000001300000d947 */ /* 0x000fea0003800000 */
[----:B------:R-:W0:Y:S01]  /*12e0*/  MUFU.RCP R10, R17 ;  /* 0x00000011000a7308 */ /* 0x000e220000001000 */
[----:B------:R-:W-:Y:S01]  /*12f0*/  FMUL R0, R3, R16 ;  /* 0x0000001003007220 */ /* 0x000fe20000400000 */
[----:B------:R-:W-:Y:S06]  /*1300*/  BSSY B1, `(.L_x_1009) ;  /* 0x000000e000017945 */ /* 0x000fec0003800000 */
[----:B------:R-:W1:Y:S01]  /*1310*/  FCHK P0, R0, R17 ;  /* 0x0000001100007302 */ /* 0x000e620000000000 */
[----:B0-----:R-:W-:-:S04]  /*1320*/  FFMA R2, -R17, R10, 1 ;  /* 0x3f80000011027423 */ /* 0x001fc8000000010a */
[----:B------:R-:W-:Y:S01]  /*1330*/  FFMA R3, R10, R2, R10 ;  /* 0x000000020a037223 */ /* 0x000fe2000000000a */
[----:B------:R-:W-:-:S03]  /*1340*/  IADD3 R10, P1, R6, c[0x0][0x1c0], RZ ;  /* 0x00007000060a7a10 */ /* 0x000fc60007f3e0ff */
[----:B------:R-:W-:Y:S01]  /*1350*/  FFMA R2, R0, R3, RZ ;  /* 0x0000000300027223 */ /* 0x000fe200000000ff */
[----:B------:R-:W-:-:S03]  /*1360*/  IADD3.X R11, R13, c[0x0][0x1c4], RZ, P1, !PT ;  /* 0x000071000d0b7a10 */ /* 0x000fc60000ffe4ff */
[----:B------:R-:W-:-:S04]  /*1370*/  FFMA R18, -R17, R2, R0 ;  /* 0x0000000211127223 */ /* 0x000fc80000000100 */
[----:B------:R-:W-:Y:S01]  /*1380*/  FFMA R2, R3, R18, R2 ;  /* 0x0000001203027223 */ /* 0x000fe20000000002 */
[----:B-1----:R-:W-:Y:S05]  /*1390*/  @!P0 BRA `(.L_x_1010) ;  /* 0x0000004000008947 */ /* 0x002fea0003800000 */
[----:B------:R-:W-:Y:S02]  /*13a0*/  MOV R3, R17 ;  /* 0x0000001100037202 */ /* 0x000fe40000000f00 */
[----:B------:R-:W-:Y:S02]  /*13b0*/  MOV R2, 0x13d0 ;  /* 0x000013d000027802 */ /* 0x000fe40000000f00 */
[----:B------:R-:W-:Y:S05]  /*13c0*/  CALL.REL.NOINC `($__internal_32_$__cuda_sm3x_div_rn_noftz_f32_slowpath) ;  /* 0x0000089000007944 */ /* 0x000fea0003c00000 */
[----:B0-----:R-:W-:Y:S02]  /*13d0*/  IMAD.MOV.U32 R2, RZ, RZ, R0 ;  /* 0x000000ffff027224 */ /* 0x001fe400078e0000 */
.L_x_1010:
[----:B------:R-:W-:Y:S05]  /*13e0*/  BSYNC B1 ;  /* 0x0000000000017941 */ /* 0x000fea0003800000 */
.L_x_1009:
[----:B------:R-:W-:-:S05]  /*13f0*/  FADD R3, RZ, -R2 ;  /* 0x80000002ff037221 */ /* 0x000fca0000000000 */
[----:B------:R0:W-:Y:S02]  /*1400*/  RED.E.ADD.F32.FTZ.RN.STRONG.GPU [R10.64], R3 ;  /* 0x000000030a00798e */ /* 0x0001e4000c10e78c */
.L_x_1004:
[----:B------:R-:W-:Y:S05]  /*1410*/  BSYNC B0 ;  /* 0x0000000000007941 */ /* 0x000fea0003800000 */
.L_x_1003:
[----:B------:R-:W1:Y:S01]  /*1420*/  MUFU.RCP R0, R17 ;  /* 0x0000001100007308 */ /* 0x000e620000001000 */
[----:B------:R-:W-:Y:S01]  /*1430*/  FMUL R16, RZ, R16 ;  /* 0x00000010ff107220 */ /* 0x000fe20000400000 */
[----:B------:R-:W-:Y:S01]  /*1440*/  ISETP.NE.U32.AND P5, PT, RZ, c[0x0][0x1c0], PT ;  /* 0x00007000ff007a0c */ /* 0x000fe20003fa5070 */
[----:B------:R-:W-:Y:S03]  /*1450*/  BSSY B0, `(.L_x_1011) ;  /* 0x000000d000007945 */ /* 0x000fe60003800000 */
[----:B------:R-:W-:Y:S02]  /*1460*/  ISETP.NE.AND.EX P5, PT, RZ, c[0x0][0x1c4], PT, P5 ;  /* 0x00007100ff007a0c */ /* 0x000fe40003fa5350 */
[----:B------:R-:W2:Y:S01]  /*1470*/  FCHK P0, R16, R17 ;  /* 0x0000001110007302 */ /* 0x000ea20000000000 */
[----:B01----:R-:W-:-:S04]  /*1480*/  FFMA R3, -R17, R0, 1 ;  /* 0x3f80000011037423 */ /* 0x003fc80000000100 */
[----:B------:R-:W-:-:S04]  /*1490*/  FFMA R0, R0, R3, R0 ;  /* 0x0000000300007223 */ /* 0x000fc80000000000 */
[----:B------:R-:W-:-:S04]  /*14a0*/  FFMA R2, R0, R16, RZ ;  /* 0x0000001000027223 */ /* 0x000fc800000000ff */
[----:B------:R-:W-:-:S04]  /*14b0*/  FFMA R3, -R17, R2, R16 ;  /* 0x0000000211037223 */ /* 0x000fc80000000110 */
[----:B------:R-:W-:Y:S01]  /*14c0*/  FFMA R0, R0, R3, R2 ;  /* 0x0000000300007223 */ /* 0x000fe20000000002 */
[----:B--2---:R-:W-:Y:S05]  /*14d0*/  @!P0 BRA `(.L_x_1012) ;  /* 0x0000004000008947 */ /* 0x004fea0003800000 */
[----:B------:R-:W-:Y:S01]  /*14e0*/  IMAD.MOV.U32 R0, RZ, RZ, R16 ;  /* 0x000000ffff007224 */ /* 0x000fe200078e0010 */
[----:B------:R-:W-:Y:S02]  /*14f0*/  MOV R3, R17 ;  /* 0x0000001100037202 */ /* 0x000fe40000000f00 */
[----:B------:R-:W-:Y:S02]  /*1500*/  MOV R2, 0x1520 ;  /* 0x0000152000027802 */ /* 0x000fe40000000f00 */
[----:B------:R-:W-:Y:S05]  /*1510*/  CALL.REL.NOINC `($__internal_32_$__cuda_sm3x_div_rn_noftz_f32_slowpath) ;  /* 0x0000074000007944 */ /* 0x000fea0003c00000 */
.L_x_1012:
[----:B------:R-:W-:Y:S05]  /*1520*/  BSYNC B0 ;  /* 0x0000000000007941 */ /* 0x000fea0003800000 */
.L_x_1011:
[----:B------:R-:W-:Y:S05]  /*1530*/  @!P5 BRA `(.L_x_1013) ;  /* 0x000000400000d947 */ /* 0x000fea0003800000 */
[----:B------:R-:W-:Y:S01]  /*1540*/  IADD3 R6, P0, R6, c[0x0][0x1c0], RZ ;  /* 0x0000700006067a10 */ /* 0x000fe20007f1e0ff */
[----:B0-----:R-:W-:-:S03]  /*1550*/  FADD R3, RZ, -R0 ;  /* 0x80000000ff037221 */ /* 0x001fc60000000000 */
[----:B------:R-:W-:-:S05]  /*1560*/  IADD3.X R7, R13, c[0x0][0x1c4], RZ, P0, !PT ;  /* 0x000071000d077a10 */ /* 0x000fca00007fe4ff */
[----:B------:R0:W-:Y:S04]  /*1570*/  RED.E.ADD.F32.FTZ.RN.STRONG.GPU [R6.64], R3 ;  /* 0x000000030600798e */ /* 0x0001e8000c10e78c */
.L_x_1013:
[----:B------:R-:W-:Y:S01]  /*1580*/  BSSY B0, `(.L_x_1014) ;  /* 0x0000024000007945 */ /* 0x000fe20003800000 */
        /* <DEDUP_REMOVED lines=12> */
.L_x_1016:
[----:B------:R-:W-:Y:S02]  /*1650*/  ISETP.NE.U32.AND P1, PT, RZ, c[0x0][0x1f8], PT ;  /* 0x00007e00ff007a0c */ /* 0x000fe40003f25070 */
[----:B0-----:R-:W-:Y:S02]  /*1660*/  MOV R0, RZ ;  /* 0x000000ff00007202 */ /* 0x001fe40000000f00 */
[----:B------:R-:W-:-:S13]  /*1670*/  ISETP.NE.AND.EX P1, PT, RZ, c[0x0][0x1fc], PT, P1 ;  /* 0x00007f00ff007a0c */ /* 0x000fda0003f25310 */
[----:B------:R-:W-:Y:S05]  /*1680*/  @!P1 BRA `(.L_x_1017) ;  /* 0x0000004000009947 */ /* 0x000fea0003800000 */
[----:B------:R-:W-:-:S04]  /*1690*/  IADD3 R2, P1, R4, c[0x0][0x1f8], RZ ;  /* 0x00007e0004027a10 */ /* 0x000fc80007f3e0ff */
[----:B------:R-:W-:-:S05]  /*16a0*/  IADD3.X R3, R14, c[0x0][0x1fc], RZ, P1, !PT ;  /* 0x00007f000e037a10 */ /* 0x000fca0000ffe4ff */
[----:B------:R-:W2:Y:S02]  /*16b0*/  LDG.E R2, [R2.64] ;  /* 0x0000000c02027981 */ /* 0x000ea4000c1e1900 */
[----:B--2---:R-:W-:-:S04]  /*16c0*/  FADD R0, RZ, R2 ;  /* 0x00000002ff007221 */ /* 0x004fc80000000000 */
.L_x_1017:
[----:B------:R-:W-:Y:S01]  /*16d0*/  FADD R7, RZ, R0 ;  /* 0x00000000ff077221 */ /* 0x000fe20000000000 */
[----:B------:R-:W-:Y:S05]  /*16e0*/  @!P0 BRA `(.L_x_1018) ;  /* 0x0000007000008947 */ /* 0x000fea0003800000 */
[----:B------:R-:W-:Y:S02]  /*16f0*/  IMAD R0, R12, c[0x0][0x2c8], RZ ;  /* 0x0000b2000c007a24 */ /* 0x000fe400078e02ff */
[----:B------:R-:W-:Y:S02]  /*1700*/  IMAD.MOV.U32 R2, RZ, RZ, c[0x0][0x2c8] ;  /* 0x0000b200ff027624 */ /* 0x000fe400078e00ff */
[C---:B------:R-:W-:Y:S02]  /*1710*/  IMAD R11, R15.reuse, UR10, R0 ;  /* 0x0000000a0f0b7c24 */ /* 0x040fe4000f8e0200 */
[----:B------:R-:W-:-:S04]  /*1720*/  IMAD.WIDE.U32 R2, R15, R2, c[0x0][0x2a8] ;  /* 0x0000aa000f027625 */ /* 0x000fc800078e0002 */
[----:B------:R-:W-:-:S05]  /*1730*/  IMAD.IADD R3, R3, 0x1, R11 ;  /* 0x0000000103037824 */ /* 0x000fca00078e020b */
[----:B------:R0:W-:Y:S01]  /*1740*/  RED.E.ADD.F32.FTZ.RN.STRONG.GPU [R2.64], R7 ;  /* 0x000000070200798e */ /* 0x0001e2000c10e78c */
[----:B------:R-:W-:Y:S05]  /*1750*/  BRA `(.L_x_1015) ;  /* 0x0000006000007947 */ /* 0x000fea0003800000 */
.L_x_1018:
[----:B------:R-:W-:-:S04]  /*1760*/  ISETP.NE.U32.AND P0, PT, RZ, c[0x0][0x1f8], PT ;  /* 0x00007e00ff007a0c */ /* 0x000fc80003f05070 */
[----:B------:R-:W-:-:S13]  /*1770*/  ISETP.NE.AND.EX P0, PT, RZ, c[0x0][0x1fc], PT, P0 ;  /* 0x00007f00ff007a0c */ /* 0x000fda0003f05300 */
[----:B------:R-:W-:Y:S05]  /*1780*/  @!P0 BRA `(.L_x_1015) ;  /* 0x0000003000008947 */ /* 0x000fea0003800000 */
[----:B------:R-:W-:-:S04]  /*1790*/  IADD3 R2, P0, R4, c[0x0][0x1f8], RZ ;  /* 0x00007e0004027a10 */ /* 0x000fc80007f1e0ff */
[----:B------:R-:W-:-:S05]  /*17a0*/  IADD3.X R3, R14, c[0x0][0x1fc], RZ, P0, !PT ;  /* 0x00007f000e037a10 */ /* 0x000fca00007fe4ff */
[----:B------:R0:W-:Y:S04]  /*17b0*/  RED.E.ADD.F32.FTZ.RN.STRONG.GPU [R2.64], R7 ;  /* 0x000000070200798e */ /* 0x0001e8000c10e78c */
.L_x_1015:
[----:B------:R-:W-:Y:S05]  /*17c0*/  BSYNC B0 ;  /* 0x0000000000007941 */ /* 0x000fea0003800000 */
.L_x_1014:
        /* <DEDUP_REMOVED lines=10> */
.L_x_1019:
[----:B------:R-:W-:-:S04]  /*1870*/  ISETP.NE.U32.AND P0, PT, RZ, c[0x0][0x1f8], PT ;  /* 0x00007e00ff007a0c */ /* 0x000fc80003f05070 */
[----:B------:R-:W-:-:S13]  /*1880*/  ISETP.NE.AND.EX P0, PT, RZ, c[0x0][0x1fc], PT, P0 ;  /* 0x00007f00ff007a0c */ /* 0x000fda0003f05300 */
[----:B------:R-:W-:Y:S05]  /*1890*/  @!P0 BRA `(.L_x_1020) ;  /* 0x0000003000008947 */ /* 0x000fea0003800000 */
[----:B------:R-:W-:-:S04]  /*18a0*/  IADD3 R4, P0, R4, c[0x0][0x1f8], RZ ;  /* 0x00007e0004047a10 */ /* 0x000fc80007f1e0ff */
[----:B------:R-:W-:-:S05]  /*18b0*/  IADD3.X R5, R14, c[0x0][0x1fc], RZ, P0, !PT ;  /* 0x00007f000e057a10 */ /* 0x000fca00007fe4ff */
[----:B------:R1:W-:Y:S04]  /*18c0*/  RED.E.ADD.F32.FTZ.RN.STRONG.GPU [R4.64], RZ ;  /* 0x000000ff0400798e */ /* 0x0003e8000c10e78c */
.L_x_1020:
[----:B------:R-:W-:Y:S01]  /*18d0*/  @P4 CALL.REL.NOINC `(.L_x_1021) ;  /* 0x0000001000004944 */ /* 0x000fe20003c00000 */
[----:B------:R-:W-:Y:S05]  /*18e0*/  BRA `(.L_x_977) ;  /* 0xfffff45000007947 */ /* 0x000fea000383ffff */
.L_x_1021:
[----:B------:R-:W-:Y:S05]  /*18f0*/  EXIT ;  /* 0x000000000000794d */ /* 0x000fea0003800000 */
        .weak           $__internal_31_$__cuda_sm20_rcp_rn_f32_slowpath
        .type           $__internal_31_$__cuda_sm20_rcp_rn_f32_slowpath,@function
        .size           $__internal_31_$__cuda_sm20_rcp_rn_f32_slowpath,($__internal_32_$__cuda_sm3x_div_rn_noftz_f32_slowpath - $__internal_31_$__cuda_sm20_rcp_rn_f32_slowpath)
$__internal_31_$__cuda_sm20_rcp_rn_f32_slowpath:
        /* <DEDUP_REMOVED lines=15> */
.L_x_1023:
        /* <DEDUP_REMOVED lines=16> */
[----:B------:R-:W-:-:S03]  /*1af0*/  LOP3.LUT R21, R21, R18, RZ, 0xc0, !PT ;  /* 0x0000001215157212 */ /* 0x000fc600078ec0ff */
[----:B------:R-:W-:Y:S01]  /*1b00*/  IMAD.MOV R19, RZ, RZ, -R19 ;  /* 0x000000ffff137224 */ /* 0x000fe200078e0a13 */
[----:B------:R-:W-:-:S04]  /*1b10*/  SHF.R.U32.HI R21, RZ, R24, R21 ;  /* 0x00000018ff157219 */ /* 0x000fc80000011615 */
[----:B------:R-:W-:Y:S02]  /*1b20*/  LOP3.LUT P0, RZ, R19, R24, R18, 0xf8, !PT ;  /* 0x0000001813ff7212 */ /* 0x000fe4000780f812 */
[C---:B------:R-:W-:Y:S02]  /*1b30*/  LOP3.LUT P1, RZ, R21.reuse, 0x1, RZ, 0xc0, !PT ;  /* 0x0000000115ff7812 */ /* 0x040fe4000782c0ff */
[----:B------:R-:W-:Y:S02]  /*1b40*/  LOP3.LUT P2, RZ, R21, 0x2, RZ, 0xc0, !PT ;  /* 0x0000000215ff7812 */ /* 0x000fe4000784c0ff */
[----:B------:R-:W-:Y:S02]  /*1b50*/  IADD3 R19, R22, -0xfc, RZ ;  /* 0xffffff0416137810 */ /* 0x000fe40007ffe0ff */
[----:B------:R-:W-:Y:S02]  /*1b60*/  PLOP3.LUT P0, PT, P1, P0, P2, 0xe0, 0x0 ;  /* 0x000000000000781c */ /* 0x000fe40000f01c20 */
[----:B------:R-:W-:-:S02]  /*1b70*/  LOP3.LUT P1, RZ, R2, 0x7fffff, RZ, 0xc0, !PT ;  /* 0x007fffff02ff7812 */ /* 0x000fc4000782c0ff */
[----:B------:R-:W-:Y:S02]  /*1b80*/  SEL R0, RZ, 0x1, !P0 ;  /* 0x00000001ff007807 */ /* 0x000fe40004000000 */
[----:B------:R-:W-:Y:S02]  /*1b90*/  SHF.R.U32.HI R19, RZ, R19, R18 ;  /* 0x00000013ff137219 */ /* 0x000fe40000011612 */
[----:B------:R-:W-:-:S04]  /*1ba0*/  IADD3 R0, -R0, RZ, RZ ;  /* 0x000000ff00007210 */ /* 0x000fc80007ffe1ff */
[----:B------:R-:W-:-:S13]  /*1bb0*/  ISETP.GE.AND P0, PT, R0, RZ, PT ;  /* 0x000000ff0000720c */ /* 0x000fda0003f06270 */
[----:B------:R-:W-:-:S05]  /*1bc0*/  @!P0 IADD3 R19, R19, 0x1, RZ ;  /* 0x0000000113138810 */ /* 0x000fca0007ffe0ff */
[----:B------:R-:W-:-:S05]  /*1bd0*/  @!P1 IMAD.SHL.U32 R19, R19, 0x2, RZ ;  /* 0x0000000213139824 */ /* 0x000fca00078e00ff */
[----:B------:R-:W-:Y:S01]  /*1be0*/  LOP3.LUT R18, R19, 0x80000000, R2, 0xf8, !PT ;  /* 0x8000000013127812 */ /* 0x000fe200078ef802 */
[----:B------:R-:W-:Y:S05]  /*1bf0*/  BRA `(.L_x_1024) ;  /* 0x0000001000007947 */ /* 0x000fea0003800000 */
.L_x_1025:
[----:B------:R0:W1:Y:S02]  /*1c00*/  MUFU.RCP R18, R2 ;  /* 0x0000000200127308 */ /* 0x0000640000001000 */
.L_x_1024:
[----:B------:R-:W-:Y:S05]  /*1c10*/  BSYNC B1 ;  /* 0x0000000000017941 */ /* 0x000fea0003800000 */
.L_x_1022:
[----:B-1----:R-:W-:Y:S01]  /*1c20*/  IMAD.MOV.U32 R0, RZ, RZ, R18 ;  /* 0x000000ffff007224 */ /* 0x002fe200078e0012 */
[----:B------:R-:W-:Y:S01]  /*1c30*/  MOV R18, R16 ;  /* 0x0000001000127202 */ /* 0x000fe20000000f00 */
[----:B------:R-:W-:-:S04]  /*1c40*/  IMAD.MOV.U32 R19, RZ, RZ, 0x0 ;  /* 0x00000000ff137424 */ /* 0x000fc800078e00ff */
[----:B------:R-:W-:Y:S05]  /*1c50*/  RET.REL.NODEC R18 `(swellParticlesStage2_cuda_kernel_backward) ;  /* 0xffffe3a012007950 */ /* 0x000fea0003c3ffff */
        .weak           $__internal_32_$__cuda_sm3x_div_rn_noftz_f32_slowpath
        .type           $__internal_32_$__cuda_sm3x_div_rn_noftz_f32_slowpath,@function
        .size           $__internal_32_$__cuda_sm3x_div_rn_noftz_f32_slowpath,(.L_x_1266 - $__internal_32_$__cuda_sm3x_div_rn_noftz_f32_slowpath)
$__internal_32_$__cuda_sm3x_div_rn_noftz_f32_slowpath:
        /* <DEDUP_REMOVED lines=34> */
.L_x_1027:
[----:B------:R-:W-:Y:S01]  /*1e80*/  LEA R20, R18, 0xc0800000, 0x17 ;  /* 0xc080000012147811 */ /* 0x000fe200078eb8ff */
[----:B------:R-:W-:Y:S01]  /*1e90*/  BSSY B3, `(.L_x_1032) ;  /* 0x0000036000037945 */ /* 0x000fe20003800000 */
[----:B------:R-:W-:-:S03]  /*1ea0*/  IADD3 R23, R23, -0x7f, RZ ;  /* 0xffffff8117177810 */ /* 0x000fc60007ffe0ff */
[----:B------:R-:W-:Y:S02]  /*1eb0*/  IMAD.IADD R22, R3, 0x1, -R20 ;  /* 0x0000000103167824 */ /* 0x000fe400078e0a14 */
[C---:B------:R-:W-:Y:S02]  /*1ec0*/  IMAD R0, R23.reuse, -0x800000, R0 ;  /* 0xff80000017007824 */ /* 0x040fe400078e0200 */
        /* <DEDUP_REMOVED lines=46> */
.L_x_1034:
[----:B------:R-:W-:-:S04]  /*21b0*/  LOP3.LUT R0, R0, 0x80000000, RZ, 0xc0, !PT ;  /* 0x8000000000007812 */ /* 0x000fc800078ec0ff */
[----:B------:R-:W-:Y:S01]  /*21c0*/  LOP3.LUT R0, R0, 0x7f800000, RZ, 0xfc, !PT ;  /* 0x7f80000000007812 */ /* 0x000fe200078efcff */
[----:B------:R-:W-:Y:S05]  /*21d0*/  BRA `(.L_x_1035) ;  /* 0x0000001000007947 */ /* 0x000fea0003800000 */
.L_x_1033:
[----:B------:R-:W-:Y:S02]  /*21e0*/  IMAD R0, R19, 0x800000, R0 ;  /* 0x0080000013007824 */ /* 0x000fe400078e0200 */
.L_x_1035:
[----:B------:R-:W-:Y:S05]  /*21f0*/  BSYNC B3 ;  /* 0x0000000000037941 */ /* 0x000fea0003800000 */
.L_x_1032:
[----:B------:R-:W-:Y:S05]  /*2200*/  BRA `(.L_x_1036) ;  /* 0x0000008000007947 */ /* 0x000fea0003800000 */
.L_x_1031:
[----:B------:R-:W-:-:S04]  /*2210*/  LOP3.LUT R0, R3, 0x80000000, R0, 0x48, !PT ;  /* 0x8000000003007812 */ /* 0x000fc800078e4800 */
[----:B------:R-:W-:Y:S01]  /*2220*/  LOP3.LUT R0, R0, 0x7f800000, RZ, 0xfc, !PT ;  /* 0x7f80000000007812 */ /* 0x000fe200078efcff */
[----:B------:R-:W-:Y:S05]  /*2230*/  BRA `(.L_x_1036) ;  /* 0x0000005000007947 */ /* 0x000fea0003800000 */
.L_x_1030:
[----:B------:R-:W-:Y:S01]  /*2240*/  LOP3.LUT R0, R3, 0x80000000, R0, 0x48, !PT ;  /* 0x8000000003007812 */ /* 0x000fe200078e4800 */
[----:B------:R-:W-:Y:S05]  /*2250*/  BRA `(.L_x_1036) ;  /* 0x0000003000007947 */ /* 0x000fea0003800000 */
.L_x_1029:
[----:B------:R-:W0:Y:S01]  /*2260*/  MUFU.RSQ R0, -QNAN ;  /* 0xffc0000000007908 */ /* 0x000e220000001400 */
[----:B------:R-:W-:Y:S05]  /*2270*/  BRA `(.L_x_1036) ;  /* 0x0000001000007947 */ /* 0x000fea0003800000 */
.L_x_1028:
[----:B------:R-:W-:Y:S02]  /*2280*/  FADD.FTZ R0, R0, R3 ;  /* 0x0000000300007221 */ /* 0x000fe40000010000 */
.L_x_1036:
[----:B------:R-:W-:Y:S05]  /*2290*/  BSYNC B2 ;  /* 0x0000000000027941 */ /* 0x000fea0003800000 */
.L_x_1026:
[----:B------:R-:W-:-:S04]  /*22a0*/  MOV R3, 0x0 ;  /* 0x0000000000037802 */ /* 0x000fc80000000f00 */
[----:B------:R-:W-:Y:S05]  /*22b0*/  RET.REL.NODEC R2 `(swellParticlesStage2_cuda_kernel_backward) ;  /* 0xffffdd4002007950 */ /* 0x000fea0003c3ffff */
.L_x_1037:
        /* <DEDUP_REMOVED lines=12> */
.L_x_1266:


//--------------------- .text.swellParticlesStage2_cuda_kernel_forward --------------------------
	.section	.text.swellParticlesStage2_cuda_kernel_forward,"ax",@progbits
	.sectioninfo	@"SHI_REGISTERS=18"
	.align	128
        .global         swellParticlesStage2_cuda_kernel_forward
        .type           swellParticlesStage2_cuda_kernel_forward,@function
        .size           swellParticlesStage2_cuda_kernel_forward,(.L_x_1268 - swellParticlesStage2_cuda_kernel_forward)
        .other          swellParticlesStage2_cuda_kernel_forward,@"STO_CUDA_ENTRY STV_DEFAULT"
swellParticlesStage2_cuda_kernel_forward:
.text.swellParticlesStage2_cuda_kernel_forward:
        /* <DEDUP_REMOVED lines=8> */
[----:B------:R-:W0:Y:S01]  /*0080*/  MUFU.RCP R0, c[0x0][0x22c] ;  /* 0x00008b0000007b08 */ /* 0x000e220000001000 */
[----:B------:R-:W-:Y:S01]  /*0090*/  ULDC UR4, c[0x0][0x230] ;  /* 0x00008c0000047ab9 */ /* 0x000fe20000000800 */
[----:B------:R-:W-:Y:S02]  /*00a0*/  IMAD.MOV.U32 R2, RZ, RZ, c[0x0][0x22c] ;  /* 0x00008b00ff027624 */ /* 0x000fe400078e00ff */
[----:B------:R-:W-:-:S04]  /*00b0*/  IMAD.U32 R6, RZ, RZ, UR4 ;  /* 0x00000004ff067e24 */ /* 0x000fc8000f8e00ff */
[----:B------:R-:W1:Y:S01]  /*00c0*/  FCHK P0, R6, c[0x0][0x22c] ;  /* 0x00008b0006007b02 */ /* 0x000e620000000000 */
[----:B0-----:R-:W-:-:S04]  /*00d0*/  FFMA R3, R0, -R2, 1 ;  /* 0x3f80000000037423 */ /* 0x001fc80000000802 */
[----:B------:R-:W-:-:S04]  /*00e0*/  FFMA R0, R0, R3, R0 ;  /* 0x0000000300007223 */ /* 0x000fc80000000000 */
[----:B------:R-:W-:-:S04]  /*00f0*/  FFMA R3, R0, c[0x0][0x230], RZ ;  /* 0x00008c0000037a23 */ /* 0x000fc800000000ff */
[----:B------:R-:W-:-:S04]  /*0100*/  FFMA R2, R3, -R2, c[0x0][0x230] ;  /* 0x00008c0003027623 */ /* 0x000fc80000000802 */
[----:B------:R-:W-:Y:S01]  /*0110*/  FFMA R7, R0, R2, R3 ;  /* 0x0000000200077223 */ /* 0x000fe20000000003 */
[----:B-1----:R-:W-:Y:S05]  /*0120*/  @!P0 BRA `(.L_x_1038) ;  /* 0x0000004000008947 */ /* 0x002fea0003800000 */
[----:B------:R-:W-:Y:S01]  /*0130*/  IMAD.MOV.U32 R0, RZ, RZ, c[0x0][0x230] ;  /* 0x00008c00ff007624 */ /* 0x000fe200078e00ff */
[----:B------:R-:W-:Y:S01]  /*0140*/  MOV R2, 0x170 ;  /* 0x0000017000027802 */ /* 0x000fe20000000f00 */
[----:B------:R-:W-:Y:S02]  /*0150*/  IMAD.MOV.U32 R3, RZ, RZ, c[0x0][0x22c] ;  /* 0x00008b00ff037624 */ /* 0x000fe400078e00ff */
[----:B------:R-:W-:Y:S05]  /*0160*/  CALL.REL.NOINC `($__internal_34_$__cuda_sm3x_div_rn_noftz_f32_slowpath) ;  /* 0x000008c000007944 */ /* 0x000fea0003c00000 */
.L_x_1038:
[----:B------:R-:W-:Y:S01]  /*0170*/  IMAD.MOV.U32 R3, RZ, RZ, 0x3d23d70a ;  /* 0x3d23d70aff037424 */ /* 0x000fe200078e00ff */
[----:B0-----:R-:W0:Y:S01]  /*0180*/  FCHK P0, R7, 25 ;  /* 0x41c8000007007902 */ /* 0x001e220000000000 */
[----:B------:R-:W-:-:S04]  /*0190*/  IMAD.MOV.U32 R0, RZ, RZ, 0x41c80000 ;  /* 0x41c80000ff007424 */ /* 0x000fc800078e00ff */
[----:B------:R-:W-:-:S04]  /*01a0*/  FFMA R0, R3, -R0, 1 ;  /* 0x3f80000003007423 */ /* 0x000fc80000000800 */
[----:B------:R-:W-:-:S04]  /*01b0*/  FFMA R0, R0, R3, 0.039999999105930328369 ;  /* 0x3d23d70a00007423 */ /* 0x000fc80000000003 */
[----:B------:R-:W-:-:S04]  /*01c0*/  FFMA R2, R0, R7, RZ ;  /* 0x0000000700027223 */ /* 0x000fc800000000ff */
[----:B------:R-:W-:-:S04]  /*01d0*/  FFMA R3, R2, -25, R7 ;  /* 0xc1c8000002037823 */ /* 0x000fc80000000007 */
[----:B------:R-:W-:Y:S01]  /*01e0*/  FFMA R3, R0, R3, R2 ;  /* 0x0000000300037223 */ /* 0x000fe20000000002 */
[----:B0-----:R-:W-:Y:S05]  /*01f0*/  @!P0 BRA `(.L_x_1039) ;  /* 0x0000005000008947 */ /* 0x001fea0003800000 */
[----:B------:R-:W-:Y:S01]  /*0200*/  IMAD.MOV.U32 R0, RZ, RZ, R7 ;  /* 0x000000ffff007224 */ /* 0x000fe200078e0007 */
[----:B------:R-:W-:Y:S01]  /*0210*/  MOV R2, 0x240 ;  /* 0x0000024000027802 */ /* 0x000fe20000000f00 */
[----:B------:R-:W-:Y:S02]  /*0220*/  IMAD.MOV.U32 R3, RZ, RZ, 0x41c80000 ;  /* 0x41c80000ff037424 */ /* 0x000fe400078e00ff */
[----:B------:R-:W-:Y:S05]  /*0230*/  CALL.REL.NOINC `($__internal_34_$__cuda_sm3x_div_rn_noftz_f32_slowpath) ;  /* 0x000007f000007944 */ /* 0x000fea0003c00000 */
[----:B0-----:R-:W-:Y:S02]  /*0240*/  IMAD.MOV.U32 R3, RZ, RZ, R7 ;  /* 0x000000ffff037224 */ /* 0x001fe400078e0007 */
.L_x_1039:
[----:B------:R-:W-:Y:S02]  /*0250*/  ULDC UR4, c[0x0][0x1d8] ;  /* 0x0000760000047ab9 */ /* 0x000fe40000000800 */
[----:B------:R-:W-:Y:S02]  /*0260*/  ULDC UR5, c[0x0][0x1a0] ;  /* 0x0000680000057ab9 */ /* 0x000fe40000000800 */
[----:B------:R-:W-:Y:S02]  /*0270*/  ULDC UR6, c[0x0][0x210] ;  /* 0x0000840000067ab9 */ /* 0x000fe40000000800 */
[----:B------:R-:W-:Y:S02]  /*0280*/  USHF.R.S32.HI UR4, URZ, 0x1f, UR4 ;  /* 0x0000001f3f047899 */ /* 0x000fe40008011404 */
[----:B------:R-:W-:-:S02]  /*0290*/  USHF.R.S32.HI UR5, URZ, 0x1f, UR5 ;  /* 0x0000001f3f057899 */ /* 0x000fc40008011405 */
[----:B------:R-:W-:Y:S02]  /*02a0*/  USHF.R.S32.HI UR6, URZ, 0x1f, UR6 ;  /* 0x0000001f3f067899 */ /* 0x000fe40008011406 */
[----:B------:R-:W-:Y:S02]  /*02b0*/  ULDC.64 UR8, c[0x0][0x118] ;  /* 0x0000460000087ab9 */ /* 0x000fe40000000a00 */
.L_x_1048:
[----:B------:R-:W-:Y:S01]  /*02c0*/  SHF.R.S32.HI R0, RZ, 0x1f, R4 ;  /* 0x0000001fff007819 */ /* 0x000fe20000011404 */
[----:B------:R-:W-:Y:S02]  /*02d0*/  IMAD.MOV.U32 R9, RZ, RZ, c[0x0][0x210] ;  /* 0x00008400ff097624 */ /* 0x000fe400078e00ff */
[----:B------:R-:W-:Y:S02]  /*02e0*/  IMAD.MOV.U32 R15, RZ, RZ, c[0x0][0x1a0] ;  /* 0x00006800ff0f7624 */ /* 0x000fe400078e00ff */
[----:B------:R-:W-:Y:S02]  /*02f0*/  IMAD R7, R0, c[0x0][0x210], RZ ;  /* 0x0000840000077a24 */ /* 0x000fe400078e02ff */
[----:B------:R-:W-:-:S04]  /*0300*/  IMAD.WIDE.U32 R8, R4, R9, c[0x0][0x1f0] ;  /* 0x00007c0004087625 */ /* 0x000fc800078e0009 */
[----:B------:R-:W-:Y:S02]  /*0310*/  IMAD R11, R0, c[0x0][0x1a0], RZ ;  /* 0x00006800000b7a24 */ /* 0x000fe400078e02ff */
[C---:B------:R-:W-:Y:S02]  /*0320*/  IMAD R13, R4.reuse, UR6, R7 ;  /* 0x00000006040d7c24 */ /* 0x040fe4000f8e0207 */
[----:B------:R-:W-:-:S04]  /*0330*/  IMAD.WIDE.U32 R6, R4, R15, c[0x0][0x180] ;  /* 0x0000600004067625 */ /* 0x000fc800078e000f */
[----:B------:R-:W-:Y:S02]  /*0340*/  IMAD R11, R4, UR5, R11 ;  /* 0x00000005040b7c24 */ /* 0x000fe4000f8e020b */
[----:B------:R-:W-:Y:S02]  /*0350*/  IMAD.IADD R13, R9, 0x1, R13 ;  /* 0x00000001090d7824 */ /* 0x000fe400078e020d */
[----:B------:R-:W-:Y:S02]  /*0360*/  IMAD.MOV.U32 R12, RZ, RZ, R8 ;  /* 0x000000ffff0c7224 */ /* 0x000fe400078e0008 */
[----:B------:R-:W-:Y:S02]  /*0370*/  IMAD.IADD R11, R7, 0x1, R11 ;  /* 0x00000001070b7824 */ /* 0x000fe400078e020b */
[----:B------:R-:W-:Y:S01]  /*0380*/  IMAD.MOV.U32 R10, RZ, RZ, R6 ;  /* 0x000000ffff0a7224 */ /* 0x000fe200078e0006 */
[----:B0-----:R-:W2:Y:S04]  /*0390*/  LDG.E R2, [R12.64] ;  /* 0x000000080c027981 */ /* 0x001ea8000c1e1900 */
[----:B------:R-:W3:Y:S01]  /*03a0*/  LDG.E R8, [R10.64] ;  /* 0x000000080a087981 */ /* 0x000ee2000c1e1900 */
[----:B------:R-:W-:-:S02]  /*03b0*/  IMAD.MOV.U32 R7, RZ, RZ, c[0x0][0x1d8] ;  /* 0x00007600ff077624 */ /* 0x000fc400078e00ff */
[----:B------:R-:W-:Y:S02]  /*03c0*/  IMAD R9, R0, c[0x0][0x1d8], RZ ;  /* 0x0000760000097a24 */ /* 0x000fe400078e02ff */
[----:B------:R-:W-:-:S04]  /*03d0*/  IMAD.WIDE.U32 R6, R4, R7, c[0x0][0x1b8] ;  /* 0x00006e0004067625 */ /* 0x000fc800078e0007 */
[----:B------:R-:W-:-:S04]  /*03e0*/  IMAD R9, R4, UR4, R9 ;  /* 0x0000000404097c24 */ /* 0x000fc8000f8e0209 */
[----:B------:R-:W-:Y:S01]  /*03f0*/  IMAD.IADD R7, R7, 0x1, R9 ;  /* 0x0000000107077824 */ /* 0x000fe200078e0209 */
[----:B--2---:R-:W-:-:S04]  /*0400*/  FSETP.GEU.AND P0, PT, R2, c[0x0][0x230], PT ;  /* 0x00008c0002007a0b */ /* 0x004fc80003f0e000 */
[----:B---3--:R-:W-:-:S13]  /*0410*/  ISETP.NE.OR P0, PT, R8, 0x1, P0 ;  /* 0x000000010800780c */ /* 0x008fda0000705670 */
[----:B------:R-:W-:-:S05]  /*0420*/  @!P0 FADD R9, R2, R3 ;  /* 0x0000000302098221 */ /* 0x000fca0000000000 */
[----:B------:R0:W-:Y:S04]  /*0430*/  @!P0 STG.E [R12.64], R9 ;  /* 0x000000090c008986 */ /* 0x0001e8000c101908 */
[----:B------:R-:W2:Y:S04]  /*0440*/  LDG.E R15, [R6.64] ;  /* 0x00000008060f7981 */ /* 0x000ea8000c1e1900 */
[----:B------:R0:W5:Y:S01]  /*0450*/  @!P0 LDG.E R8, [R10.64] ;  /* 0x000000080a088981 */ /* 0x000162000c1e1900 */
[----:B------:R-:W-:Y:S01]  /*0460*/  BSSY B0, `(.L_x_1040) ;  /* 0x000000e000007945 */ /* 0x000fe20003800000 */
[----:B--2---:R-:W-:-:S04]  /*0470*/  IADD3 R0, R15, 0x1800000, RZ ;  /* 0x018000000f007810 */ /* 0x004fc80007ffe0ff */
[----:B------:R-:W-:-:S04]  /*0480*/  LOP3.LUT R0, R0, 0x7f800000, RZ, 0xc0, !PT ;  /* 0x7f80000000007812 */ /* 0x000fc800078ec0ff */
[----:B------:R-:W-:-:S13]  /*0490*/  ISETP.GT.U32.AND P0, PT, R0, 0x1ffffff, PT ;  /* 0x01ffffff0000780c */ /* 0x000fda0003f04070 */
[----:B------:R-:W-:Y:S05]  /*04a0*/  @P0 BRA `(.L_x_1041) ;  /* 0x0000005000000947 */ /* 0x000fea0003800000 */
[----:B0-----:R-:W-:Y:S01]  /*04b0*/  IMAD.MOV.U32 R2, RZ, RZ, R15 ;  /* 0x000000ffff027224 */ /* 0x001fe200078e000f */
[----:B------:R-:W-:Y:S02]  /*04c0*/  MOV R10, 0x4e0 ;  /* 0x000004e0000a7802 */ /* 0x000fe40000000f00 */
[----:B-----5:R-:W-:Y:S05]  /*04d0*/  CALL.REL.NOINC `($__internal_33_$__cuda_sm20_rcp_rn_f32_slowpath) ;  /* 0x0000021000007944 */ /* 0x020fea0003c00000 */
[----:B-1----:R-:W-:Y:S01]  /*04e0*/  IMAD.MOV.U32 R0, RZ, RZ, R9 ;  /* 0x000000ffff007224 */ /* 0x002fe200078e0009 */
[----:B------:R-:W-:Y:S05]  /*04f0*/  BRA `(.L_x_1042) ;  /* 0x0000004000007947 */ /* 0x000fea0003800000 */
.L_x_1041:
[----:B0-----:R-:W0:Y:S02]  /*0500*/  MUFU.RCP R0, R15 ;  /* 0x0000000f00007308 */ /* 0x001e240000001000 */
[----:B0-----:R-:W-:-:S04]  /*0510*/  FFMA R2, R15, R0, -1 ;  /* 0xbf8000000f027423 */ /* 0x001fc80000000000 */
[----:B------:R-:W-:-:S04]  /*0520*/  FADD.FTZ R9, -R2, -RZ ;  /* 0x800000ff02097221 */ /* 0x000fc80000010100 */
[----:B------:R-:W-:Y:S02]  /*0530*/  FFMA R0, R0, R9, R0 ;  /* 0x0000000900007223 */ /* 0x000fe40000000000 */
.L_x_1042:
[----:B------:R-:W-:Y:S05]  /*0540*/  BSYNC B0 ;  /* 0x0000000000007941 */ /* 0x000fea0003800000 */
.L_x_1040:
[----:B------:R-:W-:Y:S01]  /*0550*/  FSETP.GEU.AND P0, PT, R0, 10000, PT ;  /* 0x461c40000000780b */ /* 0x000fe20003f0e000 */
[----:B------:R-:W-:Y:S03]  /*0560*/  BSSY B0, `(.L_x_1043) ;  /* 0x0000012000007945 */ /* 0x000fe60003800000 */
[----:B-----5:R-:W-:-:S13]  /*0570*/  ISETP.NE.OR P0, PT, R8, 0x1, P0 ;  /* 0x000000010800780c */ /* 0x020fda0000705670 */
[----:B------:R-:W-:Y:S05]  /*0580*/  @P0 BRA `(.L_x_1044) ;  /* 0x000000f000000947 */ /* 0x000fea0003800000 */
[----:B0-----:R-:W-:Y:S01]  /*0590*/  FMUL R2, R0, 0.0099999997764825820923 ;  /* 0x3c23d70a00027820 */ /* 0x001fe20000400000 */
[----:B------:R-:W-:Y:S04]  /*05a0*/  BSSY B1, `(.L_x_1045) ;  /* 0x000000c000017945 */ /* 0x000fe80003800000 */
[----:B------:R-:W-:-:S04]  /*05b0*/  IADD3 R0, R2, 0x1800000, RZ ;  /* 0x0180000002007810 */ /* 0x000fc80007ffe0ff */
[----:B------:R-:W-:-:S04]  /*05c0*/  LOP3.LUT R0, R0, 0x7f800000, RZ, 0xc0, !PT ;  /* 0x7f80000000007812 */ /* 0x000fc800078ec0ff */
[----:B------:R-:W-:-:S13]  /*05d0*/  ISETP.GT.U32.AND P0, PT, R0, 0x1ffffff, PT ;  /* 0x01ffffff0000780c */ /* 0x000fda0003f04070 */
[----:B------:R-:W-:Y:S05]  /*05e0*/  @P0 BRA `(.L_x_1046) ;  /* 0x0000003000000947 */ /* 0x000fea0003800000 */
[----:B------:R-:W-:Y:S02]  /*05f0*/  MOV R10, 0x610 ;  /* 0x00000610000a7802 */ /* 0x000fe40000000f00 */
[----:B------:R-:W-:Y:S05]  /*0600*/  CALL.REL.NOINC `($__internal_33_$__cuda_sm20_rcp_rn_f32_slowpath) ;  /* 0x000000e000007944 */ /* 0x000fea0003c00000 */
[----:B------:R-:W-:Y:S05]  /*0610*/  BRA `(.L_x_1047) ;  /* 0x0000004000007947 */ /* 0x000fea0003800000 */
.L_x_1046:
[----:B------:R-:W0:Y:S02]  /*0620*/  MUFU.RCP R9, R2 ;  /* 0x0000000200097308 */ /* 0x000e240000001000 */
[----:B0-----:R-:W-:-:S04]  /*0630*/  FFMA R0, R2, R9, -1 ;  /* 0xbf80000002007423 */ /* 0x001fc80000000009 */
[----:B------:R-:W-:-:S04]  /*0640*/  FADD.FTZ R0, -R0, -RZ ;  /* 0x800000ff00007221 */ /* 0x000fc80000010100 */
[----:B------:R-:W-:Y:S02]  /*0650*/  FFMA R9, R9, R0, R9 ;  /* 0x0000000009097223 */ /* 0x000fe40000000009 */
.L_x_1047:
[----:B------:R-:W-:Y:S05]  /*0660*/  BSYNC B1 ;  /* 0x0000000000017941 */ /* 0x000fea0003800000 */
.L_x_1045:
[----:B-1----:R1:W-:Y:S02]  /*0670*/  STG.E [R6.64], R9 ;  /* 0x0000000906007986 */ /* 0x0023e4000c101908 */
.L_x_1044:
[----:B------:R-:W-:Y:S05]  /*0680*/  BSYNC B0 ;  /* 0x0000000000007941 */ /* 0x000fea0003800000 */
.L_x_1043:
[----:B-1----:R-:W-:-:S04]  /*0690*/  IMAD.MOV.U32 R7, RZ, RZ, c[0x0][0x0] ;  /* 0x00000000ff077624 */ /* 0x002fc800078e00ff */
[----:B------:R-:W-:-:S05]  /*06a0*/  IMAD.WIDE.U32 R4, R7, c[0x0][0xc], R4 ;  /* 0x0000030007047a25 */ /* 0x000fca00078e0004 */
[----:B------:R-:W-:-:S04]  /*06b0*/  ISETP.GE.U32.AND P0, PT, R4, c[0x0][0x178], PT ;  /* 0x00005e0004007a0c */ /* 0x000fc80003f06070 */
[----:B------:R-:W-:-:S13]  /*06c0*/  ISETP.GE.U32.AND.EX P0, PT, R5, c[0x0][0x17c], PT, P0 ;  /* 0x00005f0005007a0c */ /* 0x000fda0003f06100 */
[----:B------:R-:W-:Y:S05]  /*06d0*/  @!P0 BRA `(.L_x_1048) ;  /* 0xfffffbe000008947 */ /* 0x000fea000383ffff */
[----:B------:R-:W-:Y:S05]  /*06e0*/  EXIT ;  /* 0x000000000000794d */ /* 0x000fea0003800000 */
        .weak           $__internal_33_$__cuda_sm20_rcp_rn_f32_slowpath
        .type           $__internal_33_$__cuda_sm20_rcp_rn_f32_slowpath,@function
        .size           $__internal_33_$__cuda_sm20_rcp_rn_f32_slowpath,($__internal_34_$__cuda_sm3x_div_rn_noftz_f32_slowpath - $__internal_33_$__cuda_sm20_rcp_rn_f32_slowpath)
$__internal_33_$__cuda_sm20_rcp_rn_f32_slowpath:
[----:B------:R-:W-:Y:S01]  /*06f0*/  IMAD.SHL.U32 R0, R2, 0x2, RZ ;  /* 0x0000000202007824 */ /* 0x000fe200078e00ff */
[----:B------:R-:W-:Y:S04]  /*0700*/  BSSY B2, `(.L_x_1049) ;  /* 0x0000030000027945 */ /* 0x000fe80003800000 */
[----:B------:R-:W-:-:S04]  /*0710*/  SHF.R.U32.HI R13, RZ, 0x18, R0 ;  /* 0x00000018ff0d7819 */ /* 0x000fc80000011600 */
[----:B------:R-:W-:-:S13]  /*0720*/  ISETP.NE.U32.AND P0, PT, R13, RZ, PT ;  /* 0x000000ff0d00720c */ /* 0x000fda0003f05070 */
[----:B------:R-:W-:Y:S05]  /*0730*/  @P0 BRA `(.L_x_1050) ;  /* 0x000000a000000947 */ /* 0x000fea0003800000 */
[----:B------:R-:W-:-:S05]  /*0740*/  IMAD.SHL.U32 R0, R2, 0x2, RZ ;  /* 0x0000000202007824 */ /* 0x000fca00078e00ff */
        /* <DEDUP_REMOVED lines=9> */
.L_x_1050:
        /* <DEDUP_REMOVED lines=21> */
[----:B------:R-:W-:-:S04]  /*0930*/  LOP3.LUT P2, RZ, R14, 0x2, RZ, 0xc0, !PT ;  /* 0x000000020eff7812 */ /* 0x000fc8000784c0ff */
[----:B------:R-:W-:Y:S02]  /*0940*/  PLOP3.LUT P0, PT, P0, P1, P2, 0xe0, 0x0 ;  /* 0x000000000000781c */ /* 0x000fe40000703c20 */
[----:B------:R-:W-:Y:S02]  /*0950*/  LOP3.LUT P1, RZ, R2, 0x7fffff, RZ, 0xc0, !PT ;  /* 0x007fffff02ff7812 */ /* 0x000fe4000782c0ff */
[----:B------:R-:W-:-:S05]  /*0960*/  SEL R0, RZ, 0x1, !P0 ;  /* 0x00000001ff007807 */ /* 0x000fca0004000000 */
[----:B------:R-:W-:-:S05]  /*0970*/  IMAD.MOV R0, RZ, RZ, -R0 ;  /* 0x000000ffff007224 */ /* 0x000fca00078e0a00 */
[----:B------:R-:W-:Y:S02]  /*0980*/  ISETP.GE.AND P0, PT, R0, RZ, PT ;  /* 0x000000ff0000720c */ /* 0x000fe40003f06270 */
[----:B------:R-:W-:-:S04]  /*0990*/  IADD3 R0, R13, -0xfc, RZ ;  /* 0xffffff040d007810 */ /* 0x000fc80007ffe0ff */
[----:B------:R-:W-:-:S07]  /*09a0*/  SHF.R.U32.HI R9, RZ, R0, R9 ;  /* 0x00000000ff097219 */ /* 0x000fce0000011609 */
[----:B------:R-:W-:-:S05]  /*09b0*/  @!P0 IADD3 R9, R9, 0x1, RZ ;  /* 0x0000000109098810 */ /* 0x000fca0007ffe0ff */
[----:B------:R-:W-:-:S05]  /*09c0*/  @!P1 IMAD.SHL.U32 R9, R9, 0x2, RZ ;  /* 0x0000000209099824 */ /* 0x000fca00078e00ff */
[----:B------:R-:W-:Y:S01]  /*09d0*/  LOP3.LUT R9, R9, 0x80000000, R2, 0xf8, !PT ;  /* 0x8000000009097812 */ /* 0x000fe200078ef802 */
[----:B------:R-:W-:Y:S05]  /*09e0*/  BRA `(.L_x_1051) ;  /* 0x0000001000007947 */ /* 0x000fea0003800000 */
.L_x_1052:
[----:B------:R0:W1:Y:S02]  /*09f0*/  MUFU.RCP R9, R2 ;  /* 0x0000000200097308 */ /* 0x0000640000001000 */
.L_x_1051:
[----:B------:R-:W-:Y:S05]  /*0a00*/  BSYNC B2 ;  /* 0x0000000000027941 */ /* 0x000fea0003800000 */
.L_x_1049:
[----:B------:R-:W-:-:S04]  /*0a10*/  IMAD.MOV.U32 R11, RZ, RZ, 0x0 ;  /* 0x00000000ff0b7424 */ /* 0x000fc800078e00ff */
[----:B------:R-:W-:Y:S05]  /*0a20*/  RET.REL.NODEC R10 `(swellParticlesStage2_cuda_kernel_forward) ;  /* 0xfffff5d00a007950 */ /* 0x000fea0003c3ffff */
        .weak           $__internal_34_$__cuda_sm3x_div_rn_noftz_f32_slowpath
        .type           $__internal_34_$__cuda_sm3x_div_rn_noftz_f32_slowpath,@function
        .size           $__internal_34_$__cuda_sm3x_div_rn_noftz_f32_slowpath,(.L_x_1268 - $__internal_34_$__cuda_sm3x_div_rn_noftz_f32_slowpath)
$__internal_34_$__cuda_sm3x_div_rn_noftz_f32_slowpath:
[----:B------:R-:W-:Y:S02]  /*0a30*/  SHF.R.U32.HI R7, RZ, 0x17, R3 ;  /* 0x00000017ff077819 */ /* 0x000fe40000011603 */
        /* <DEDUP_REMOVED lines=28> */
[----:B------:R-:W-:Y:S01]  /*0c00*/  @!P0 FFMA R0, R0, 1.84467440737095516160e+19, RZ ;  /* 0x5f80000000008823 */ /* 0x000fe200000000ff */
[----:B------:R-:W-:Y:S01]  /*0c10*/  @!P0 IMAD.MOV.U32 R6, RZ, RZ, -0x40 ;  /* 0xffffffc0ff068424 */ /* 0x000fe200078e00ff */
[----:B------:R-:W-:-:S04]  /*0c20*/  @!P1 FFMA R3, R3, 1.84467440737095516160e+19, RZ ;  /* 0x5f80000003039823 */ /* 0x000fc800000000ff */
[----:B------:R-:W-:Y:S02]  /*0c30*/  @!P1 IADD3 R6, R6, 0x40, RZ ;  /* 0x0000004006069810 */ /* 0x000fe40007ffe0ff */
.L_x_1053:
[----:B------:R-:W-:-:S05]  /*0c40*/  LEA R8, R12, 0xc0800000, 0x17 ;  /* 0xc08000000c087811 */ /* 0x000fca00078eb8ff */
[----:B------:R-:W-:Y:S01]  /*0c50*/  IMAD.IADD R8, R3, 0x1, -R8 ;  /* 0x0000000103087824 */ /* 0x000fe200078e0a08 */
[----:B------:R-:W-:-:S03]  /*0c60*/  IADD3 R3, R10, -0x7f, RZ ;  /* 0xffffff810a037810 */ /* 0x000fc60007ffe0ff */
[----:B------:R-:W0:Y:S01]  /*0c70*/  MUFU.RCP R7, R8 ;  /* 0x0000000800077308 */ /* 0x000e220000001000 */
[----:B------:R-:W-:Y:S01]  /*0c80*/  FADD.FTZ R9, -R8, -RZ ;  /* 0x800000ff08097221 */ /* 0x000fe20000010100 */
[C---:B------:R-:W-:Y:S01]  /*0c90*/  IMAD R0, R3.reuse, -0x800000, R0 ;  /* 0xff80000003007824 */ /* 0x040fe200078e0200 */
[----:B------:R-:W-:-:S05]  /*0ca0*/  IADD3 R3, R3, 0x7f, -R12 ;  /* 0x0000007f03037810 */ /* 0x000fca0007ffe80c */
[----:B------:R-:W-:Y:S01]  /*0cb0*/  IMAD.IADD R3, R3, 0x1, R6 ;  /* 0x0000000103037824 */ /* 0x000fe200078e0206 */
        /* <DEDUP_REMOVED lines=26> */
[----:B------:R-:W-:Y:S01]  /*0e60*/  ISETP.NE.AND P1, PT, R8, RZ, PT ;  /* 0x000000ff0800720c */ /* 0x000fe20003f25270 */
[----:B------:R-:W-:Y:S01]  /*0e70*/  IMAD.MOV R8, RZ, RZ, -R8 ;  /* 0x000000ffff087224 */ /* 0x000fe200078e0a08 */
[----:B------:R-:W-:Y:S02]  /*0e80*/  LOP3.LUT R6, R6, 0x800000, RZ, 0xfc, !PT ;  /* 0x0080000006067812 */ /* 0x000fe400078efcff */
[----:B------:R-:W-:-:S02]  /*0e90*/  FSETP.NEU.FTZ.AND P0, PT, R0, R3, PT ;  /* 0x000000030000720b */ /* 0x000fc40003f1d000 */
[----:B------:R-:W-:Y:S02]  /*0ea0*/  SHF.L.U32 R9, R6, R9, RZ ;  /* 0x0000000906097219 */ /* 0x000fe400000006ff */
[----:B------:R-:W-:Y:S02]  /*0eb0*/  SEL R3, R8, RZ, P2 ;  /* 0x000000ff08037207 */ /* 0x000fe40001000000 */
[----:B------:R-:W-:Y:S02]  /*0ec0*/  ISETP.NE.AND P1, PT, R9, RZ, P1 ;  /* 0x000000ff0900720c */ /* 0x000fe40000f25270 */
[----:B------:R-:W-:Y:S02]  /*0ed0*/  SHF.R.U32.HI R3, RZ, R3, R6 ;  /* 0x00000003ff037219 */ /* 0x000fe40000011606 */
[----:B------:R-:W-:Y:S02]  /*0ee0*/  PLOP3.LUT P0, PT, P0, P1, PT, 0xa8, 0x0 ;  /* 0x000000000000781c */ /* 0x000fe40000703570 */
[----:B------:R-:W-:-:S02]  /*0ef0*/  SHF.R.U32.HI R9, RZ, 0x1, R3 ;  /* 0x00000001ff097819 */ /* 0x000fc40000011603 */
[----:B------:R-:W-:-:S04]  /*0f00*/  SEL R0, RZ, 0x1, !P0 ;  /* 0x00000001ff007807 */ /* 0x000fc80004000000 */
[----:B------:R-:W-:-:S04]  /*0f10*/  LOP3.LUT R0, R0, 0x1, R9, 0xf8, !PT ;  /* 0x0000000100007812 */ /* 0x000fc800078ef809 */
[----:B------:R-:W-:-:S05]  /*0f20*/  LOP3.LUT R0, R0, R3, RZ, 0xc0, !PT ;  /* 0x0000000300007212 */ /* 0x000fca00078ec0ff */
[----:B------:R-:W-:-:S05]  /*0f30*/  IMAD.IADD R0, R9, 0x1, R0 ;  /* 0x0000000109007824 */ /* 0x000fca00078e0200 */
[----:B------:R-:W-:Y:S01]  /*0f40*/  LOP3.LUT R7, R0, R7, RZ, 0xfc, !PT ;  /* 0x0000000700077212 */ /* 0x000fe200078efcff */
[----:B------:R-:W-:Y:S05]  /*0f50*/  BRA `(.L_x_1060) ;  /* 0x000000d000007947 */ /* 0x000fea0003800000 */
.L_x_1059:
[----:B------:R-:W-:-:S04]  /*0f60*/  LOP3.LUT R7, R7, 0x80000000, RZ, 0xc0, !PT ;  /* 0x8000000007077812 */ /* 0x000fc800078ec0ff */
[----:B------:R-:W-:Y:S01]  /*0f70*/  LOP3.LUT R7, R7, 0x7f800000, RZ, 0xfc, !PT ;  /* 0x7f80000007077812 */ /* 0x000fe200078efcff */
[----:B------:R-:W-:Y:S05]  /*0f80*/  BRA `(.L_x_1060) ;  /* 0x000000a000007947 */ /* 0x000fea0003800000 */
.L_x_1058:
[----:B------:R-:W-:Y:S01]  /*0f90*/  IMAD R7, R3, 0x800000, R7 ;  /* 0x0080000003077824 */ /* 0x000fe200078e0207 */
[----:B------:R-:W-:Y:S05]  /*0fa0*/  BRA `(.L_x_1060) ;  /* 0x0000008000007947 */ /* 0x000fea0003800000 */
.L_x_1057:
[----:B------:R-:W-:-:S04]  /*0fb0*/  LOP3.LUT R0, R3, 0x80000000, R0, 0x48, !PT ;  /* 0x8000000003007812 */ /* 0x000fc800078e4800 */
[----:B------:R-:W-:Y:S01]  /*0fc0*/  LOP3.LUT R7, R0, 0x7f800000, RZ, 0xfc, !PT ;  /* 0x7f80000000077812 */ /* 0x000fe200078efcff */
[----:B------:R-:W-:Y:S05]  /*0fd0*/  BRA `(.L_x_1060) ;  /* 0x0000005000007947 */ /* 0x000fea0003800000 */
.L_x_1056:
[----:B------:R-:W-:Y:S01]  /*0fe0*/  LOP3.LUT R7, R3, 0x80000000, R0, 0x48, !PT ;  /* 0x8000000003077812 */ /* 0x000fe200078e4800 */
[----:B------:R-:W-:Y:S05]  /*0ff0*/  BRA `(.L_x_1060) ;  /* 0x0000003000007947 */ /* 0x000fea0003800000 */
.L_x_1055:
[----:B------:R-:W0:Y:S01]  /*1000*/  MUFU.RSQ R7, -QNAN ;  /* 0xffc0000000077908 */ /* 0x000e220000001400 */
[----:B------:R-:W-:Y:S05]  /*1010*/  BRA `(.L_x_1060) ;  /* 0x0000001000007947 */ /* 0x000fea0003800000 */
.L_x_1054:
[----:B------:R-:W-:Y:S01]  /*1020*/  FADD.FTZ R7, R0, R3 ;  /* 0x0000000300077221 */ /* 0x000fe20000010000 */
.L_x_1060:
[----:B------:R-:W-:-:S04]  /*1030*/  IMAD.MOV.U32 R3, RZ, RZ, 0x0 ;  /* 0x00000000ff037424 */ /* 0x000fc800078e00ff */
[----:B------:R-:W-:Y:S05]  /*1040*/  RET.REL.NODEC R2 `(swellParticlesStage2_cuda_kernel_forward) ;  /* 0xffffefb002007950 */ /* 0x000fea0003c3ffff */
.L_x_1061:
        /* <DEDUP_REMOVED lines=11> */
.L_x_1268:


//--------------------- .text.swellParticles_cuda_kernel_backward --------------------------
	.section	.text.swellParticles_cuda_kernel_backward,"ax",@progbits
	.sectioninfo	@"SHI_REGISTERS=42"
	.align	128
        .global         swellParticles_cuda_kernel_backward
        .type           swellParticles_cuda_kernel_backward,@function
        .size           swellParticles_cuda_kernel_backward,(.L_x_1270 - swellParticles_cuda_kernel_backward)
        .other          swellParticles_cuda_kernel_backward,@"STO_CUDA_ENTRY STV_DEFAULT"
swellParticles_cuda_kernel_backward:
.text.swellParticles_cuda_kernel_backward:
        /* <DEDUP_REMOVED lines=8> */
[----:B------:R-:W-:Y:S01]  /*0080*/  IMAD.MOV.U32 R8, RZ, RZ, R6 ;  /* 0x000000ffff087224 */ /* 0x000fe200078e0006 */
[----:B------:R-:W-:Y:S02]  /*0090*/  ULDC UR5, c[0x0][0x1d8] ;  /* 0x0000760000057ab9 */ /* 0x000fe40000000800 */
[----:B------:R-:W-:Y:S02]  /*00a0*/  ULDC UR8, c[0x0][0x248] ;  /* 0x0000920000087ab9 */ /* 0x000fe40000000800 */
[----:B------:R-:W-:Y:S02]  /*00b0*/  ULDC UR9, c[0x0][0x340] ;  /* 0x0000d00000097ab9 */ /* 0x000fe40000000800 */
[----:B------:R-:W-:Y:S02]  /*00c0*/  USHF.R.S32.HI UR5, URZ, 0x1f, UR5 ;  /* 0x0000001f3f057899 */ /* 0x000fe40008011405 */
[----:B------:R-:W-:Y:S02]  /*00d0*/  USHF.R.S32.HI UR8, URZ, 0x1f, UR8 ;  /* 0x0000001f3f087899 */ /* 0x000fe40008011408 */
[----:B------:R-:W-:-:S02]  /*00e0*/  USHF.R.S32.HI UR9, URZ, 0x1f, UR9 ;  /* 0x0000001f3f097899 */ /* 0x000fc40008011409 */
[----:B------:R-:W-:Y:S02]  /*00f0*/  ULDC.64 UR10, c[0x0][0x118] ;  /* 0x00004600000a7ab9 */ /* 0x000fe40000000a00 */
.L_x_1133:
[----:B------:R-:W-:Y:S01]  /*0100*/  SHF.R.S32.HI R9, RZ, 0x1f, R8 ;  /* 0x0000001fff097819 */ /* 0x000fe20000011408 */
[----:B0-----:R-:W-:Y:S02]  /*0110*/  IMAD.MOV.U32 R31, RZ, RZ, c[0x0][0x1a0] ;  /* 0x00006800ff1f7624 */ /* 0x001fe400078e00ff */
[----:B------:R-:W-:Y:S02]  /*0120*/  IMAD.MOV.U32 R27, RZ, RZ, c[0x0][0x1d8] ;  /* 0x00007600ff1b7624 */ /* 0x000fe400078e00ff */
[C---:B------:R-:W-:Y:S01]  /*0130*/  IMAD R11, R9.reuse, c[0x0][0x1d8], RZ ;  /* 0x00007600090b7a24 */ /* 0x040fe200078e02ff */
[----:B------:R-:W-:Y:S01]  /*0140*/  SHF.R.S32.HI R31, RZ, 0x1f, R31 ;  /* 0x0000001fff1f7819 */ /* 0x000fe2000001141f */
[----:B------:R-:W-:Y:S02]  /*0150*/  IMAD.MOV.U32 R33, RZ, RZ, c[0x0][0x1a0] ;  /* 0x00006800ff217624 */ /* 0x000fe400078e00ff */
[----:B------:R-:W-:Y:S02]  /*0160*/  IMAD R9, R9, c[0x0][0x1a0], RZ ;  /* 0x0000680009097a24 */ /* 0x000fe400078e02ff */
[----:B------:R-:W-:-:S04]  /*0170*/  IMAD.WIDE.U32 R22, R8, R27, c[0x0][0x1b8] ;  /* 0x00006e0008167625 */ /* 0x000fc800078e001b */
[C---:B------:R-:W-:Y:S02]  /*0180*/  IMAD R11, R8.reuse, UR5, R11 ;  /* 0x00000005080b7c24 */ /* 0x040fe4000f8e020b */
[----:B------:R-:W-:-:S04]  /*0190*/  IMAD.WIDE.U32 R24, R8, R33, c[0x0][0x180] ;  /* 0x0000600008187625 */ /* 0x000fc800078e0021 */
[----:B------:R-:W-:Y:S02]  /*01a0*/  IMAD R9, R31, R8, R9 ;  /* 0x000000081f097224 */ /* 0x000fe400078e0209 */
[----:B------:R-:W-:Y:S02]  /*01b0*/  IMAD.IADD R23, R23, 0x1, R11 ;  /* 0x0000000117177824 */ /* 0x000fe400078e020b */
[----:B------:R-:W-:-:S03]  /*01c0*/  IMAD.IADD R25, R25, 0x1, R9 ;  /* 0x0000000119197824 */ /* 0x000fc600078e0209 */
[----:B------:R-:W2:Y:S04]  /*01d0*/  LDG.E R26, [R22.64+0x4] ;  /* 0x0000040a161a7981 */ /* 0x000ea8000c1e1900 */
[----:B------:R-:W3:Y:S01]  /*01e0*/  LDG.E R24, [R24.64] ;  /* 0x0000000a18187981 */ /* 0x000ee2000c1e1900 */
[----:B------:R-:W-:Y:S01]  /*01f0*/  YIELD ;  /* 0x0000000000007946 */ /* 0x000fe20003800000 */
[----:B------:R-:W-:Y:S01]  /*0200*/  BSSY B0, `(.L_x_1062) ;  /* 0x00002f3000007945 */ /* 0x000fe20003800000 */
[----:B------:R-:W-:Y:S01]  /*0210*/  IMAD.MOV.U32 R9, RZ, RZ, RZ ;  /* 0x000000ffff097224 */ /* 0x000fe200078e00ff */
[----:B------:R-:W-:Y:S01]  /*0220*/  CS2R R10, SRZ ;  /* 0x00000000000a7805 */ /* 0x000fe2000001ff00 */
[----:B--2---:R-:W-:-:S04]  /*0230*/  FSETP.GT.AND P0, PT, R26, c[0x0][0x270], PT ;  /* 0x00009c001a007a0b */ /* 0x004fc80003f04000 */
[----:B---3--:R-:W-:-:S13]  /*0240*/  ISETP.EQ.AND P0, PT, R24, 0x1, P0 ;  /* 0x000000011800780c */ /* 0x008fda0000702270 */
[----:B------:R-:W-:Y:S05]  /*0250*/  @!P0 BRA `(.L_x_1063) ;  /* 0x00002ed000008947 */ /* 0x000fea0003800000 */
[----:B------:R-:W-:Y:S02]  /*0260*/  IADD3 R12, R8, 0x1, RZ ;  /* 0x00000001080c7810 */ /* 0x000fe40007ffe0ff */
[----:B------:R-:W-:Y:S02]  /*0270*/  PRMT R13, RZ, 0x7610, R13 ;  /* 0x00007610ff0d7816 */ /* 0x000fe4000000000d */
[----:B------:R-:W-:-:S13]  /*0280*/  ISETP.GE.AND P1, PT, R12, c[0x0][0x190], PT ;  /* 0x000064000c007a0c */ /* 0x000fda0003f26270 */
[----:B------:R-:W-:Y:S05]  /*0290*/  @P1 BRA `(.L_x_1063) ;  /* 0x00002e9000001947 */ /* 0x000fea0003800000 */
[----:B------:R-:W-:Y:S01]  /*02a0*/  SHF.R.S32.HI R32, RZ, 0x1f, R12 ;  /* 0x0000001fff207819 */ /* 0x000fe2000001140c */
[----:B------:R-:W-:-:S04]  /*02b0*/  IMAD.WIDE.U32 R24, R12, R33, c[0x0][0x180] ;  /* 0x000060000c187625 */ /* 0x000fc800078e0021 */
[----:B------:R-:W-:-:S04]  /*02c0*/  IMAD R13, R32, c[0x0][0x1a0], RZ ;  /* 0x00006800200d7a24 */ /* 0x000fc800078e02ff */
[----:B------:R-:W-:-:S04]  /*02d0*/  IMAD R13, R12, R31, R13 ;  /* 0x0000001f0c0d7224 */ /* 0x000fc800078e020d */
[----:B------:R-:W-:-:S05]  /*02e0*/  IMAD.IADD R25, R25, 0x1, R13 ;  /* 0x0000000119197824 */ /* 0x000fca00078e020d */
[----:B------:R-:W2:Y:S01]  /*02f0*/  LDG.E R24, [R24.64] ;  /* 0x0000000a18187981 */ /* 0x000ea2000c1e1900 */
[----:B------:R-:W-:Y:S01]  /*0300*/  IMAD.MOV.U32 R13, RZ, RZ, 0x1 ;  /* 0x00000001ff0d7424 */ /* 0x000fe200078e00ff */
[----:B------:R-:W-:Y:S02]  /*0310*/  PRMT R14, RZ, 0x7610, R14 ;  /* 0x00007610ff0e7816 */ /* 0x000fe4000000000e */
[C---:B--2---:R-:W-:Y:S02]  /*0320*/  ISETP.NE.AND P1, PT, R24.reuse, RZ, PT ;  /* 0x000000ff1800720c */ /* 0x044fe40003f25270 */
[----:B------:R-:W-:-:S11]  /*0330*/  ISETP.NE.AND P2, PT, R24, RZ, PT ;  /* 0x000000ff1800720c */ /* 0x000fd60003f45270 */
[----:B------:R-:W-:Y:S05]  /*0340*/  @P1 BRA `(.L_x_1063) ;  /* 0x00002de000001947 */ /* 0x000fea0003800000 */
[----:B------:R-:W-:Y:S01]  /*0350*/  IMAD R9, R32, c[0x0][0x1d8], RZ ;  /* 0x0000760020097a24 */ /* 0x000fe200078e02ff */
[----:B------:R-:W2:Y:S01]  /*0360*/  LDG.E R11, [R22.64+0x8] ;  /* 0x0000080a160b7981 */ /* 0x000ea2000c1e1900 */
[----:B------:R-:W-:-:S04]  /*0370*/  IMAD.WIDE.U32 R14, R12, R27, c[0x0][0x1b8] ;  /* 0x00006e000c0e7625 */ /* 0x000fc800078e001b */
[----:B------:R-:W-:-:S04]  /*0380*/  IMAD R9, R12, UR5, R9 ;  /* 0x000000050c097c24 */ /* 0x000fc8000f8e0209 */
[----:B------:R-:W-:Y:S02]  /*0390*/  IMAD.IADD R15, R15, 0x1, R9 ;  /* 0x000000010f0f7824 */ /* 0x000fe400078e0209 */
[----:B------:R-:W3:Y:S04]  /*03a0*/  LDG.E R9, [R22.64] ;  /* 0x0000000a16097981 */ /* 0x000ee8000c1e1900 */
[----:B------:R-:W4:Y:S04]  /*03b0*/  LDG.E R25, [R14.64+0x4] ;  /* 0x0000040a0e197981 */ /* 0x000f28000c1e1900 */
[----:B------:R-:W3:Y:S04]  /*03c0*/  LDG.E R16, [R14.64] ;  /* 0x0000000a0e107981 */ /* 0x000ee8000c1e1900 */
[----:B------:R-:W2:Y:S01]  /*03d0*/  LDG.E R24, [R14.64+0x8] ;  /* 0x0000080a0e187981 */ /* 0x000ea2000c1e1900 */
[----:B------:R-:W-:Y:S01]  /*03e0*/  BSSY B1, `(.L_x_1064) ;  /* 0x0000012000017945 */ /* 0x000fe20003800000 */
[----:B----4-:R-:W-:Y:S01]  /*03f0*/  FADD R10, -R26, R25 ;  /* 0x000000191a0a7221 */ /* 0x010fe20000000100 */
[----:B---3--:R-:W-:-:S03]  /*0400*/  FADD R9, -R9, R16 ;  /* 0x0000001009097221 */ /* 0x008fc60000000100 */
[----:B------:R-:W-:Y:S01]  /*0410*/  FMUL R16, R10, R10 ;  /* 0x0000000a0a107220 */ /* 0x000fe20000400000 */
[----:B--2---:R-:W-:-:S03]  /*0420*/  FADD R11, -R11, R24 ;  /* 0x000000180b0b7221 */ /* 0x004fc60000000100 */
[----:B------:R-:W-:-:S04]  /*0430*/  FFMA R16, R9, R9, R16 ;  /* 0x0000000909107223 */ /* 0x000fc80000000010 */
[----:B------:R-:W-:-:S05]  /*0440*/  FFMA R27, R11, R11, R16 ;  /* 0x0000000b0b1b7223 */ /* 0x000fca0000000010 */
[----:B------:R-:W-:Y:S01]  /*0450*/  IADD3 R13, R27, -0xd000000, RZ ;  /* 0xf30000001b0d7810 */ /* 0x000fe20007ffe0ff */
[----:B------:R0:W1:Y:S03]  /*0460*/  MUFU.RSQ R24, R27 ;  /* 0x0000001b00187308 */ /* 0x0000660000001400 */
[----:B------:R-:W-:-:S13]  /*0470*/  ISETP.GT.U32.AND P1, PT, R13, 0x727fffff, PT ;  /* 0x727fffff0d00780c */ /* 0x000fda0003f24070 */
[----:B------:R-:W-:Y:S05]  /*0480*/  @!P1 BRA `(.L_x_1065) ;  /* 0x0000003000009947 */ /* 0x000fea0003800000 */
[----:B01----:R-:W-:Y:S02]  /*0490*/  MOV R26, 0x4b0 ;  /* 0x000004b0001a7802 */ /* 0x003fe40000000f00 */
[----:B------:R-:W-:Y:S05]  /*04a0*/  CALL.REL.NOINC `($__internal_35_$__cuda_sm20_sqrt_rn_f32_slowpath) ;  /* 0x0000456000007944 */ /* 0x000fea0003c00000 */
[----:B------:R-:W-:Y:S05]  /*04b0*/  BRA `(.L_x_1066) ;  /* 0x0000004000007947 */ /* 0x000fea0003800000 */
.L_x_1065:
[----:B01----:R-:W-:Y:S01]  /*04c0*/  FMUL.FTZ R16, R27, R24 ;  /* 0x000000181b107220 */ /* 0x003fe20000410000 */
[----:B------:R-:W-:-:S03]  /*04d0*/  FMUL.FTZ R14, R24, 0.5 ;  /* 0x3f000000180e7820 */ /* 0x000fc60000410000 */
[----:B------:R-:W-:-:S04]  /*04e0*/  FFMA R13, -R16, R16, R27 ;  /* 0x00000010100d7223 */ /* 0x000fc8000000011b */
[----:B------:R-:W-:Y:S02]  /*04f0*/  FFMA R16, R13, R14, R16 ;  /* 0x0000000e0d107223 */ /* 0x000fe40000000010 */
.L_x_1066:
[----:B------:R-:W-:Y:S05]  /*0500*/  BSYNC B1 ;  /* 0x0000000000017941 */ /* 0x000fea0003800000 */
.L_x_1064:
[----:B------:R-:W-:Y:S01]  /*0510*/  IMAD.MOV.U32 R23, RZ, RZ, 0x2c9277b5 ;  /* 0x2c9277b5ff177424 */ /* 0x000fe200078e00ff */
[----:B------:R-:W-:Y:S02]  /*0520*/  FSETP.GE.AND P1, PT, R16, c[0x0][0x268], PT ;  /* 0x00009a0010007a0b */ /* 0x000fe40003f26000 */
[----:B------:R-:W-:Y:S01]  /*0530*/  PRMT R15, RZ, 0x7610, R15 ;  /* 0x00007610ff0f7816 */ /* 0x000fe2000000000f */
[----:B------:R-:W-:Y:S01]  /*0540*/  IMAD R13, R8, R23, -0x53a9b4fb ;  /* 0xac564b05080d7424 */ /* 0x000fe200078e0217 */
[----:B------:R-:W-:-:S04]  /*0550*/  FSETP.GT.AND P1, PT, R25, c[0x0][0x270], P1 ;  /* 0x00009c0019007a0b */ /* 0x000fc80000f24000 */
[----:B------:R-:W-:-:S04]  /*0560*/  LEA.HI R14, R13, 0x4, RZ, 0x4 ;  /* 0x000000040d0e7811 */ /* 0x000fc800078f20ff */
[----:B------:R-:W-:-:S04]  /*0570*/  SHF.R.U32.HI R14, RZ, R14, R13 ;  /* 0x0000000eff0e7219 */ /* 0x000fc8000001160d */
[----:B------:R-:W-:-:S05]  /*0580*/  LOP3.LUT R14, R14, R13, RZ, 0x3c, !PT ;  /* 0x0000000d0e0e7212 */ /* 0x000fca00078e3cff */
[----:B------:R-:W-:-:S05]  /*0590*/  IMAD R14, R14, 0x108ef2d9, RZ ;  /* 0x108ef2d90e0e7824 */ /* 0x000fca00078e02ff */
[----:B------:R-:W-:-:S04]  /*05a0*/  SHF.R.U32.HI R13, RZ, 0x16, R14 ;  /* 0x00000016ff0d7819 */ /* 0x000fc8000001160e */
[----:B------:R-:W-:Y:S01]  /*05b0*/  LOP3.LUT R26, R13, R14, RZ, 0x3c, !PT ;  /* 0x0000000e0d1a7212 */ /* 0x000fe200078e3cff */
[----:B------:R-:W-:-:S03]  /*05c0*/  IMAD.MOV.U32 R14, RZ, RZ, 0x1 ;  /* 0x00000001ff0e7424 */ /* 0x000fc600078e00ff */
[----:B------:R-:W-:-:S04]  /*05d0*/  SHF.R.U32.HI R13, RZ, 0x8, R26 ;  /* 0x00000008ff0d7819 */ /* 0x000fc8000001161a */
[----:B------:R-:W-:-:S05]  /*05e0*/  I2FP.F32.U32 R13, R13 ;  /* 0x0000000d000d7245 */ /* 0x000fca0000201000 */
[----:B------:R-:W-:-:S05]  /*05f0*/  FMUL R13, R13, 5.9604644775390625e-08 ;  /* 0x338000000d0d7820 */ /* 0x000fca0000400000 */
[----:B------:R-:W-:Y:S01]  /*0600*/  FSETP.LT.AND P1, PT, R13, c[0x0][0x260], P1 ;  /* 0x000098000d007a0b */ /* 0x000fe20000f21000 */
[----:B------:R-:W-:-:S12]  /*0610*/  IMAD.MOV.U32 R13, RZ, RZ, 0x1 ;  /* 0x00000001ff0d7424 */ /* 0x000fd800078e00ff */
[----:B------:R-:W-:Y:S05]  /*0620*/  @!P1 BRA `(.L_x_1063) ;  /* 0x00002b0000009947 */ /* 0x000fea0003800000 */
[----:B------:R-:W-:Y:S01]  /*0630*/  IMAD R0, R26, 0x2c9277b5, RZ ;  /* 0x2c9277b51a007824 */ /* 0x000fe200078e02ff */
[----:B------:R-:W-:Y:S04]  /*0640*/  BSSY B1, `(.L_x_1067) ;  /* 0x000008c000017945 */ /* 0x000fe80003800000 */
[C---:B------:R-:W-:Y:S02]  /*0650*/  IADD3 R2, R0.reuse, 0x57b3a6f, RZ ;  /* 0x057b3a6f00027810 */ /* 0x040fe40007ffe0ff */
[----:B------:R-:W-:Y:S02]  /*0660*/  IADD3 R0, R0, 0x320db224, RZ ;  /* 0x320db22400007810 */ /* 0x000fe40007ffe0ff */
[----:B------:R-:W-:-:S04]  /*0670*/  LEA.HI R3, R2, 0x4, RZ, 0x4 ;  /* 0x0000000402037811 */ /* 0x000fc800078f20ff */
[----:B------:R-:W-:-:S04]  /*0680*/  SHF.R.U32.HI R3, RZ, R3, R2 ;  /* 0x00000003ff037219 */ /* 0x000fc80000011602 */
[----:B------:R-:W-:-:S05]  /*0690*/  LOP3.LUT R3, R3, R2, RZ, 0x3c, !PT ;  /* 0x0000000203037212 */ /* 0x000fca00078e3cff */
[----:B------:R-:W-:-:S05]  /*06a0*/  IMAD R3, R3, 0x108ef2d9, RZ ;  /* 0x108ef2d903037824 */ /* 0x000fca00078e02ff */
[----:B------:R-:W-:-:S04]  /*06b0*/  SHF.R.U32.HI R2, RZ, 0x16, R3 ;  /* 0x00000016ff027819 */ /* 0x000fc80000011603 */
[----:B------:R-:W-:Y:S02]  /*06c0*/  LOP3.LUT R2, R2, R3, RZ, 0x3c, !PT ;  /* 0x0000000302027212 */ /* 0x000fe400078e3cff */
[----:B------:R-:W-:Y:S02]  /*06d0*/  LEA.HI R3, R0, 0x4, RZ, 0x4 ;  /* 0x0000000400037811 */ /* 0x000fe400078f20ff */
[----:B------:R-:W-:Y:S02]  /*06e0*/  SHF.R.U32.HI R2, RZ, 0x8, R2 ;  /* 0x00000008ff027819 */ /* 0x000fe40000011602 */
[----:B------:R-:W-:Y:S02]  /*06f0*/  SHF.R.U32.HI R3, RZ, R3, R0 ;  /* 0x00000003ff037219 */ /* 0x000fe40000011600 */
[----:B------:R-:W-:Y:S02]  /*0700*/  I2FP.F32.U32 R2, R2 ;  /* 0x0000000200027245 */ /* 0x000fe40000201000 */
[----:B------:R-:W-:-:S03]  /*0710*/  LOP3.LUT R3, R3, R0, RZ, 0x3c, !PT ;  /* 0x0000000003037212 */ /* 0x000fc600078e3cff */
[----:B------:R-:W-:Y:S02]  /*0720*/  FMUL R2, R2, 5.9604644775390625e-08 ;  /* 0x3380000002027820 */ /* 0x000fe40000400000 */
[----:B------:R-:W-:Y:S02]  /*0730*/  IMAD R3, R3, 0x108ef2d9, RZ ;  /* 0x108ef2d903037824 */ /* 0x000fe400078e02ff */
[----:B------:R-:W-:-:S03]  /*0740*/  FMUL R17, R2, 3.1400001049041748047 ;  /* 0x4048f5c302117820 */ /* 0x000fc60000400000 */
[----:B------:R-:W-:Y:S01]  /*0750*/  SHF.R.U32.HI R0, RZ, 0x16, R3 ;  /* 0x00000016ff007819 */ /* 0x000fe20000011603 */
[C---:B------:R-:W-:Y:S01]  /*0760*/  FMUL R2, R17.reuse, 0.63661974668502807617 ;  /* 0x3f22f98311027820 */ /* 0x040fe20000400000 */
[----:B------:R-:W-:Y:S02]  /*0770*/  FSETP.GE.AND P1, PT, |R17|, 105615, PT ;  /* 0x47ce47801100780b */ /* 0x000fe40003f26200 */
[----:B------:R-:W-:-:S03]  /*0780*/  LOP3.LUT R0, R0, R3, RZ, 0x3c, !PT ;  /* 0x0000000300007212 */ /* 0x000fc600078e3cff */
[----:B------:R-:W0:Y:S01]  /*0790*/  F2I.NTZ R2, R2 ;  /* 0x0000000200027305 */ /* 0x000e220000203100 */
[----:B------:R-:W-:-:S04]  /*07a0*/  SHF.R.U32.HI R0, RZ, 0x8, R0 ;  /* 0x00000008ff007819 */ /* 0x000fc80000011600 */
[----:B------:R-:W-:-:S05]  /*07b0*/  I2FP.F32.U32 R0, R0 ;  /* 0x0000000000007245 */ /* 0x000fca0000201000 */
[----:B------:R-:W-:-:S04]  /*07c0*/  FMUL R0, R0, 5.9604644775390625e-08 ;  /* 0x3380000000007820 */ /* 0x000fc80000400000 */
[----:B------:R-:W-:Y:S01]  /*07d0*/  FMUL R18, R0, 6.2800002098083496094 ;  /* 0x40c8f5c300127820 */ /* 0x000fe20000400000 */
[----:B0-----:R-:W-:-:S05]  /*07e0*/  I2FP.F32.S32 R22, R2 ;  /* 0x0000000200167245 */ /* 0x001fca0000201400 */
[----:B------:R-:W-:-:S04]  /*07f0*/  FFMA R3, R22, -1.5707962512969970703, R17 ;  /* 0xbfc90fda16037823 */ /* 0x000fc80000000011 */
[----:B------:R-:W-:-:S04]  /*0800*/  FFMA R3, R22, -7.5497894158615963534e-08, R3 ;  /* 0xb3a2216816037823 */ /* 0x000fc80000000003 */
[----:B------:R-:W-:-:S04]  /*0810*/  FFMA R22, R22, -5.3903029534742383927e-15, R3 ;  /* 0xa7c234c516167823 */ /* 0x000fc80000000003 */
[----:B------:R-:W-:Y:S01]  /*0820*/  IMAD.MOV.U32 R0, RZ, RZ, R22 ;  /* 0x000000ffff007224 */ /* 0x000fe200078e0016 */
[----:B------:R-:W-:Y:S05]  /*0830*/  @!P1 BRA `(.L_x_1068) ;  /* 0x000006c000009947 */ /* 0x000fea0003800000 */
[----:B------:R-:W-:-:S13]  /*0840*/  FSETP.NEU.AND P1, PT, |R17|, +INF , PT ;  /* 0x7f8000001100780b */ /* 0x000fda0003f2d200 */
[----:B------:R-:W-:Y:S05]  /*0850*/  @!P1 BRA `(.L_x_1069) ;  /* 0x0000068000009947 */ /* 0x000fea0003800000 */
[----:B------:R-:W-:Y:S01]  /*0860*/  IMAD.SHL.U32 R0, R17, 0x100, RZ ;  /* 0x0000010011007824 */ /* 0x000fe200078e00ff */
[----:B------:R-:W-:Y:S01]  /*0870*/  UMOV UR4, URZ ;  /* 0x0000003f00047c82 */ /* 0x000fe20008000000 */
[----:B------:R-:W-:Y:S01]  /*0880*/  IMAD.MOV.U32 R15, RZ, RZ, RZ ;  /* 0x000000ffff0f7224 */ /* 0x000fe200078e00ff */
[----:B------:R-:W-:Y:S01]  /*0890*/  ULDC.64 UR6, c[0x4][0x88] ;  /* 0x0100220000067ab9 */ /* 0x000fe20000000a00 */
[----:B------:R-:W-:Y:S01]  /*08a0*/  IMAD.MOV.U32 R6, RZ, RZ, RZ ;  /* 0x000000ffff067224 */ /* 0x000fe200078e00ff */
[----:B------:R-:W-:Y:S01]  /*08b0*/  LOP3.LUT R13, R0, 0x80000000, RZ, 0xfc, !PT ;  /* 0x80000000000d7812 */ /* 0x000fe200078efcff */
[----:B------:R-:W-:Y:S02]  /*08c0*/  IMAD.MOV.U32 R12, RZ, RZ, RZ ;  /* 0x000000ffff0c7224 */ /* 0x000fe400078e00ff */
.L_x_1070:
[----:B------:R-:W-:Y:S02]  /*08d0*/  IMAD.U32 R4, RZ, RZ, UR6 ;  /* 0x00000006ff047e24 */ /* 0x000fe4000f8e00ff */
[----:B------:R-:W-:-:S05]  /*08e0*/  IMAD.U32 R5, RZ, RZ, UR7 ;  /* 0x00000007ff057e24 */ /* 0x000fca000f8e00ff */
[----:B------:R-:W2:Y:S01]  /*08f0*/  LDG.E.CONSTANT R2, [R4.64] ;  /* 0x0000000a04027981 */ /* 0x000ea2000c1e9900 */
[C---:B------:R-:W-:Y:S01]  /*0900*/  ISETP.EQ.AND P1, PT, R12.reuse, 0x4, PT ;  /* 0x000000040c00780c */ /* 0x040fe20003f22270 */
[----:B------:R-:W-:Y:S01]  /*0910*/  UIADD3 UR6, UP0, UR6, 0x4, URZ ;  /* 0x0000000406067890 */ /* 0x000fe2000ff1e03f */
[----:B------:R-:W-:Y:S02]  /*0920*/  ISETP.EQ.AND P6, PT, R12, RZ, PT ;  /* 0x000000ff0c00720c */ /* 0x000fe40003fc2270 */
[----:B------:R-:W-:Y:S01]  /*0930*/  IADD3 R6, R6, 0x1, RZ ;  /* 0x0000000106067810 */ /* 0x000fe20007ffe0ff */
[----:B------:R-:W-:Y:S01]  /*0940*/  UIADD3.X UR7, URZ, UR7, URZ, UP0, !UPT ;  /* 0x000000073f077290 */ /* 0x000fe200087fe43f */
[C---:B------:R-:W-:Y:S02]  /*0950*/  ISETP.EQ.AND P4, PT, R12.reuse, 0xc, PT ;  /* 0x0000000c0c00780c */ /* 0x040fe40003f82270 */
[----:B------:R-:W-:Y:S01]  /*0960*/  ISETP.EQ.AND P5, PT, R12, 0x10, PT ;  /* 0x000000100c00780c */ /* 0x000fe20003fa2270 */
[----:B--2---:R-:W-:-:S05]  /*0970*/  IMAD.WIDE.U32 R2, R2, R13, RZ ;  /* 0x0000000d02027225 */ /* 0x004fca00078e00ff */
[----:B------:R-:W-:-:S04]  /*0980*/  IADD3 R0, P3, R2, R15, RZ ;  /* 0x0000000f02007210 */ /* 0x000fc80007f7e0ff */
[----:B------:R-:W-:Y:S01]  /*0990*/  IADD3.X R15, R3, UR4, RZ, P3, !PT ;  /* 0x00000004030f7c10 */ /* 0x000fe20009ffe4ff */
[--C-:B------:R-:W-:Y:S01]  /*09a0*/  @P1 IMAD.MOV.U32 R20, RZ, RZ, R0.reuse ;  /* 0x000000ffff141224 */ /* 0x100fe200078e0000 */
[----:B------:R-:W-:Y:S01]  /*09b0*/  ISETP.NE.AND P1, PT, R6, 0x6, PT ;  /* 0x000000060600780c */ /* 0x000fe20003f25270 */
[--C-:B------:R-:W-:Y:S01]  /*09c0*/  @P6 IMAD.MOV.U32 R19, RZ, RZ, R0.reuse ;  /* 0x000000ffff136224 */ /* 0x100fe200078e0000 */
[C---:B------:R-:W-:Y:S01]  /*09d0*/  ISETP.EQ.AND P3, PT, R12.reuse, 0x8, PT ;  /* 0x000000080c00780c */ /* 0x040fe20003f62270 */
[--C-:B------:R-:W-:Y:S01]  /*09e0*/  @P4 IMAD.MOV.U32 R28, RZ, RZ, R0.reuse ;  /* 0x000000ffff1c4224 */ /* 0x100fe200078e0000 */
[C---:B------:R-:W-:Y:S01]  /*09f0*/  ISETP.EQ.AND P6, PT, R12.reuse, 0x14, PT ;  /* 0x000000140c00780c */ /* 0x040fe20003fc2270 */
[----:B------:R-:W-:Y:S01]  /*0a00*/  @P5 IMAD.MOV.U32 R29, RZ, RZ, R0 ;  /* 0x000000ffff1d5224 */ /* 0x000fe200078e0000 */
[----:B------:R-:W-:-:S09]  /*0a10*/  IADD3 R12, R12, 0x4, RZ ;  /* 0x000000040c0c7810 */ /* 0x000fd20007ffe0ff */
[--C-:B------:R-:W-:Y:S02]  /*0a20*/  @P3 IMAD.MOV.U32 R21, RZ, RZ, R0.reuse ;  /* 0x000000ffff153224 */ /* 0x100fe400078e0000 */
[----:B------:R-:W-:Y:S01]  /*0a30*/  @P6 IMAD.MOV.U32 R30, RZ, RZ, R0 ;  /* 0x000000ffff1e6224 */ /* 0x000fe200078e0000 */
[----:B------:R-:W-:Y:S05]  /*0a40*/  @P1 BRA `(.L_x_1070) ;  /* 0xfffffe8000001947 */ /* 0x000fea000383ffff */
[----:B------:R-:W-:Y:S01]  /*0a50*/  SHF.R.U32.HI R0, RZ, 0x17, R17 ;  /* 0x00000017ff007819 */ /* 0x000fe20000011611 */
[----:B------:R-:W-:Y:S03]  /*0a60*/  BSSY B2, `(.L_x_1071) ;  /* 0x0000036000027945 */ /* 0x000fe60003800000 */
[----:B------:R-:W-:-:S04]  /*0a70*/  LOP3.LUT R0, R0, 0xff, RZ, 0xc0, !PT ;  /* 0x000000ff00007812 */ /* 0x000fc800078ec0ff */
[----:B------:R-:W-:-:S04]  /*0a80*/  IADD3 R0, R0, -0x80, RZ ;  /* 0xffffff8000007810 */ /* 0x000fc80007ffe0ff */
[----:B------:R-:W-:-:S04]  /*0a90*/  SHF.R.U32.HI R2, RZ, 0x5, R0 ;  /* 0x00000005ff027819 */ /* 0x000fc80000011600 */
[----:B------:R-:W-:-:S05]  /*0aa0*/  IADD3 R3, -R2, 0x6, RZ ;  /* 0x0000000602037810 */ /* 0x000fca0007ffe1ff */
[----:B------:R-:W-:-:S05]  /*0ab0*/  IMAD.SHL.U32 R3, R3, 0x4, RZ ;  /* 0x0000000403037824 */ /* 0x000fca00078e00ff */
[C---:B------:R-:W-:Y:S02]  /*0ac0*/  ISETP.EQ.AND P1, PT, R3.reuse, RZ, PT ;  /* 0x000000ff0300720c */ /* 0x040fe40003f22270 */
[C---:B------:R-:W-:Y:S02]  /*0ad0*/  ISETP.EQ.AND P6, PT, R3.reuse, 0x4, PT ;  /* 0x000000040300780c */ /* 0x040fe40003fc2270 */
[C---:B------:R-:W-:Y:S02]  /*0ae0*/  ISETP.EQ.AND P4, PT, R3.reuse, 0x8, PT ;  /* 0x000000080300780c */ /* 0x040fe40003f82270 */
[C---:B------:R-:W-:Y:S02]  /*0af0*/  ISETP.EQ.AND P3, PT, R3.reuse, 0xc, PT ;  /* 0x0000000c0300780c */ /* 0x040fe40003f62270 */
[----:B------:R-:W-:-:S05]  /*0b00*/  ISETP.EQ.AND P5, PT, R3, 0x10, PT ;  /* 0x000000100300780c */ /* 0x000fca0003fa2270 */
[--C-:B------:R-:W-:Y:S01]  /*0b10*/  @P1 IMAD.MOV.U32 R4, RZ, RZ, R19.reuse ;  /* 0x000000ffff041224 */ /* 0x100fe200078e0013 */
[C---:B------:R-:W-:Y:S01]  /*0b20*/  ISETP.EQ.AND P1, PT, R3.reuse, 0x14, PT ;  /* 0x000000140300780c */ /* 0x040fe20003f22270 */
[----:B------:R-:W-:Y:S02]  /*0b30*/  @P6 IMAD.MOV.U32 R5, RZ, RZ, R19 ;  /* 0x000000ffff056224 */ /* 0x000fe400078e0013 */
[--C-:B------:R-:W-:Y:S01]  /*0b40*/  @P6 IMAD.MOV.U32 R4, RZ, RZ, R20.reuse ;  /* 0x000000ffff046224 */ /* 0x100fe200078e0014 */
[C---:B------:R-:W-:Y:S01]  /*0b50*/  ISETP.EQ.AND P6, PT, R3.reuse, 0x1c, PT ;  /* 0x0000001c0300780c */ /* 0x040fe20003fc2270 */
[----:B------:R-:W-:Y:S02]  /*0b60*/  @P4 IMAD.MOV.U32 R5, RZ, RZ, R20 ;  /* 0x000000ffff054224 */ /* 0x000fe400078e0014 */
[--C-:B------:R-:W-:Y:S01]  /*0b70*/  @P4 IMAD.MOV.U32 R4, RZ, RZ, R21.reuse ;  /* 0x000000ffff044224 */ /* 0x100fe200078e0015 */
[----:B------:R-:W-:Y:S01]  /*0b80*/  ISETP.EQ.AND P4, PT, R3, 0x18, PT ;  /* 0x000000180300780c */ /* 0x000fe20003f82270 */
[----:B------:R-:W-:-:S02]  /*0b90*/  @P3 IMAD.MOV.U32 R5, RZ, RZ, R21 ;  /* 0x000000ffff053224 */ /* 0x000fc400078e0015 */
[----:B------:R-:W-:Y:S01]  /*0ba0*/  @P3 IMAD.MOV.U32 R4, RZ, RZ, R28 ;  /* 0x000000ffff043224 */ /* 0x000fe200078e001c */
[----:B------:R-:W-:Y:S01]  /*0bb0*/  LOP3.LUT P3, R6, R0, 0x1f, RZ, 0xc0, !PT ;  /* 0x0000001f00067812 */ /* 0x000fe2000786c0ff */
[--C-:B------:R-:W-:Y:S02]  /*0bc0*/  @P5 IMAD.MOV.U32 R4, RZ, RZ, R29.reuse ;  /* 0x000000ffff045224 */ /* 0x100fe400078e001d */
[----:B------:R-:W-:Y:S02]  /*0bd0*/  @P1 IMAD.MOV.U32 R4, RZ, RZ, R30 ;  /* 0x000000ffff041224 */ /* 0x000fe400078e001e */
[----:B------:R-:W-:Y:S02]  /*0be0*/  @P5 IMAD.MOV.U32 R5, RZ, RZ, R28 ;  /* 0x000000ffff055224 */ /* 0x000fe400078e001c */
[----:B------:R-:W-:Y:S02]  /*0bf0*/  @P1 IMAD.MOV.U32 R5, RZ, RZ, R29 ;  /* 0x000000ffff051224 */ /* 0x000fe400078e001d */
[----:B------:R-:W-:-:S02]  /*0c00*/  @P4 IMAD.MOV.U32 R4, RZ, RZ, R15 ;  /* 0x000000ffff044224 */ /* 0x000fc400078e000f */
[----:B------:R-:W-:Y:S02]  /*0c10*/  @P4 IMAD.MOV.U32 R5, RZ, RZ, R30 ;  /* 0x000000ffff054224 */ /* 0x000fe400078e001e */
[----:B------:R-:W-:Y:S02]  /*0c20*/  @P6 IMAD.MOV.U32 R5, RZ, RZ, R15 ;  /* 0x000000ffff056224 */ /* 0x000fe400078e000f */
[----:B------:R-:W-:Y:S01]  /*0c30*/  IMAD.MOV.U32 R0, RZ, RZ, R4 ;  /* 0x000000ffff007224 */ /* 0x000fe200078e0004 */
[----:B------:R-:W-:Y:S05]  /*0c40*/  @!P3 BRA `(.L_x_1072) ;  /* 0x000001700000b947 */ /* 0x000fea0003800000 */
[----:B------:R-:W-:Y:S02]  /*0c50*/  IADD3 R2, -R2, 0x4, RZ ;  /* 0x0000000402027810 */ /* 0x000fe40007ffe1ff */
[----:B------:R-:W-:-:S03]  /*0c60*/  SHF.L.U32 R3, R0, R6, RZ ;  /* 0x0000000600037219 */ /* 0x000fc600000006ff */
[----:B------:R-:W-:-:S05]  /*0c70*/  IMAD.SHL.U32 R2, R2, 0x4, RZ ;  /* 0x0000000402027824 */ /* 0x000fca00078e00ff */
[C---:B------:R-:W-:Y:S02]  /*0c80*/  ISETP.EQ.AND P4, PT, R2.reuse, RZ, PT ;  /* 0x000000ff0200720c */ /* 0x040fe40003f82270 */
[C---:B------:R-:W-:Y:S02]  /*0c90*/  ISETP.EQ.AND P5, PT, R2.reuse, 0x4, PT ;  /* 0x000000040200780c */ /* 0x040fe40003fa2270 */
[C---:B------:R-:W-:Y:S02]  /*0ca0*/  ISETP.EQ.AND P3, PT, R2.reuse, 0x8, PT ;  /* 0x000000080200780c */ /* 0x040fe40003f62270 */
[----:B------:R-:W-:-:S07]  /*0cb0*/  ISETP.EQ.AND P1, PT, R2, 0xc, PT ;  /* 0x0000000c0200780c */ /* 0x000fce0003f22270 */
[----:B------:R-:W-:Y:S01]  /*0cc0*/  @P4 IMAD.MOV.U32 R13, RZ, RZ, R19 ;  /* 0x000000ffff0d4224 */ /* 0x000fe200078e0013 */
[C---:B------:R-:W-:Y:S01]  /*0cd0*/  ISETP.EQ.AND P4, PT, R2.reuse, 0x10, PT ;  /* 0x000000100200780c */ /* 0x040fe20003f82270 */
[----:B------:R-:W-:Y:S01]  /*0ce0*/  @P5 IMAD.MOV.U32 R13, RZ, RZ, R20 ;  /* 0x000000ffff0d5224 */ /* 0x000fe200078e0014 */
[C---:B------:R-:W-:Y:S01]  /*0cf0*/  ISETP.EQ.AND P5, PT, R2.reuse, 0x14, PT ;  /* 0x000000140200780c */ /* 0x040fe20003fa2270 */
[----:B------:R-:W-:Y:S01]  /*0d00*/  @P3 IMAD.MOV.U32 R13, RZ, RZ, R21 ;  /* 0x000000ffff0d3224 */ /* 0x000fe200078e0015 */
[----:B------:R-:W-:Y:S01]  /*0d10*/  ISETP.EQ.AND P3, PT, R2, 0x18, PT ;  /* 0x000000180200780c */ /* 0x000fe20003f62270 */
[----:B------:R-:W-:Y:S01]  /*0d20*/  @P1 IMAD.MOV.U32 R13, RZ, RZ, R28 ;  /* 0x000000ffff0d1224 */ /* 0x000fe200078e001c */
[----:B------:R-:W-:-:S04]  /*0d30*/  IADD3 R2, -R6, 0x20, RZ ;  /* 0x0000002006027810 */ /* 0x000fc80007ffe1ff */
[----:B------:R-:W-:-:S03]  /*0d40*/  SHF.R.U32.HI R0, RZ, R2, R5 ;  /* 0x00000002ff007219 */ /* 0x000fc60000011605 */
[----:B------:R-:W-:Y:S02]  /*0d50*/  @P4 IMAD.MOV.U32 R13, RZ, RZ, R29 ;  /* 0x000000ffff0d4224 */ /* 0x000fe400078e001d */
[----:B------:R-:W-:Y:S02]  /*0d60*/  @P5 IMAD.MOV.U32 R13, RZ, RZ, R30 ;  /* 0x000000ffff0d5224 */ /* 0x000fe400078e001e */
[----:B------:R-:W-:Y:S01]  /*0d70*/  @P3 IMAD.MOV.U32 R13, RZ, RZ, R15 ;  /* 0x000000ffff0d3224 */ /* 0x000fe200078e000f */
[----:B------:R-:W-:Y:S01]  /*0d80*/  SHF.L.U32 R15, R5, R6, RZ ;  /* 0x00000006050f7219 */ /* 0x000fe200000006ff */
[----:B------:R-:W-:-:S03]  /*0d90*/  IMAD.IADD R0, R0, 0x1, R3 ;  /* 0x0000000100007824 */ /* 0x000fc600078e0203 */
[----:B------:R-:W-:-:S05]  /*0da0*/  SHF.R.U32.HI R2, RZ, R2, R13 ;  /* 0x00000002ff027219 */ /* 0x000fca000001160d */
[----:B------:R-:W-:Y:S02]  /*0db0*/  IMAD.IADD R5, R2, 0x1, R15 ;  /* 0x0000000102057824 */ /* 0x000fe400078e020f */
.L_x_1072:
[----:B------:R-:W-:Y:S05]  /*0dc0*/  BSYNC B2 ;  /* 0x0000000000027941 */ /* 0x000fea0003800000 */
.L_x_1071:
[C---:B------:R-:W-:Y:S01]  /*0dd0*/  SHF.L.U32.HI R13, R5.reuse, 0x2, R0 ;  /* 0x00000002050d7819 */ /* 0x040fe20000010600 */
[----:B------:R-:W-:-:S03]  /*0de0*/  IMAD.SHL.U32 R12, R5, 0x4, RZ ;  /* 0x00000004050c7824 */ /* 0x000fc600078e00ff */
[----:B------:R-:W-:-:S04]  /*0df0*/  SHF.R.U32.HI R15, RZ, 0x1f, R13 ;  /* 0x0000001fff0f7819 */ /* 0x000fc8000001160d */
[----:B------:R-:W-:-:S13]  /*0e00*/  ISETP.NE.AND P1, PT, R15, RZ, PT ;  /* 0x000000ff0f00720c */ /* 0x000fda0003f25270 */
[----:B------:R-:W-:Y:S02]  /*0e10*/  @P1 LOP3.LUT R13, RZ, R13, RZ, 0x33, !PT ;  /* 0x0000000dff0d1212 */ /* 0x000fe400078e33ff */
[----:B------:R-:W-:-:S04]  /*0e20*/  @P1 LOP3.LUT R12, RZ, R12, RZ, 0x33, !PT ;  /* 0x0000000cff0c1212 */ /* 0x000fc800078e33ff */
[----:B------:R-:W0:Y:S02]  /*0e30*/  I2F.F64.S64 R2, R12 ;  /* 0x0000000c00027312 */ /* 0x000e240000301c00 */
[----:B0-----:R0:W1:Y:S02]  /*0e40*/  DMUL R4, R2, c[0x2][0x0] ;  /* 0x0080000002047a28 */ /* 0x0010640000000000 */
[----:B0-----:R-:W-:Y:S02]  /*0e50*/  LOP3.LUT P3, R3, R17, 0x80000000, RZ, 0xc0, !PT ;  /* 0x8000000011037812 */ /* 0x001fe4000786c0ff */
[----:B------:R-:W-:Y:S02]  /*0e60*/  LEA.HI R2, R0, R15, RZ, 0x2 ;  /* 0x0000000f00027211 */ /* 0x000fe400078f10ff */
[----:B------:R-:W-:-:S03]  /*0e70*/  @P1 LOP3.LUT R3, R3, 0x80000000, RZ, 0x3c, !PT ;  /* 0x8000000003031812 */ /* 0x000fc600078e3cff */
[----:B------:R-:W-:Y:S01]  /*0e80*/  IMAD.MOV R0, RZ, RZ, -R2 ;  /* 0x000000ffff007224 */ /* 0x000fe200078e0a02 */
[----:B-1----:R-:W0:Y:S01]  /*0e90*/  F2F.F32.F64 R4, R4 ;  /* 0x0000000400047310 */ /* 0x002e220000301000 */
[----:B------:R-:W-:-:S04]  /*0ea0*/  ISETP.NE.AND P1, PT, R3, RZ, PT ;  /* 0x000000ff0300720c */ /* 0x000fc80003f25270 */
[----:B------:R-:W-:Y:S01]  /*0eb0*/  @P3 IMAD.MOV.U32 R2, RZ, RZ, R0 ;  /* 0x000000ffff023224 */ /* 0x000fe200078e0000 */
[----:B0-----:R-:W-:Y:S01]  /*0ec0*/  FSEL R0, R4, -R4, !P1 ;  /* 0x8000000404007208 */ /* 0x001fe20004800000 */
[----:B------:R-:W-:Y:S05]  /*0ed0*/  BRA `(.L_x_1068) ;  /* 0x0000002000007947 */ /* 0x000fea0003800000 */
.L_x_1069:
[----:B------:R-:W-:Y:S01]  /*0ee0*/  FMUL R0, RZ, R17 ;  /* 0x00000011ff007220 */ /* 0x000fe20000400000 */
[----:B------:R-:W-:Y:S02]  /*0ef0*/  IMAD.MOV.U32 R2, RZ, RZ, RZ ;  /* 0x000000ffff027224 */ /* 0x000fe400078e00ff */
.L_x_1068:
[----:B------:R-:W-:Y:S05]  /*0f00*/  BSYNC B1 ;  /* 0x0000000000017941 */ /* 0x000fea0003800000 */
.L_x_1067:
[----:B------:R-:W-:Y:S01]  /*0f10*/  LOP3.LUT P1, RZ, R2, 0x1, RZ, 0xc0, !PT ;  /* 0x0000000102ff7812 */ /* 0x000fe2000782c0ff */
[----:B------:R-:W-:Y:S01]  /*0f20*/  FMUL R5, R18, 0.63661974668502807617 ;  /* 0x3f22f98312057820 */ /* 0x000fe20000400000 */
[----:B------:R-:W-:Y:S01]  /*0f30*/  FMUL R15, R0, R0 ;  /* 0x00000000000f7220 */ /* 0x000fe20000400000 */
[----:B------:R-:W-:Y:S01]  /*0f40*/  IMAD.MOV.U32 R24, RZ, RZ, 0x3c0885e4 ;  /* 0x3c0885e4ff187424 */ /* 0x000fe200078e00ff */
[----:B------:R-:W-:Y:S01]  /*0f50*/  FSETP.GE.AND P3, PT, |R18|, 105615, PT ;  /* 0x47ce47801200780b */ /* 0x000fe20003f66200 */
[----:B------:R-:W0:Y:S01]  /*0f60*/  F2I.NTZ R13, R5 ;  /* 0x00000005000d7305 */ /* 0x000e220000203100 */
[----:B------:R-:W-:Y:S01]  /*0f70*/  IMAD.MOV.U32 R3, RZ, RZ, -0x46b2bead ;  /* 0xb94d4153ff037424 */ /* 0x000fe200078e00ff */
[----:B------:R-:W-:Y:S01]  /*0f80*/  FSEL R0, R0, 1, !P1 ;  /* 0x3f80000000007808 */ /* 0x000fe20004800000 */
[----:B------:R-:W-:Y:S01]  /*0f90*/  IMAD R23, R26, R23, -0x27173d46 ;  /* 0xd8e8c2ba1a177424 */ /* 0x000fe200078e0217 */
[----:B------:R-:W-:Y:S01]  /*0fa0*/  FSEL R4, R24, 0.041666727513074874878, !P1 ;  /* 0x3d2aaabb18047808 */ /* 0x000fe20004800000 */
[----:B------:R-:W-:Y:S03]  /*0fb0*/  BSSY B1, `(.L_x_1073) ;  /* 0x000007f000017945 */ /* 0x000fe60003800000 */
[----:B------:R-:W-:-:S04]  /*0fc0*/  @P1 IMAD.MOV.U32 R6, RZ, RZ, 0x37cbac00 ;  /* 0x37cbac00ff061424 */ /* 0x000fc800078e00ff */
[----:B------:R-:W-:Y:S01]  /*0fd0*/  @P1 FFMA R3, R15, R6, -0.0013887860113754868507 ;  /* 0xbab607ed0f031423 */ /* 0x000fe20000000006 */
[----:B------:R-:W-:-:S03]  /*0fe0*/  IMAD.MOV.U32 R6, RZ, RZ, 0x3e2aaaa8 ;  /* 0x3e2aaaa8ff067424 */ /* 0x000fc600078e00ff */
[----:B------:R-:W-:Y:S01]  /*0ff0*/  FFMA R3, R15, R3, R4 ;  /* 0x000000030f037223 */ /* 0x000fe20000000004 */
[----:B0-----:R-:W-:Y:S02]  /*1000*/  I2FP.F32.S32 R5, R13 ;  /* 0x0000000d00057245 */ /* 0x001fe40000201400 */
[----:B------:R-:W-:Y:S02]  /*1010*/  FSEL R12, -R6, -0.4999999701976776123, !P1 ;  /* 0xbeffffff060c7808 */ /* 0x000fe40004800100 */
[----:B------:R-:W-:Y:S02]  /*1020*/  LEA.HI R4, R23, 0x4, RZ, 0x4 ;  /* 0x0000000417047811 */ /* 0x000fe400078f20ff */
[----:B------:R-:W-:Y:S01]  /*1030*/  LOP3.LUT P1, RZ, R2, 0x2, RZ, 0xc0, !PT ;  /* 0x0000000202ff7812 */ /* 0x000fe2000782c0ff */
[----:B------:R-:W-:Y:S01]  /*1040*/  FFMA R3, R15, R3, R12 ;  /* 0x000000030f037223 */ /* 0x000fe2000000000c */
[----:B------:R-:W-:Y:S01]  /*1050*/  FFMA R12, R5, -1.5707962512969970703, R18 ;  /* 0xbfc90fda050c7823 */ /* 0x000fe20000000012 */
[----:B------:R-:W-:Y:S01]  /*1060*/  SHF.R.U32.HI R4, RZ, R4, R23 ;  /* 0x00000004ff047219 */ /* 0x000fe20000011617 */
[----:B------:R-:W-:-:S02]  /*1070*/  FFMA R2, R0, R15, RZ ;  /* 0x0000000f00027223 */ /* 0x000fc400000000ff */
[----:B------:R-:W-:Y:S01]  /*1080*/  FFMA R12, R5, -7.5497894158615963534e-08, R12 ;  /* 0xb3a22168050c7823 */ /* 0x000fe2000000000c */
[----:B------:R-:W-:Y:S01]  /*1090*/  LOP3.LUT R4, R4, R23, RZ, 0x3c, !PT ;  /* 0x0000001704047212 */ /* 0x000fe200078e3cff */
[----:B------:R-:W-:Y:S02]  /*10a0*/  FFMA R0, R3, R2, R0 ;  /* 0x0000000203007223 */ /* 0x000fe40000000000 */
[----:B------:R-:W-:Y:S02]  /*10b0*/  FFMA R23, R5, -5.3903029534742383927e-15, R12 ;  /* 0xa7c234c505177823 */ /* 0x000fe4000000000c */
[----:B------:R-:W-:Y:S01]  /*10c0*/  IMAD R25, R4, 0x108ef2d9, RZ ;  /* 0x108ef2d904197824 */ /* 0x000fe200078e02ff */
[----:B------:R-:W-:Y:S01]  /*10d0*/  @P1 FFMA R0, R0, -1, RZ ;  /* 0xbf80000000001823 */ /* 0x000fe200000000ff */
[----:B------:R-:W-:Y:S01]  /*10e0*/  IMAD.MOV.U32 R12, RZ, RZ, R23 ;  /* 0x000000ffff0c7224 */ /* 0x000fe200078e0017 */
[----:B------:R-:W-:Y:S05]  /*10f0*/  @!P3 BRA `(.L_x_1074) ;  /* 0x000006a00000b947 */ /* 0x000fea0003800000 */
[----:B------:R-:W-:-:S13]  /*1100*/  FSETP.NEU.AND P1, PT, |R18|, +INF , PT ;  /* 0x7f8000001200780b */ /* 0x000fda0003f2d200 */
[----:B------:R-:W-:Y:S05]  /*1110*/  @!P1 BRA `(.L_x_1075) ;  /* 0x0000066000009947 */ /* 0x000fea0003800000 */
[----:B------:R-:W-:Y:S01]  /*1120*/  IMAD.SHL.U32 R4, R18, 0x100, RZ ;  /* 0x0000010012047824 */ /* 0x000fe200078e00ff */
[----:B------:R-:W-:Y:S01]  /*1130*/  CS2R R2, SRZ ;  /* 0x0000000000027805 */ /* 0x000fe2000001ff00 */
[----:B------:R-:W-:Y:S01]  /*1140*/  IMAD.MOV.U32 R15, RZ, RZ, RZ ;  /* 0x000000ffff0f7224 */ /* 0x000fe200078e00ff */
[----:B------:R-:W-:Y:S02]  /*1150*/  UMOV UR4, URZ ;  /* 0x0000003f00047c82 */ /* 0x000fe40008000000 */
[----:B------:R-:W-:Y:S02]  /*1160*/  LOP3.LUT R27, R4, 0x80000000, RZ, 0xfc, !PT ;  /* 0x80000000041b7812 */ /* 0x000fe400078efcff */
.L_x_1076:
[C---:B------:R-:W-:Y:S01]  /*1170*/  IMAD.SHL.U32 R14, R2.reuse, 0x4, RZ ;  /* 0x00000004020e7824 */ /* 0x040fe200078e00ff */
[----:B------:R-:W-:-:S04]  /*1180*/  SHF.L.U64.HI R3, R2, 0x2, R3 ;  /* 0x0000000202037819 */ /* 0x000fc80000010203 */
[----:B------:R-:W-:-:S04]  /*1190*/  IADD3 R4, P1, R14, c[0x4][0x88], RZ ;  /* 0x010022000e047a10 */ /* 0x000fc80007f3e0ff */
[----:B------:R-:W-:-:S05]  /*11a0*/  IADD3.X R5, R3, c[0x4][0x8c], RZ, P1, !PT ;  /* 0x0100230003057a10 */ /* 0x000fca0000ffe4ff */
[----:B------:R-:W2:Y:S01]  /*11b0*/  LDG.E.CONSTANT R4, [R4.64] ;  /* 0x0000000a04047981 */ /* 0x000ea2000c1e9900 */
[C---:B------:R-:W-:Y:S02]  /*11c0*/  ISETP.EQ.AND P1, PT, R14.reuse, 0x4, PT ;  /* 0x000000040e00780c */ /* 0x040fe40003f22270 */
[----:B------:R-:W-:Y:S02]  /*11d0*/  ISETP.EQ.AND P6, PT, R14, RZ, PT ;  /* 0x000000ff0e00720c */ /* 0x000fe40003fc2270 */
[----:B------:R-:W-:Y:S02]  /*11e0*/  IADD3 R2, R2, 0x1, RZ ;  /* 0x0000000102027810 */ /* 0x000fe40007ffe0ff */
[C---:B------:R-:W-:Y:S02]  /*11f0*/  ISETP.EQ.AND P4, PT, R14.reuse, 0xc, PT ;  /* 0x0000000c0e00780c */ /* 0x040fe40003f82270 */
[----:B------:R-:W-:Y:S02]  /*1200*/  ISETP.EQ.AND P5, PT, R14, 0x10, PT ;  /* 0x000000100e00780c */ /* 0x000fe40003fa2270 */
[----:B------:R-:W-:Y:S01]  /*1210*/  SHF.R.S32.HI R3, RZ, 0x1f, R2 ;  /* 0x0000001fff037819 */ /* 0x000fe20000011402 */
        /* <DEDUP_REMOVED lines=8> */
[----:B------:R-:W-:Y:S01]  /*12a0*/  ISETP.EQ.AND P6, PT, R14, 0x14, PT ;  /* 0x000000140e00780c */ /* 0x000fe20003fc2270 */
[----:B------:R-:W-:-:S10]  /*12b0*/  @P5 IMAD.MOV.U32 R29, RZ, RZ, R12 ;  /* 0x000000ffff1d5224 */ /* 0x000fd400078e000c */
        /* <DEDUP_REMOVED lines=49> */
[----:B------:R-:W-:Y:S02]  /*15d0*/  IADD3 R3, -R4, 0x20, RZ ;  /* 0x0000002004037810 */ /* 0x000fe40007ffe1ff */
[----:B------:R-:W-:Y:S02]  /*15e0*/  SHF.L.U32 R4, R12, R4, RZ ;  /* 0x000000040c047219 */ /* 0x000fe400000006ff */
[----:B------:R-:W-:-:S03]  /*15f0*/  SHF.R.U32.HI R12, RZ, R3, R12 ;  /* 0x00000003ff0c7219 */ /* 0x000fc6000001160c */
[----:B------:R-:W-:Y:S02]  /*1600*/  @P4 IMAD.MOV.U32 R2, RZ, RZ, R29 ;  /* 0x000000ffff024224 */ /* 0x000fe400078e001d */
[----:B------:R-:W-:Y:S02]  /*1610*/  @P5 IMAD.MOV.U32 R2, RZ, RZ, R30 ;  /* 0x000000ffff025224 */ /* 0x000fe400078e001e */
[----:B------:R-:W-:Y:S02]  /*1620*/  @P3 IMAD.MOV.U32 R2, RZ, RZ, R15 ;  /* 0x000000ffff023224 */ /* 0x000fe400078e000f */
[----:B------:R-:W-:-:S03]  /*1630*/  IMAD.IADD R13, R12, 0x1, R13 ;  /* 0x000000010c0d7824 */ /* 0x000fc600078e020d */
[----:B------:R-:W-:-:S05]  /*1640*/  SHF.R.U32.HI R3, RZ, R3, R2 ;  /* 0x00000003ff037219 */ /* 0x000fca0000011602 */
[----:B------:R-:W-:Y:S02]  /*1650*/  IMAD.IADD R12, R3, 0x1, R4 ;  /* 0x00000001030c7824 */ /* 0x000fe400078e0204 */
.L_x_1078:
[----:B------:R-:W-:Y:S05]  /*1660*/  BSYNC B2 ;  /* 0x0000000000027941 */ /* 0x000fea0003800000 */
.L_x_1077:
[C---:B------:R-:W-:Y:S01]  /*1670*/  SHF.L.U32.HI R3, R12.reuse, 0x2, R13 ;  /* 0x000000020c037819 */ /* 0x040fe2000001060d */
[----:B------:R-:W-:Y:S01]  /*1680*/  IMAD.SHL.U32 R2, R12, 0x4, RZ ;  /* 0x000000040c027824 */ /* 0x000fe200078e00ff */
[----:B------:R-:W-:Y:S02]  /*1690*/  LOP3.LUT P3, R12, R18, 0x80000000, RZ, 0xc0, !PT ;  /* 0x80000000120c7812 */ /* 0x000fe4000786c0ff */
[----:B------:R-:W-:-:S04]  /*16a0*/  SHF.R.U32.HI R14, RZ, 0x1f, R3 ;  /* 0x0000001fff0e7819 */ /* 0x000fc80000011603 */
[----:B------:R-:W-:Y:S02]  /*16b0*/  ISETP.NE.AND P1, PT, R14, RZ, PT ;  /* 0x000000ff0e00720c */ /* 0x000fe40003f25270 */
[----:B------:R-:W-:-:S11]  /*16c0*/  LEA.HI R13, R13, R14, RZ, 0x2 ;  /* 0x0000000e0d0d7211 */ /* 0x000fd600078f10ff */
[----:B------:R-:W-:Y:S02]  /*16d0*/  @P1 LOP3.LUT R3, RZ, R3, RZ, 0x33, !PT ;  /* 0x00000003ff031212 */ /* 0x000fe400078e33ff */
[----:B------:R-:W-:Y:S02]  /*16e0*/  @P1 LOP3.LUT R2, RZ, R2, RZ, 0x33, !PT ;  /* 0x00000002ff021212 */ /* 0x000fe400078e33ff */
[----:B------:R-:W-:-:S04]  /*16f0*/  @P1 LOP3.LUT R12, R12, 0x80000000, RZ, 0x3c, !PT ;  /* 0x800000000c0c1812 */ /* 0x000fc800078e3cff */
[----:B------:R-:W0:Y:S01]  /*1700*/  I2F.F64.S64 R2, R2 ;  /* 0x0000000200027312 */ /* 0x000e220000301c00 */
[----:B------:R-:W-:Y:S01]  /*1710*/  ISETP.NE.AND P1, PT, R12, RZ, PT ;  /* 0x000000ff0c00720c */ /* 0x000fe20003f25270 */
[----:B------:R-:W-:-:S04]  /*1720*/  IMAD.MOV R12, RZ, RZ, -R13 ;  /* 0x000000ffff0c7224 */ /* 0x000fc800078e0a0d */
[----:B------:R-:W-:Y:S01]  /*1730*/  @P3 IMAD.MOV.U32 R13, RZ, RZ, R12 ;  /* 0x000000ffff0d3224 */ /* 0x000fe200078e000c */
[----:B0-----:R-:W0:-:S10]  /*1740*/  DMUL R4, R2, c[0x2][0x0] ;  /* 0x0080000002047a28 */ /* 0x001e140000000000 */
[----:B0-----:R-:W0:Y:S02]  /*1750*/  F2F.F32.F64 R4, R4 ;  /* 0x0000000400047310 */ /* 0x001e240000301000 */
[----:B0-----:R-:W-:Y:S01]  /*1760*/  FSEL R12, R4, -R4, !P1 ;  /* 0x80000004040c7208 */ /* 0x001fe20004800000 */
[----:B------:R-:W-:Y:S05]  /*1770*/  BRA `(.L_x_1074) ;  /* 0x0000002000007947 */ /* 0x000fea0003800000 */
.L_x_1075:
[----:B------:R-:W-:Y:S01]  /*1780*/  FMUL R12, RZ, R18 ;  /* 0x00000012ff0c7220 */ /* 0x000fe20000400000 */
[----:B------:R-:W-:Y:S02]  /*1790*/  IMAD.MOV.U32 R13, RZ, RZ, RZ ;  /* 0x000000ffff0d7224 */ /* 0x000fe400078e00ff */
.L_x_1074:
[----:B------:R-:W-:Y:S05]  /*17a0*/  BSYNC B1 ;  /* 0x0000000000017941 */ /* 0x000fea0003800000 */
.L_x_1073:
[----:B------:R-:W-:Y:S01]  /*17b0*/  IADD3 R13, R13, 0x1, RZ ;  /* 0x000000010d0d7810 */ /* 0x000fe20007ffe0ff */
[----:B------:R-:W-:Y:S01]  /*17c0*/  FMUL R5, R12, R12 ;  /* 0x0000000c0c057220 */ /* 0x000fe20000400000 */
[----:B------:R-:W-:Y:S01]  /*17d0*/  IMAD.MOV.U32 R2, RZ, RZ, -0x46b2bead ;  /* 0xb94d4153ff027424 */ /* 0x000fe200078e00ff */
[----:B------:R-:W-:Y:S01]  /*17e0*/  FMUL R14, R17, 0.63661974668502807617 ;  /* 0x3f22f983110e7820 */ /* 0x000fe20000400000 */
[C---:B------:R-:W-:Y:S01]  /*17f0*/  LOP3.LUT P3, RZ, R13.reuse, 0x1, RZ, 0xc0, !PT ;  /* 0x000000010dff7812 */ /* 0x040fe2000786c0ff */
[----:B------:R-:W-:Y:S01]  /*1800*/  BSSY B1, `(.L_x_1079) ;  /* 0x000007b000017945 */ /* 0x000fe20003800000 */
[----:B------:R-:W-:-:S02]  /*1810*/  LOP3.LUT P1, RZ, R13, 0x2, RZ, 0xc0, !PT ;  /* 0x000000020dff7812 */ /* 0x000fc4000782c0ff */
[----:B------:R-:W-:Y:S01]  /*1820*/  FSEL R3, R24, 0.041666727513074874878, !P3 ;  /* 0x3d2aaabb18037808 */ /* 0x000fe20005800000 */
[----:B------:R-:W0:Y:S08]  /*1830*/  F2I.NTZ R14, R14 ;  /* 0x0000000e000e7305 */ /* 0x000e300000203100 */
[----:B------:R-:W-:-:S04]  /*1840*/  @P3 IMAD.MOV.U32 R4, RZ, RZ, 0x37cbac00 ;  /* 0x37cbac00ff043424 */ /* 0x000fc800078e00ff */
[----:B------:R-:W-:Y:S01]  /*1850*/  @P3 FFMA R2, R5, R4, -0.0013887860113754868507 ;  /* 0xbab607ed05023423 */ /* 0x000fe20000000004 */
[----:B------:R-:W-:-:S03]  /*1860*/  FSEL R4, -R6, -0.4999999701976776123, !P3 ;  /* 0xbeffffff06047808 */ /* 0x000fc60005800100 */
[----:B------:R-:W-:Y:S01]  /*1870*/  FFMA R3, R5, R2, R3 ;  /* 0x0000000205037223 */ /* 0x000fe20000000003 */
[----:B------:R-:W-:Y:S02]  /*1880*/  FSEL R2, R12, 1, !P3 ;  /* 0x3f8000000c027808 */ /* 0x000fe40005800000 */
[----:B------:R-:W-:Y:S01]  /*1890*/  FSETP.GE.AND P3, PT, |R17|, 105615, PT ;  /* 0x47ce47801100780b */ /* 0x000fe20003f66200 */
[----:B------:R-:W-:Y:S02]  /*18a0*/  FFMA R3, R5, R3, R4 ;  /* 0x0000000305037223 */ /* 0x000fe40000000004 */
[----:B------:R-:W-:-:S04]  /*18b0*/  FFMA R4, R2, R5, RZ ;  /* 0x0000000502047223 */ /* 0x000fc800000000ff */
[----:B------:R-:W-:Y:S01]  /*18c0*/  FFMA R2, R3, R4, R2 ;  /* 0x0000000403027223 */ /* 0x000fe20000000002 */
[----:B------:R-:W-:-:S03]  /*18d0*/  IMAD.MOV.U32 R3, RZ, RZ, R22 ;  /* 0x000000ffff037224 */ /* 0x000fc600078e0016 */
[----:B------:R-:W-:Y:S02]  /*18e0*/  @P1 FFMA R2, R2, -1, RZ ;  /* 0xbf80000002021823 */ /* 0x000fe400000000ff */
[----:B------:R-:W-:Y:S05]  /*18f0*/  @!P3 BRA `(.L_x_1080) ;  /* 0x000006b00000b947 */ /* 0x000fea0003800000 */
[----:B0-----:R-:W-:-:S13]  /*1900*/  FSETP.NEU.AND P1, PT, |R17|, +INF , PT ;  /* 0x7f8000001100780b */ /* 0x001fda0003f2d200 */
[----:B------:R-:W-:Y:S05]  /*1910*/  @!P1 BRA `(.L_x_1081) ;  /* 0x0000067000009947 */ /* 0x000fea0003800000 */
[----:B------:R-:W-:Y:S01]  /*1920*/  IMAD.SHL.U32 R12, R17, 0x100, RZ ;  /* 0x00000100110c7824 */ /* 0x000fe200078e00ff */
[----:B------:R-:W-:Y:S01]  /*1930*/  CS2R R4, SRZ ;  /* 0x0000000000047805 */ /* 0x000fe2000001ff00 */
[----:B------:R-:W-:Y:S01]  /*1940*/  IMAD.MOV.U32 R3, RZ, RZ, RZ ;  /* 0x000000ffff037224 */ /* 0x000fe200078e00ff */
[----:B------:R-:W-:Y:S02]  /*1950*/  UMOV UR4, URZ ;  /* 0x0000003f00047c82 */ /* 0x000fe40008000000 */
[----:B------:R-:W-:Y:S02]  /*1960*/  LOP3.LUT R27, R12, 0x80000000, RZ, 0xfc, !PT ;  /* 0x800000000c1b7812 */ /* 0x000fe400078efcff */
.L_x_1082:
        /* <DEDUP_REMOVED lines=34> */
[----:B------:R-:W-:-:S07]  /*1b90*/  ISETP.EQ.AND P1, PT, R14, 0xc, PT ;  /* 0x0000000c0e00780c */ /* 0x000fce0003f22270 */
        /* <DEDUP_REMOVED lines=9> */
[--C-:B------:R-:W-:Y:S01]  /*1c30*/  @P1 IMAD.MOV.U32 R4, RZ, RZ, R28.reuse ;  /* 0x000000ffff041224 */ /* 0x100fe200078e001c */
[----:B------:R-:W-:Y:S01]  /*1c40*/  ISETP.EQ.AND P1, PT, R14, 0x1c, PT ;  /* 0x0000001c0e00780c */ /* 0x000fe20003f22270 */
[----:B------:R-:W-:Y:S02]  /*1c50*/  @P4 IMAD.MOV.U32 R5, RZ, RZ, R28 ;  /* 0x000000ffff054224 */ /* 0x000fe400078e001c */
[--C-:B------:R-:W-:Y:S01]  /*1c60*/  @P4 IMAD.MOV.U32 R4, RZ, RZ, R29.reuse ;  /* 0x000000ffff044224 */ /* 0x100fe200078e001d */
[----:B------:R-:W-:Y:S01]  /*1c70*/  LOP3.LUT P4, R12, R12, 0x1f, RZ, 0xc0, !PT ;  /* 0x0000001f0c0c7812 */ /* 0x000fe2000788c0ff */
[----:B------:R-:W-:Y:S02]  /*1c80*/  @P5 IMAD.MOV.U32 R4, RZ, RZ, R30 ;  /* 0x000000ffff045224 */ /* 0x000fe400078e001e */
[----:B------:R-:W-:Y:S02]  /*1c90*/  @P5 IMAD.MOV.U32 R5, RZ, RZ, R29 ;  /* 0x000000ffff055224 */ /* 0x000fe400078e001d */
[----:B------:R-:W-:-:S02]  /*1ca0*/  @P3 IMAD.MOV.U32 R4, RZ, RZ, R3 ;  /* 0x000000ffff043224 */ /* 0x000fc400078e0003 */
[----:B------:R-:W-:Y:S02]  /*1cb0*/  @P3 IMAD.MOV.U32 R5, RZ, RZ, R30 ;  /* 0x000000ffff053224 */ /* 0x000fe400078e001e */
[----:B------:R-:W-:Y:S02]  /*1cc0*/  @P1 IMAD.MOV.U32 R5, RZ, RZ, R3 ;  /* 0x000000ffff051224 */ /* 0x000fe400078e0003 */
[----:B------:R-:W-:Y:S02]  /*1cd0*/  IMAD.MOV.U32 R14, RZ, RZ, R4 ;  /* 0x000000ffff0e7224 */ /* 0x000fe400078e0004 */
        /* <DEDUP_REMOVED lines=15> */
[----:B------:R-:W-:-:S07]  /*1dd0*/  IADD3 R4, -R12, 0x20, RZ ;  /* 0x000000200c047810 */ /* 0x000fce0007ffe1ff */
[----:B------:R-:W-:Y:S02]  /*1de0*/  @P4 IMAD.MOV.U32 R13, RZ, RZ, R29 ;  /* 0x000000ffff0d4224 */ /* 0x000fe400078e001d */
[----:B------:R-:W-:Y:S02]  /*1df0*/  @P5 IMAD.MOV.U32 R13, RZ, RZ, R30 ;  /* 0x000000ffff0d5224 */ /* 0x000fe400078e001e */
[----:B------:R-:W-:Y:S01]  /*1e00*/  @P3 IMAD.MOV.U32 R13, RZ, RZ, R3 ;  /* 0x000000ffff0d3224 */ /* 0x000fe200078e0003 */
[----:B------:R-:W-:Y:S02]  /*1e10*/  SHF.L.U32 R3, R5, R12, RZ ;  /* 0x0000000c05037219 */ /* 0x000fe400000006ff */
[-C--:B------:R-:W-:Y:S02]  /*1e20*/  SHF.R.U32.HI R5, RZ, R4.reuse, R5 ;  /* 0x00000004ff057219 */ /* 0x080fe40000011605 */
[----:B------:R-:W-:-:S03]  /*1e30*/  SHF.R.U32.HI R4, RZ, R4, R13 ;  /* 0x00000004ff047219 */ /* 0x000fc6000001160d */
[----:B------:R-:W-:Y:S02]  /*1e40*/  IMAD.IADD R14, R5, 0x1, R14 ;  /* 0x00000001050e7824 */ /* 0x000fe400078e020e */
[----:B------:R-:W-:Y:S02]  /*1e50*/  IMAD.IADD R5, R4, 0x1, R3 ;  /* 0x0000000104057824 */ /* 0x000fe400078e0203 */
.L_x_1084:
[----:B------:R-:W-:Y:S05]  /*1e60*/  BSYNC B2 ;  /* 0x0000000000027941 */ /* 0x000fea0003800000 */
.L_x_1083:
[C---:B------:R-:W-:Y:S01]  /*1e70*/  SHF.L.U32.HI R3, R5.reuse, 0x2, R14 ;  /* 0x0000000205037819 */ /* 0x040fe2000001060e */
[----:B------:R-:W-:-:S03]  /*1e80*/  IMAD.SHL.U32 R4, R5, 0x4, RZ ;  /* 0x0000000405047824 */ /* 0x000fc600078e00ff */
[----:B------:R-:W-:-:S04]  /*1e90*/  SHF.R.U32.HI R15, RZ, 0x1f, R3 ;  /* 0x0000001fff0f7819 */ /* 0x000fc80000011603 */
[----:B------:R-:W-:Y:S02]  /*1ea0*/  ISETP.NE.AND P1, PT, R15, RZ, PT ;  /* 0x000000ff0f00720c */ /* 0x000fe40003f25270 */
[----:B------:R-:W-:-:S11]  /*1eb0*/  LEA.HI R14, R14, R15, RZ, 0x2 ;  /* 0x0000000f0e0e7211 */ /* 0x000fd600078f10ff */
[----:B------:R-:W-:Y:S02]  /*1ec0*/  @P1 LOP3.LUT R3, RZ, R3, RZ, 0x33, !PT ;  /* 0x00000003ff031212 */ /* 0x000fe400078e33ff */
[----:B------:R-:W-:-:S03]  /*1ed0*/  @P1 LOP3.LUT R4, RZ, R4, RZ, 0x33, !PT ;  /* 0x00000004ff041212 */ /* 0x000fc600078e33ff */
[----:B------:R-:W-:Y:S01]  /*1ee0*/  IMAD.MOV.U32 R5, RZ, RZ, R3 ;  /* 0x000000ffff057224 */ /* 0x000fe200078e0003 */
[----:B------:R-:W-:-:S04]  /*1ef0*/  LOP3.LUT P3, R3, R17, 0x80000000, RZ, 0xc0, !PT ;  /* 0x8000000011037812 */ /* 0x000fc8000786c0ff */
[----:B------:R-:W-:Y:S01]  /*1f00*/  @P1 LOP3.LUT R3, R3, 0x80000000, RZ, 0x3c, !PT ;  /* 0x8000000003031812 */ /* 0x000fe200078e3cff */
[----:B------:R-:W0:Y:S03]  /*1f10*/  I2F.F64.S64 R4, R4 ;  /* 0x0000000400047312 */ /* 0x000e260000301c00 */
[----:B------:R-:W-:Y:S01]  /*1f20*/  ISETP.NE.AND P1, PT, R3, RZ, PT ;  /* 0x000000ff0300720c */ /* 0x000fe20003f25270 */
[----:B------:R-:W-:-:S04]  /*1f30*/  IMAD.MOV R3, RZ, RZ, -R14 ;  /* 0x000000ffff037224 */ /* 0x000fc800078e0a0e */
[----:B------:R-:W-:Y:S01]  /*1f40*/  @P3 IMAD.MOV.U32 R14, RZ, RZ, R3 ;  /* 0x000000ffff0e3224 */ /* 0x000fe200078e0003 */
[----:B0-----:R-:W0:-:S10]  /*1f50*/  DMUL R12, R4, c[0x2][0x0] ;  /* 0x00800000040c7a28 */ /* 0x001e140000000000 */
[----:B0-----:R-:W0:Y:S02]  /*1f60*/  F2F.F32.F64 R12, R12 ;  /* 0x0000000c000c7310 */ /* 0x001e240000301000 */
[----:B0-----:R-:W-:Y:S01]  /*1f70*/  FSEL R3, R12, -R12, !P1 ;  /* 0x8000000c0c037208 */ /* 0x001fe20004800000 */
[----:B------:R-:W-:Y:S05]  /*1f80*/  BRA `(.L_x_1080) ;  /* 0x0000002000007947 */ /* 0x000fea0003800000 */
.L_x_1081:
[----:B------:R-:W-:Y:S01]  /*1f90*/  FMUL R3, RZ, R17 ;  /* 0x00000011ff037220 */ /* 0x000fe20000400000 */
[----:B------:R-:W-:Y:S02]  /*1fa0*/  IMAD.MOV.U32 R14, RZ, RZ, RZ ;  /* 0x000000ffff0e7224 */ /* 0x000fe400078e00ff */
.L_x_1080:
[----:B0-----:R-:W-:Y:S05]  /*1fb0*/  BSYNC B1 ;  /* 0x0000000000017941 */ /* 0x001fea0003800000 */
.L_x_1079:
[C---:B------:R-:W-:Y:S01]  /*1fc0*/  LOP3.LUT P3, RZ, R14.reuse, 0x1, RZ, 0xc0, !PT ;  /* 0x000000010eff7812 */ /* 0x040fe2000786c0ff */
[C---:B------:R-:W-:Y:S01]  /*1fd0*/  FMUL R12, R3.reuse, R3 ;  /* 0x00000003030c7220 */ /* 0x040fe20000400000 */
[----:B------:R-:W-:Y:S01]  /*1fe0*/  LOP3.LUT P1, RZ, R14, 0x2, RZ, 0xc0, !PT ;  /* 0x000000020eff7812 */ /* 0x000fe2000782c0ff */
[----:B------:R-:W-:Y:S01]  /*1ff0*/  IMAD.MOV.U32 R4, RZ, RZ, -0x46b2bead ;  /* 0xb94d4153ff047424 */ /* 0x000fe200078e00ff */
[----:B------:R-:W-:Y:S01]  /*2000*/  FMUL R14, R18, 0.63661974668502807617 ;  /* 0x3f22f983120e7820 */ /* 0x000fe20000400000 */
[----:B------:R-:W-:Y:S01]  /*2010*/  FSEL R5, R24, 0.041666727513074874878, !P3 ;  /* 0x3d2aaabb18057808 */ /* 0x000fe20005800000 */
[----:B------:R-:W-:Y:S01]  /*2020*/  BSSY B1, `(.L_x_1085) ;  /* 0x0000078000017945 */ /* 0x000fe20003800000 */
[----:B------:R-:W-:-:S03]  /*2030*/  FSEL R3, R3, 1, !P3 ;  /* 0x3f80000003037808 */ /* 0x000fc60005800000 */
[----:B------:R-:W0:Y:S03]  /*2040*/  F2I.NTZ R14, R14 ;  /* 0x0000000e000e7305 */ /* 0x000e260000203100 */
[----:B------:R-:W-:-:S04]  /*2050*/  @P3 IMAD.MOV.U32 R13, RZ, RZ, 0x37cbac00 ;  /* 0x37cbac00ff0d3424 */ /* 0x000fc800078e00ff */
[----:B------:R-:W-:Y:S01]  /*2060*/  @P3 FFMA R4, R12, R13, -0.0013887860113754868507 ;  /* 0xbab607ed0c043423 */ /* 0x000fe2000000000d */
[----:B------:R-:W-:Y:S02]  /*2070*/  FSEL R13, -R6, -0.4999999701976776123, !P3 ;  /* 0xbeffffff060d7808 */ /* 0x000fe40005800100 */
[----:B------:R-:W-:Y:S01]  /*2080*/  FSETP.GE.AND P3, PT, |R18|, 105615, PT ;  /* 0x47ce47801200780b */ /* 0x000fe20003f66200 */
[----:B------:R-:W-:Y:S01]  /*2090*/  FFMA R4, R12, R4, R5 ;  /* 0x000000040c047223 */ /* 0x000fe20000000005 */
[----:B------:R-:W-:-:S03]  /*20a0*/  FFMA R5, R3, R12, RZ ;  /* 0x0000000c03057223 */ /* 0x000fc600000000ff */
[----:B------:R-:W-:-:S04]  /*20b0*/  FFMA R4, R12, R4, R13 ;  /* 0x000000040c047223 */ /* 0x000fc8000000000d */
[----:B------:R-:W-:-:S04]  /*20c0*/  FFMA R3, R4, R5, R3 ;  /* 0x0000000504037223 */ /* 0x000fc80000000003 */
[----:B------:R-:W-:Y:S01]  /*20d0*/  @P1 FFMA R3, R3, -1, RZ ;  /* 0xbf80000003031823 */ /* 0x000fe200000000ff */
        /* <DEDUP_REMOVED lines=8> */
.L_x_1088:
        /* <DEDUP_REMOVED lines=57> */
[-C--:B------:R-:W-:Y:S02]  /*24f0*/  SHF.L.U32 R15, R5, R12.reuse, RZ ;  /* 0x0000000c050f7219 */ /* 0x080fe400000006ff */
[----:B------:R-:W-:Y:S01]  /*2500*/  SHF.L.U32 R14, R14, R12, RZ ;  /* 0x0000000c0e0e7219 */ /* 0x000fe200000006ff */
        /* <DEDUP_REMOVED lines=16> */
[----:B------:R-:W-:Y:S02]  /*2610*/  @P3 IMAD.MOV.U32 R13, RZ, RZ, R23 ;  /* 0x000000ffff0d3224 */ /* 0x000fe400078e0017 */
[----:B------:R-:W-:-:S03]  /*2620*/  IMAD.IADD R14, R5, 0x1, R14 ;  /* 0x00000001050e7824 */ /* 0x000fc600078e020e */
[----:B------:R-:W-:-:S05]  /*2630*/  SHF.R.U32.HI R4, RZ, R4, R13 ;  /* 0x00000004ff047219 */ /* 0x000fca000001160d */
[----:B------:R-:W-:Y:S02]  /*2640*/  IMAD.IADD R5, R4, 0x1, R15 ;  /* 0x0000000104057824 */ /* 0x000fe400078e020f */
.L_x_1090:
[----:B------:R-:W-:Y:S05]  /*2650*/  BSYNC B2 ;  /* 0x0000000000027941 */ /* 0x000fea0003800000 */
.L_x_1089:
[C---:B------:R-:W-:Y:S01]  /*2660*/  SHF.L.U32.HI R12, R5.reuse, 0x2, R14 ;  /* 0x00000002050c7819 */ /* 0x040fe2000001060e */
[----:B------:R-:W-:Y:S01]  /*2670*/  IMAD.SHL.U32 R4, R5, 0x4, RZ ;  /* 0x0000000405047824 */ /* 0x000fe200078e00ff */
[----:B------:R-:W-:Y:S02]  /*2680*/  LOP3.LUT P3, R23, R18, 0x80000000, RZ, 0xc0, !PT ;  /* 0x8000000012177812 */ /* 0x000fe4000786c0ff */
[----:B------:R-:W-:-:S04]  /*2690*/  SHF.R.U32.HI R15, RZ, 0x1f, R12 ;  /* 0x0000001fff0f7819 */ /* 0x000fc8000001160c */
[----:B------:R-:W-:Y:S02]  /*26a0*/  ISETP.NE.AND P1, PT, R15, RZ, PT ;  /* 0x000000ff0f00720c */ /* 0x000fe40003f25270 */
[----:B------:R-:W-:-:S05]  /*26b0*/  LEA.HI R14, R14, R15, RZ, 0x2 ;  /* 0x0000000f0e0e7211 */ /* 0x000fca00078f10ff */
[----:B------:R-:W-:-:S04]  /*26c0*/  IMAD.MOV R15, RZ, RZ, -R14 ;  /* 0x000000ffff0f7224 */ /* 0x000fc800078e0a0e */
[----:B------:R-:W-:Y:S02]  /*26d0*/  @P3 IMAD.MOV.U32 R14, RZ, RZ, R15 ;  /* 0x000000ffff0e3224 */ /* 0x000fe400078e000f */
[----:B------:R-:W-:Y:S02]  /*26e0*/  @P1 LOP3.LUT R12, RZ, R12, RZ, 0x33, !PT ;  /* 0x0000000cff0c1212 */ /* 0x000fe400078e33ff */
[----:B------:R-:W-:Y:S02]  /*26f0*/  @P1 LOP3.LUT R4, RZ, R4, RZ, 0x33, !PT ;  /* 0x00000004ff041212 */ /* 0x000fe400078e33ff */
[----:B------:R-:W-:Y:S01]  /*2700*/  @P1 LOP3.LUT R23, R23, 0x80000000, RZ, 0x3c, !PT ;  /* 0x8000000017171812 */ /* 0x000fe200078e3cff */
[----:B------:R-:W-:-:S03]  /*2710*/  IMAD.MOV.U32 R5, RZ, RZ, R12 ;  /* 0x000000ffff057224 */ /* 0x000fc600078e000c */
[----:B------:R-:W-:-:S03]  /*2720*/  ISETP.NE.AND P1, PT, R23, RZ, PT ;  /* 0x000000ff1700720c */ /* 0x000fc60003f25270 */
[----:B------:R-:W0:Y:S02]  /*2730*/  I2F.F64.S64 R4, R4 ;  /* 0x0000000400047312 */ /* 0x000e240000301c00 */
[----:B0-----:R-:W0:-:S10]  /*2740*/  DMUL R12, R4, c[0x2][0x0] ;  /* 0x00800000040c7a28 */ /* 0x001e140000000000 */
[----:B0-----:R-:W0:Y:S02]  /*2750*/  F2F.F32.F64 R12, R12 ;  /* 0x0000000c000c7310 */ /* 0x001e240000301000 */
[----:B0-----:R-:W-:Y:S01]  /*2760*/  FSEL R23, R12, -R12, !P1 ;  /* 0x8000000c0c177208 */ /* 0x001fe20004800000 */
[----:B------:R-:W-:Y:S05]  /*2770*/  BRA `(.L_x_1086) ;  /* 0x0000002000007947 */ /* 0x000fea0003800000 */
.L_x_1087:
[----:B------:R-:W-:Y:S01]  /*2780*/  FMUL R23, RZ, R18 ;  /* 0x00000012ff177220 */ /* 0x000fe20000400000 */
[----:B------:R-:W-:Y:S02]  /*2790*/  IMAD.MOV.U32 R14, RZ, RZ, RZ ;  /* 0x000000ffff0e7224 */ /* 0x000fe400078e00ff */
.L_x_1086:
[----:B0-----:R-:W-:Y:S05]  /*27a0*/  BSYNC B1 ;  /* 0x0000000000017941 */ /* 0x001fea0003800000 */
.L_x_1085:
[C---:B------:R-:W-:Y:S01]  /*27b0*/  LOP3.LUT P3, RZ, R14.reuse, 0x1, RZ, 0xc0, !PT ;  /* 0x000000010eff7812 */ /* 0x040fe2000786c0ff */
[----:B------:R-:W-:Y:S01]  /*27c0*/  FMUL R13, R23, R23 ;  /* 0x00000017170d7220 */ /* 0x000fe20000400000 */
[----:B------:R-:W-:Y:S01]  /*27d0*/  IMAD.MOV.U32 R4, RZ, RZ, -0x46b2bead ;  /* 0xb94d4153ff047424 */ /* 0x000fe200078e00ff */
[----:B------:R-:W-:Y:S01]  /*27e0*/  LOP3.LUT P1, RZ, R14, 0x2, RZ, 0xc0, !PT ;  /* 0x000000020eff7812 */ /* 0x000fe2000782c0ff */
[----:B------:R-:W-:Y:S01]  /*27f0*/  FMUL R14, R17, 0.63661974668502807617 ;  /* 0x3f22f983110e7820 */ /* 0x000fe20000400000 */
[----:B------:R-:W-:Y:S01]  /*2800*/  FSEL R5, R24, 0.041666727513074874878, !P3 ;  /* 0x3d2aaabb18057808 */ /* 0x000fe20005800000 */
[----:B------:R-:W-:Y:S07]  /*2810*/  BSSY B1, `(.L_x_1091) ;  /* 0x0000078000017945 */ /* 0x000fee0003800000 */
[----:B------:R-:W-:-:S04]  /*2820*/  @P3 IMAD.MOV.U32 R12, RZ, RZ, 0x37cbac00 ;  /* 0x37cbac00ff0c3424 */ /* 0x000fc800078e00ff */
[----:B------:R-:W-:Y:S01]  /*2830*/  @P3 FFMA R4, R13, R12, -0.0013887860113754868507 ;  /* 0xbab607ed0d043423 */ /* 0x000fe2000000000c */
[----:B------:R-:W-:-:S03]  /*2840*/  FSEL R12, -R6, -0.4999999701976776123, !P3 ;  /* 0xbeffffff060c7808 */ /* 0x000fc60005800100 */
[----:B------:R-:W-:Y:S01]  /*2850*/  FFMA R5, R13, R4, R5 ;  /* 0x000000040d057223 */ /* 0x000fe20000000005 */
[----:B------:R-:W-:Y:S02]  /*2860*/  FSEL R4, R23, 1, !P3 ;  /* 0x3f80000017047808 */ /* 0x000fe40005800000 */
[----:B------:R-:W-:Y:S01]  /*2870*/  FSETP.GE.AND P3, PT, |R17|, 105615, PT ;  /* 0x47ce47801100780b */ /* 0x000fe20003f66200 */
[----:B------:R0:W1:Y:S01]  /*2880*/  F2I.NTZ R23, R14 ;  /* 0x0000000e00177305 */ /* 0x0000620000203100 */
[C---:B------:R-:W-:Y:S01]  /*2890*/  FFMA R5, R13.reuse, R5, R12 ;  /* 0x000000050d057223 */ /* 0x040fe2000000000c */
[----:B------:R-:W-:-:S04]  /*28a0*/  FFMA R12, R13, R4, RZ ;  /* 0x000000040d0c7223 */ /* 0x000fc800000000ff */
[----:B------:R-:W-:-:S04]  /*28b0*/  FFMA R4, R5, R12, R4 ;  /* 0x0000000c05047223 */ /* 0x000fc80000000004 */
        /* <DEDUP_REMOVED lines=9> */
.L_x_1094:
        /* <DEDUP_REMOVED lines=11> */
[----:B-12---:R-:W-:-:S05]  /*2a00*/  IMAD.WIDE.U32 R22, R14, R27, RZ ;  /* 0x0000001b0e167225 */ /* 0x006fca00078e00ff */
        /* <DEDUP_REMOVED lines=67> */
.L_x_1096:
[----:B------:R-:W-:Y:S05]  /*2e40*/  BSYNC B2 ;  /* 0x0000000000027941 */ /* 0x000fea0003800000 */
.L_x_1095:
        /* <DEDUP_REMOVED lines=18> */
.L_x_1093:
[----:B------:R-:W-:Y:S01]  /*2f70*/  FMUL R22, RZ, R17 ;  /* 0x00000011ff167220 */ /* 0x000fe20000400000 */
[----:B-1----:R-:W-:Y:S02]  /*2f80*/  IMAD.MOV.U32 R23, RZ, RZ, RZ ;  /* 0x000000ffff177224 */ /* 0x002fe400078e00ff */
.L_x_1092:
[----:B0-----:R-:W-:Y:S05]  /*2f90*/  BSYNC B1 ;  /* 0x0000000000017941 */ /* 0x001fea0003800000 */
.L_x_1091:
[----:B-1----:R-:W-:Y:S01]  /*2fa0*/  IADD3 R23, R23, 0x1, RZ ;  /* 0x0000000117177810 */ /* 0x002fe20007ffe0ff */
[----:B------:R-:W-:Y:S01]  /*2fb0*/  FMUL R14, R22, R22 ;  /* 0x00000016160e7220 */ /* 0x000fe20000400000 */
[----:B------:R-:W-:Y:S01]  /*2fc0*/  IMAD.MOV.U32 R5, RZ, RZ, -0x46b2bead ;  /* 0xb94d4153ff057424 */ /* 0x000fe200078e00ff */
[----:B------:R-:W-:Y:S01]  /*2fd0*/  SHF.R.U32.HI R12, RZ, 0x16, R25 ;  /* 0x00000016ff0c7819 */ /* 0x000fe20000011619 */
[----:B------:R-:W-:Y:S01]  /*2fe0*/  IMAD.MOV.U32 R15, RZ, RZ, 0x1 ;  /* 0x00000001ff0f7424 */ /* 0x000fe200078e00ff */
[C---:B------:R-:W-:Y:S02]  /*2ff0*/  LOP3.LUT P3, RZ, R23.reuse, 0x1, RZ, 0xc0, !PT ;  /* 0x0000000117ff7812 */ /* 0x040fe4000786c0ff */
[----:B------:R-:W-:-:S02]  /*3000*/  LOP3.LUT P1, RZ, R23, 0x2, RZ, 0xc0, !PT ;  /* 0x0000000217ff7812 */ /* 0x000fc4000782c0ff */
[----:B------:R-:W-:Y:S02]  /*3010*/  FSEL R24, R24, 0.041666727513074874878, !P3 ;  /* 0x3d2aaabb18187808 */ /* 0x000fe40005800000 */
[----:B------:R-:W-:Y:S02]  /*3020*/  LOP3.LUT R25, R12, R25, RZ, 0x3c, !PT ;  /* 0x000000190c197212 */ /* 0x000fe400078e3cff */
[----:B------:R-:W-:Y:S02]  /*3030*/  IADD3 R12, R8, 0x1, RZ ;  /* 0x00000001080c7810 */ /* 0x000fe40007ffe0ff */
[----:B------:R-:W-:-:S03]  /*3040*/  SHF.R.U32.HI R25, RZ, 0x8, R25 ;  /* 0x00000008ff197819 */ /* 0x000fc60000011619 */
[----:B------:R-:W-:Y:S01]  /*3050*/  @P3 IMAD.MOV.U32 R13, RZ, RZ, 0x37cbac00 ;  /* 0x37cbac00ff0d3424 */ /* 0x000fe200078e00ff */
[----:B------:R-:W-:-:S03]  /*3060*/  I2FP.F32.U32 R25, R25 ;  /* 0x0000001900197245 */ /* 0x000fc60000201000 */
[----:B------:R-:W-:Y:S01]  /*3070*/  @P3 FFMA R5, R14, R13, -0.0013887860113754868507 ;  /* 0xbab607ed0e053423 */ /* 0x000fe2000000000d */
[----:B------:R-:W-:-:S03]  /*3080*/  FSEL R13, -R6, -0.4999999701976776123, !P3 ;  /* 0xbeffffff060d7808 */ /* 0x000fc60005800100 */
[----:B------:R-:W-:Y:S01]  /*3090*/  FFMA R24, R14, R5, R24 ;  /* 0x000000050e187223 */ /* 0x000fe20000000018 */
[----:B------:R-:W-:Y:S02]  /*30a0*/  FSEL R5, R22, 1, !P3 ;  /* 0x3f80000016057808 */ /* 0x000fe40005800000 */
[----:B------:R-:W-:Y:S01]  /*30b0*/  ISETP.GE.AND P3, PT, R12, c[0x0][0x190], PT ;  /* 0x000064000c007a0c */ /* 0x000fe20003f66270 */
[----:B------:R-:W-:Y:S02]  /*30c0*/  FFMA R24, R14, R24, R13 ;  /* 0x000000180e187223 */ /* 0x000fe4000000000d */
[----:B------:R-:W-:Y:S01]  /*30d0*/  FFMA R6, R5, R14, RZ ;  /* 0x0000000e05067223 */ /* 0x000fe200000000ff */
[----:B------:R-:W-:Y:S02]  /*30e0*/  SEL R14, RZ, 0x1, P2 ;  /* 0x00000001ff0e7807 */ /* 0x000fe40001000000 */
[----:B------:R-:W-:Y:S01]  /*30f0*/  SEL R13, RZ, 0x1, P3 ;  /* 0x00000001ff0d7807 */ /* 0x000fe20001800000 */
[----:B------:R-:W-:Y:S01]  /*3100*/  FFMA R5, R24, R6, R5 ;  /* 0x0000000618057223 */ /* 0x000fe20000000005 */
[----:B------:R-:W-:-:S03]  /*3110*/  FMUL R6, R25, 5.9604644775390625e-08 ;  /* 0x3380000019067820 */ /* 0x000fc60000400000 */
[----:B------:R-:W-:Y:S02]  /*3120*/  @P1 FFMA R5, R5, -1, RZ ;  /* 0xbf80000005051823 */ /* 0x000fe400000000ff */
.L_x_1063:
[----:B------:R-:W-:Y:S05]  /*3130*/  BSYNC B0 ;  /* 0x0000000000007941 */ /* 0x000fea0003800000 */
.L_x_1062:
[----:B------:R-:W-:Y:S01]  /*3140*/  LOP3.LUT P1, RZ, R13, 0xff, RZ, 0xc0, !PT ;  /* 0x000000ff0dff7812 */ /* 0x000fe2000782c0ff */
[----:B------:R-:W-:Y:S01]  /*3150*/  BSSY B0, `(.L_x_1097) ;  /* 0x0000161000007945 */ /* 0x000fe20003800000 */
[----:B------:R-:W-:Y:S01]  /*3160*/  LOP3.LUT P2, RZ, R14, 0xff, RZ, 0xc0, !PT ;  /* 0x000000ff0eff7812 */ /* 0x000fe2000784c0ff */
[----:B------:R-:W-:Y:S01]  /*3170*/  IMAD.MOV.U32 R31, RZ, RZ, RZ ;  /* 0x000000ffff1f7224 */ /* 0x000fe200078e00ff */
[----:B------:R-:W-:Y:S02]  /*3180*/  CS2R R22, SRZ ;  /* 0x0000000000167805 */ /* 0x000fe4000001ff00 */
[----:B------:R-:W-:-:S13]  /*3190*/  PLOP3.LUT P0, PT, P2, P1, P0, 0x7f, 0x0 ;  /* 0x000000000000781c */ /* 0x000fda0001702f07 */
[----:B------:R-:W-:Y:S05]  /*31a0*/  @P0 BRA `(.L_x_1098) ;  /* 0x000015b000000947 */ /* 0x000fea0003800000 */
[----:B------:R-:W-:Y:S01]  /*31b0*/  LOP3.LUT P0, RZ, R15, 0xff, RZ, 0xc0, !PT ;  /* 0x000000ff0fff7812 */ /* 0x000fe2000780c0ff */
[----:B------:R-:W-:Y:S01]  /*31c0*/  BSSY B1, `(.L_x_1099) ;  /* 0x0000103000017945 */ /* 0x000fe20003800000 */
[----:B------:R-:W-:Y:S01]  /*31d0*/  IMAD.MOV.U32 R31, RZ, RZ, RZ ;  /* 0x000000ffff1f7224 */ /* 0x000fe200078e00ff */
[----:B------:R-:W-:Y:S01]  /*31e0*/  CS2R R32, SRZ ;  /* 0x0000000000207805 */ /* 0x000fe2000001ff00 */
[----:B------:R-:W-:Y:S02]  /*31f0*/  IMAD.MOV.U32 R24, RZ, RZ, RZ ;  /* 0x000000ffff187224 */ /* 0x000fe400078e00ff */
[----:B------:R-:W-:-:S07]  /*3200*/  IMAD.MOV.U32 R26, RZ, RZ, RZ ;  /* 0x000000ffff1a7224 */ /* 0x000fce00078e00ff */
[----:B------:R-:W-:Y:S05]  /*3210*/  @!P0 BRA `(.L_x_1100) ;  /* 0x00000fd000008947 */ /* 0x000fea0003800000 */
[----:B------:R-:W-:-:S04]  /*3220*/  ISETP.NE.U32.AND P0, PT, RZ, c[0x0][0x2e8], PT ;  /* 0x0000ba00ff007a0c */ /* 0x000fc80003f05070 */
[----:B------:R-:W-:-:S13]  /*3230*/  ISETP.NE.AND.EX P0, PT, RZ, c[0x0][0x2ec], PT, P0 ;  /* 0x0000bb00ff007a0c */ /* 0x000fda0003f05300 */
[----:B------:R-:W-:Y:S05]  /*3240*/  @!P0 BRA `(.L_x_1101) ;  /* 0x000000b000008947 */ /* 0x000fea0003800000 */
[----:B------:R-:W-:Y:S01]  /*3250*/  SHF.R.S32.HI R25, RZ, 0x1f, R12 ;  /* 0x0000001fff197819 */ /* 0x000fe2000001140c */
[----:B------:R-:W-:Y:S01]  /*3260*/  ULDC UR4, c[0x0][0x308] ;  /* 0x0000c20000047ab9 */ /* 0x000fe20000000800 */
[----:B------:R-:W-:Y:S01]  /*3270*/  IMAD.MOV.U32 R23, RZ, RZ, c[0x0][0x308] ;  /* 0x0000c200ff177624 */ /* 0x000fe200078e00ff */
[----:B------:R-:W-:Y:S02]  /*3280*/  USHF.R.S32.HI UR4, URZ, 0x1f, UR4 ;  /* 0x0000001f3f047899 */ /* 0x000fe40008011404 */
[----:B------:R-:W-:Y:S02]  /*3290*/  IMAD R25, R25, c[0x0][0x308], RZ ;  /* 0x0000c20019197a24 */ /* 0x000fe400078e02ff */
[----:B------:R-:W-:-:S04]  /*32a0*/  IMAD.WIDE.U32 R22, R12, R23, c[0x0][0x2e8] ;  /* 0x0000ba000c167625 */ /* 0x000fc800078e0017 */
[----:B------:R-:W-:-:S04]  /*32b0*/  IMAD R25, R12, UR4, R25 ;  /* 0x000000040c197c24 */ /* 0x000fc8000f8e0219 */
[----:B------:R-:W-:-:S05]  /*32c0*/  IMAD.IADD R23, R23, 0x1, R25 ;  /* 0x0000000117177824 */ /* 0x000fca00078e0219 */
[----:B------:R-:W2:Y:S02]  /*32d0*/  LDG.E R22, [R22.64] ;  /* 0x0000000a16167981 */ /* 0x000ea4000c1e1900 */
[----:B--2---:R-:W-:Y:S01]  /*32e0*/  FADD R34, RZ, R22 ;  /* 0x00000016ff227221 */ /* 0x004fe20000000000 */
[----:B------:R-:W-:Y:S05]  /*32f0*/  BRA `(.L_x_1102) ;  /* 0x000000e000007947 */ /* 0x000fea0003800000 */
.L_x_1101:
[----:B------:R-:W-:Y:S01]  /*3300*/  ISETP.NE.U32.AND P1, PT, RZ, c[0x0][0x1f8], PT ;  /* 0x00007e00ff007a0c */ /* 0x000fe20003f25070 */
[----:B------:R-:W-:-:S03]  /*3310*/  IMAD.MOV.U32 R34, RZ, RZ, RZ ;  /* 0x000000ffff227224 */ /* 0x000fc600078e00ff */
        /* <DEDUP_REMOVED lines=11> */
[----:B--2---:R-:W-:Y:S02]  /*33d0*/  FADD R34, RZ, R22 ;  /* 0x00000016ff227221 */ /* 0x004fe40000000000 */
.L_x_1102:
[C---:B------:R-:W-:Y:S01]  /*33e0*/  FSETP.NEU.AND P1, PT, |R17|.reuse, +INF , PT ;  /* 0x7f8000001100780b */ /* 0x040fe20003f2d200 */
[----:B------:R-:W-:Y:S01]  /*33f0*/  BSSY B2, `(.L_x_1103) ;  /* 0x0000022000027945 */ /* 0x000fe20003800000 */
[C---:B------:R-:W-:Y:S02]  /*3400*/  FSETP.NEU.AND P2, PT, |R18|.reuse, +INF , PT ;  /* 0x7f8000001200780b */ /* 0x040fe40003f4d200 */
[----:B------:R-:W-:Y:S02]  /*3410*/  FSETP.LTU.OR P1, PT, |R17|, 105615, !P1 ;  /* 0x47ce47801100780b */ /* 0x000fe40004f29600 */
[----:B------:R-:W-:-:S11]  /*3420*/  FSETP.LTU.OR P2, PT, |R18|, 105615, !P2 ;  /* 0x47ce47801200780b */ /* 0x000fd60005749600 */
[----:B------:R-:W-:Y:S05]  /*3430*/  @P1 BRA `(.L_x_1104) ;  /* 0x000001d000001947 */ /* 0x000fea0003800000 */
[----:B------:R-:W-:Y:S01]  /*3440*/  IMAD.SHL.U32 R22, R17, 0x100, RZ ;  /* 0x0000010011167824 */ /* 0x000fe200078e00ff */
[----:B------:R-:W-:Y:S01]  /*3450*/  CS2R R24, SRZ ;  /* 0x0000000000187805 */ /* 0x000fe2000001ff00 */
[----:B------:R-:W-:Y:S01]  /*3460*/  IMAD.MOV.U32 R33, RZ, RZ, RZ ;  /* 0x000000ffff217224 */ /* 0x000fe200078e00ff */
[----:B------:R-:W-:Y:S02]  /*3470*/  UMOV UR4, URZ ;  /* 0x0000003f00047c82 */ /* 0x000fe40008000000 */
[----:B------:R-:W-:Y:S02]  /*3480*/  LOP3.LUT R35, R22, 0x80000000, RZ, 0xfc, !PT ;  /* 0x8000000016237812 */ /* 0x000fe400078efcff */
.L_x_1105:
[C---:B------:R-:W-:Y:S01]  /*3490*/  IMAD.SHL.U32 R32, R24.reuse, 0x4, RZ ;  /* 0x0000000418207824 */ /* 0x040fe200078e00ff */
[----:B------:R-:W-:-:S04]  /*34a0*/  SHF.L.U64.HI R23, R24, 0x2, R25 ;  /* 0x0000000218177819 */ /* 0x000fc80000010219 */
[----:B------:R-:W-:-:S04]  /*34b0*/  IADD3 R22, P3, R32, c[0x4][0x88], RZ ;  /* 0x0100220020167a10 */ /* 0x000fc80007f7e0ff */
[----:B------:R-:W-:-:S05]  /*34c0*/  IADD3.X R23, R23, c[0x4][0x8c], RZ, P3, !PT ;  /* 0x0100230017177a10 */ /* 0x000fca0001ffe4ff */
[----:B------:R-:W2:Y:S01]  /*34d0*/  LDG.E.CONSTANT R22, [R22.64] ;  /* 0x0000000a16167981 */ /* 0x000ea2000c1e9900 */
[C---:B------:R-:W-:Y:S02]  /*34e0*/  ISETP.EQ.AND P5, PT, R32.reuse, 0x8, PT ;  /* 0x000000082000780c */ /* 0x040fe40003fa2270 */
[C---:B------:R-:W-:Y:S02]  /*34f0*/  ISETP.EQ.AND P4, PT, R32.reuse, RZ, PT ;  /* 0x000000ff2000720c */ /* 0x040fe40003f82270 */
[----:B------:R-:W-:Y:S02]  /*3500*/  ISETP.EQ.AND P6, PT, R32, 0x4, PT ;  /* 0x000000042000780c */ /* 0x000fe40003fc2270 */
[----:B------:R-:W-:-:S04]  /*3510*/  IADD3 R24, R24, 0x1, RZ ;  /* 0x0000000118187810 */ /* 0x000fc80007ffe0ff */
        /* <DEDUP_REMOVED lines=8> */
[----:B------:R-:W-:Y:S01]  /*35a0*/  @P6 IMAD.MOV.U32 R20, RZ, RZ, R26 ;  /* 0x000000ffff146224 */ /* 0x000fe200078e001a */
[C---:B------:R-:W-:Y:S02]  /*35b0*/  ISETP.EQ.AND P4, PT, R32.reuse, 0x10, PT ;  /* 0x000000102000780c */ /* 0x040fe40003f82270 */
[----:B------:R-:W-:-:S09]  /*35c0*/  ISETP.EQ.AND P6, PT, R32, 0x14, PT ;  /* 0x000000142000780c */ /* 0x000fd20003fc2270 */
[--C-:B------:R-:W-:Y:S02]  /*35d0*/  @P3 IMAD.MOV.U32 R28, RZ, RZ, R26.reuse ;  /* 0x000000ffff1c3224 */ /* 0x100fe400078e001a */
[--C-:B------:R-:W-:Y:S02]  /*35e0*/  @P4 IMAD.MOV.U32 R29, RZ, RZ, R26.reuse ;  /* 0x000000ffff1d4224 */ /* 0x100fe400078e001a */
[----:B------:R-:W-:Y:S01]  /*35f0*/  @P6 IMAD.MOV.U32 R30, RZ, RZ, R26 ;  /* 0x000000ffff1e6224 */ /* 0x000fe200078e001a */
[----:B------:R-:W-:Y:S05]  /*3600*/  @P5 BRA `(.L_x_1105) ;  /* 0xfffffe8000005947 */ /* 0x000fea000383ffff */
.L_x_1104:
[----:B------:R-:W-:Y:S05]  /*3610*/  BSYNC B2 ;  /* 0x0000000000027941 */ /* 0x000fea0003800000 */
.L_x_1103:
[----:B------:R-:W-:Y:S01]  /*3620*/  BSSY B2, `(.L_x_1106) ;  /* 0x000001f000027945 */ /* 0x000fe20003800000 */
[----:B------:R-:W-:Y:S05]  /*3630*/  @P2 BRA `(.L_x_1107) ;  /* 0x000001d000002947 */ /* 0x000fea0003800000 */
[----:B------:R-:W-:Y:S01]  /*3640*/  IMAD.SHL.U32 R22, R18, 0x100, RZ ;  /* 0x0000010012167824 */ /* 0x000fe200078e00ff */
[----:B------:R-:W-:Y:S01]  /*3650*/  CS2R R24, SRZ ;  /* 0x0000000000187805 */ /* 0x000fe2000001ff00 */
[----:B------:R-:W-:Y:S01]  /*3660*/  IMAD.MOV.U32 R33, RZ, RZ, RZ ;  /* 0x000000ffff217224 */ /* 0x000fe200078e00ff */
[----:B------:R-:W-:Y:S02]  /*3670*/  UMOV UR4, URZ ;  /* 0x0000003f00047c82 */ /* 0x000fe40008000000 */
[----:B------:R-:W-:-:S02]  /*3680*/  LOP3.LUT R35, R22, 0x80000000, RZ, 0xfc, !PT ;  /* 0x8000000016237812 */ /* 0x000fc400078efcff */
.L_x_1108:
[C---:B------:R-:W-:Y:S01]  /*3690*/  IMAD.SHL.U32 R32, R24.reuse, 0x4, RZ ;  /* 0x0000000418207824 */ /* 0x040fe200078e00ff */
[----:B------:R-:W-:-:S04]  /*36a0*/  SHF.L.U64.HI R23, R24, 0x2, R25 ;  /* 0x0000000218177819 */ /* 0x000fc80000010219 */
[----:B------:R-:W-:-:S04]  /*36b0*/  IADD3 R22, P2, R32, c[0x4][0x88], RZ ;  /* 0x0100220020167a10 */ /* 0x000fc80007f5e0ff */
[----:B------:R-:W-:-:S05]  /*36c0*/  IADD3.X R23, R23, c[0x4][0x8c], RZ, P2, !PT ;  /* 0x0100230017177a10 */ /* 0x000fca00017fe4ff */
[----:B------:R-:W2:Y:S01]  /*36d0*/  LDG.E.CONSTANT R22, [R22.64] ;  /* 0x0000000a16167981 */ /* 0x000ea2000c1e9900 */
[----:B------:R-:W-:Y:S02]  /*36e0*/  ISETP.EQ.AND P6, PT, R32, RZ, PT ;  /* 0x000000ff2000720c */ /* 0x000fe40003fc2270 */
[----:B------:R-:W-:Y:S02]  /*36f0*/  IADD3 R24, R24, 0x1, RZ ;  /* 0x0000000118187810 */ /* 0x000fe40007ffe0ff */
[C---:B------:R-:W-:Y:S02]  /*3700*/  ISETP.EQ.AND P3, PT, R32.reuse, 0x8, PT ;  /* 0x000000082000780c */ /* 0x040fe40003f62270 */
[C---:B------:R-:W-:Y:S02]  /*3710*/  ISETP.EQ.AND P4, PT, R32.reuse, 0xc, PT ;  /* 0x0000000c2000780c */ /* 0x040fe40003f82270 */
[----:B------:R-:W-:Y:S02]  /*3720*/  ISETP.EQ.AND P5, PT, R32, 0x10, PT ;  /* 0x000000102000780c */ /* 0x000fe40003fa2270 */
[----:B------:R-:W-:Y:S01]  /*3730*/  SHF.R.S32.HI R25, RZ, 0x1f, R24 ;  /* 0x0000001fff197819 */ /* 0x000fe20000011418 */
[----:B--2---:R-:W-:-:S05]  /*3740*/  IMAD.WIDE.U32 R26, R22, R35, RZ ;  /* 0x00000023161a7225 */ /* 0x004fca00078e00ff */
[----:B------:R-:W-:-:S04]  /*3750*/  IADD3 R26, P2, R26, R33, RZ ;  /* 0x000000211a1a7210 */ /* 0x000fc80007f5e0ff */
[----:B------:R-:W-:Y:S01]  /*3760*/  IADD3.X R33, R27, UR4, RZ, P2, !PT ;  /* 0x000000041b217c10 */ /* 0x000fe200097fe4ff */
[--C-:B------:R-:W-:Y:S01]  /*3770*/  @P6 IMAD.MOV.U32 R19, RZ, RZ, R26.reuse ;  /* 0x000000ffff136224 */ /* 0x100fe200078e001a */
[C---:B------:R-:W-:Y:S01]  /*3780*/  ISETP.EQ.AND P2, PT, R32.reuse, 0x4, PT ;  /* 0x000000042000780c */ /* 0x040fe20003f42270 */
[--C-:B------:R-:W-:Y:S01]  /*3790*/  @P3 IMAD.MOV.U32 R21, RZ, RZ, R26.reuse ;  /* 0x000000ffff153224 */ /* 0x100fe200078e001a */
[----:B------:R-:W-:Y:S01]  /*37a0*/  ISETP.EQ.AND P6, PT, R32, 0x14, PT ;  /* 0x000000142000780c */ /* 0x000fe20003fc2270 */
[--C-:B------:R-:W-:Y:S02]  /*37b0*/  @P4 IMAD.MOV.U32 R28, RZ, RZ, R26.reuse ;  /* 0x000000ffff1c4224 */ /* 0x100fe400078e001a */
[----:B------:R-:W-:-:S08]  /*37c0*/  @P5 IMAD.MOV.U32 R29, RZ, RZ, R26 ;  /* 0x000000ffff1d5224 */ /* 0x000fd000078e001a */
[--C-:B------:R-:W-:Y:S01]  /*37d0*/  @P2 IMAD.MOV.U32 R20, RZ, RZ, R26.reuse ;  /* 0x000000ffff142224 */ /* 0x100fe200078e001a */
[----:B------:R-:W-:Y:S01]  /*37e0*/  ISETP.NE.AND P2, PT, R24, 0x6, PT ;  /* 0x000000061800780c */ /* 0x000fe20003f45270 */
[----:B------:R-:W-:-:S12]  /*37f0*/  @P6 IMAD.MOV.U32 R30, RZ, RZ, R26 ;  /* 0x000000ffff1e6224 */ /* 0x000fd800078e001a */
[----:B------:R-:W-:Y:S05]  /*3800*/  @P2 BRA `(.L_x_1108) ;  /* 0xfffffe8000002947 */ /* 0x000fea000383ffff */
.L_x_1107:
[----:B------:R-:W-:Y:S05]  /*3810*/  BSYNC B2 ;  /* 0x0000000000027941 */ /* 0x000fea0003800000 */
.L_x_1106:
[----:B------:R-:W-:Y:S01]  /*3820*/  FFMA R22, RZ, R5, RZ ;  /* 0x00000005ff167223 */ /* 0x000fe200000000ff */
[----:B------:R-:W-:Y:S01]  /*3830*/  FFMA R23, RZ, R4, RZ ;  /* 0x00000004ff177223 */ /* 0x000fe200000000ff */
[----:B------:R-:W-:Y:S01]  /*3840*/  IMAD.MOV.U32 R24, RZ, RZ, c[0x0][0x274] ;  /* 0x00009d00ff187624 */ /* 0x000fe200078e00ff */
[----:B------:R-:W-:Y:S01]  /*3850*/  FFMA R35, RZ, R2, RZ ;  /* 0x00000002ff237223 */ /* 0x000fe200000000ff */
[----:B------:R-:W-:Y:S01]  /*3860*/  FSETP.NEU.AND P2, PT, |R18|, +INF , PT ;  /* 0x7f8000001200780b */ /* 0x000fe20003f4d200 */
[----:B------:R-:W-:Y:S01]  /*3870*/  FFMA R23, R3, R23, R22 ;  /* 0x0000001703177223 */ /* 0x000fe20000000016 */
[----:B------:R-:W-:Y:S01]  /*3880*/  FADD R24, -R24, 1 ;  /* 0x3f80000018187421 */ /* 0x000fe20000000100 */
[----:B------:R-:W-:Y:S01]  /*3890*/  ISETP.NE.U32.AND P3, PT, RZ, c[0x0][0x320], PT ;  /* 0x0000c800ff007a0c */ /* 0x000fe20003f65070 */
[----:B------:R-:W-:Y:S01]  /*38a0*/  BSSY B2, `(.L_x_1109) ;  /* 0x0000026000027945 */ /* 0x000fe20003800000 */
[----:B------:R-:W-:Y:S01]  /*38b0*/  FFMA R35, R0, R35, R23 ;  /* 0x0000002300237223 */ /* 0x000fe20000000017 */
[----:B------:R-:W-:Y:S01]  /*38c0*/  FFMA R32, RZ, R24, RZ ;  /* 0x00000018ff207223 */ /* 0x000fe200000000ff */
[----:B------:R-:W-:Y:S01]  /*38d0*/  FSETP.LTU.OR P2, PT, |R18|, 105615, !P2 ;  /* 0x47ce47801200780b */ /* 0x000fe20005749600 */
[----:B------:R-:W-:Y:S01]  /*38e0*/  FFMA R34, R34, 10000, RZ ;  /* 0x461c400022227823 */ /* 0x000fe200000000ff */
[----:B------:R-:W-:Y:S01]  /*38f0*/  ISETP.NE.AND.EX P3, PT, RZ, c[0x0][0x324], PT, P3 ;  /* 0x0000c900ff007a0c */ /* 0x000fe20003f65330 */
[----:B------:R-:W-:Y:S01]  /*3900*/  FFMA R35, R35, c[0x0][0x26c], RZ ;  /* 0x00009b0023237a23 */ /* 0x000fe200000000ff */
[----:B------:R-:W-:Y:S01]  /*3910*/  IMAD.MOV.U32 R33, RZ, RZ, R32 ;  /* 0x000000ffff217224 */ /* 0x000fe200078e0020 */
[----:B------:R-:W-:Y:S05]  /*3920*/  @P1 BRA `(.L_x_1110) ;  /* 0x000001d000001947 */ /* 0x000fea0003800000 */
[----:B------:R-:W-:Y:S01]  /*3930*/  IMAD.SHL.U32 R22, R17, 0x100, RZ ;  /* 0x0000010011167824 */ /* 0x000fe200078e00ff */
[----:B------:R-:W-:Y:S01]  /*3940*/  UMOV UR4, URZ ;  /* 0x0000003f00047c82 */ /* 0x000fe20008000000 */
[----:B------:R-:W-:-:S03]  /*3950*/  IMAD.MOV.U32 R37, RZ, RZ, RZ ;  /* 0x000000ffff257224 */ /* 0x000fc600078e00ff */
[----:B------:R-:W-:Y:S02]  /*3960*/  LOP3.LUT R39, R22, 0x80000000, RZ, 0xfc, !PT ;  /* 0x8000000016277812 */ /* 0x000fe400078efcff */
[----:B------:R-:W-:-:S06]  /*3970*/  CS2R R22, SRZ ;  /* 0x0000000000167805 */ /* 0x000fcc000001ff00 */
.L_x_1111:
[C---:B------:R-:W-:Y:S01]  /*3980*/  IMAD.SHL.U32 R36, R22.reuse, 0x4, RZ ;  /* 0x0000000416247824 */ /* 0x040fe200078e00ff */
[----:B------:R-:W-:-:S04]  /*3990*/  SHF.L.U64.HI R23, R22, 0x2, R23 ;  /* 0x0000000216177819 */ /* 0x000fc80000010217 */
[----:B------:R-:W-:-:S04]  /*39a0*/  IADD3 R24, P4, R36, c[0x4][0x88], RZ ;  /* 0x0100220024187a10 */ /* 0x000fc80007f9e0ff */
[----:B------:R-:W-:-:S05]  /*39b0*/  IADD3.X R25, R23, c[0x4][0x8c], RZ, P4, !PT ;  /* 0x0100230017197a10 */ /* 0x000fca00027fe4ff */
[----:B------:R-:W2:Y:S01]  /*39c0*/  LDG.E.CONSTANT R24, [R24.64] ;  /* 0x0000000a18187981 */ /* 0x000ea2000c1e9900 */
[C---:B------:R-:W-:Y:S02]  /*39d0*/  ISETP.EQ.AND P6, PT, R36.reuse, 0x4, PT ;  /* 0x000000042400780c */ /* 0x040fe40003fc2270 */
[----:B------:R-:W-:Y:S02]  /*39e0*/  ISETP.EQ.AND P5, PT, R36, 0x8, PT ;  /* 0x000000082400780c */ /* 0x000fe40003fa2270 */
[----:B------:R-:W-:Y:S01]  /*39f0*/  IADD3 R22, R22, 0x1, RZ ;  /* 0x0000000116167810 */ /* 0x000fe20007ffe0ff */
[----:B--2---:R-:W-:-:S05]  /*3a00*/  IMAD.WIDE.U32 R26, R24, R39, RZ ;  /* 0x00000027181a7225 */ /* 0x004fca00078e00ff */
[----:B------:R-:W-:-:S04]  /*3a10*/  IADD3 R23, P4, R26, R37, RZ ;  /* 0x000000251a177210 */ /* 0x000fc80007f9e0ff */
[----:B------:R-:W-:Y:S01]  /*3a20*/  IADD3.X R37, R27, UR4, RZ, P4, !PT ;  /* 0x000000041b257c10 */ /* 0x000fe2000a7fe4ff */
[--C-:B------:R-:W-:Y:S01]  /*3a30*/  @P6 IMAD.MOV.U32 R20, RZ, RZ, R23.reuse ;  /* 0x000000ffff146224 */ /* 0x100fe200078e0017 */
[C---:B------:R-:W-:Y:S01]  /*3a40*/  ISETP.EQ.AND P4, PT, R36.reuse, RZ, PT ;  /* 0x000000ff2400720c */ /* 0x040fe20003f82270 */
[----:B------:R-:W-:Y:S01]  /*3a50*/  @P5 IMAD.MOV.U32 R21, RZ, RZ, R23 ;  /* 0x000000ffff155224 */ /* 0x000fe200078e0017 */
[C---:B------:R-:W-:Y:S02]  /*3a60*/  ISETP.EQ.AND P6, PT, R36.reuse, 0x10, PT ;  /* 0x000000102400780c */ /* 0x040fe40003fc2270 */
[----:B------:R-:W-:-:S09]  /*3a70*/  ISETP.EQ.AND P5, PT, R36, 0x14, PT ;  /* 0x000000142400780c */ /* 0x000fd20003fa2270 */
[--C-:B------:R-:W-:Y:S01]  /*3a80*/  @P4 IMAD.MOV.U32 R19, RZ, RZ, R23.reuse ;  /* 0x000000ffff134224 */ /* 0x100fe200078e0017 */
[----:B------:R-:W-:Y:S01]  /*3a90*/  ISETP.EQ.AND P4, PT, R36, 0xc, PT ;  /* 0x0000000c2400780c */ /* 0x000fe20003f82270 */
[--C-:B------:R-:W-:Y:S02]  /*3aa0*/  @P6 IMAD.MOV.U32 R29, RZ, RZ, R23.reuse ;  /* 0x000000ffff1d6224 */ /* 0x100fe400078e0017 */
[----:B------:R-:W-:-:S10]  /*3ab0*/  @P5 IMAD.MOV.U32 R30, RZ, RZ, R23 ;  /* 0x000000ffff1e5224 */ /* 0x000fd400078e0017 */
[----:B------:R-:W-:Y:S01]  /*3ac0*/  @P4 IMAD.MOV.U32 R28, RZ, RZ, R23 ;  /* 0x000000ffff1c4224 */ /* 0x000fe200078e0017 */
[----:B------:R-:W-:Y:S02]  /*3ad0*/  ISETP.NE.AND P4, PT, R22, 0x6, PT ;  /* 0x000000061600780c */ /* 0x000fe40003f85270 */
[----:B------:R-:W-:-:S11]  /*3ae0*/  SHF.R.S32.HI R23, RZ, 0x1f, R22 ;  /* 0x0000001fff177819 */ /* 0x000fd60000011416 */
[----:B------:R-:W-:Y:S05]  /*3af0*/  @P4 BRA `(.L_x_1111) ;  /* 0xfffffe8000004947 */ /* 0x000fea000383ffff */
.L_x_1110:
[----:B------:R-:W-:Y:S05]  /*3b00*/  BSYNC B2 ;  /* 0x0000000000027941 */ /* 0x000fea0003800000 */
.L_x_1109:
[----:B------:R-:W-:Y:S01]  /*3b10*/  BSSY B2, `(.L_x_1112) ;  /* 0x000001f000027945 */ /* 0x000fe20003800000 */
[----:B------:R-:W-:Y:S05]  /*3b20*/  @P2 BRA `(.L_x_1113) ;  /* 0x000001d000002947 */ /* 0x000fea0003800000 */
[----:B------:R-:W-:Y:S01]  /*3b30*/  IMAD.SHL.U32 R22, R18, 0x100, RZ ;  /* 0x0000010012167824 */ /* 0x000fe200078e00ff */
[----:B------:R-:W-:Y:S01]  /*3b40*/  UMOV UR4, URZ ;  /* 0x0000003f00047c82 */ /* 0x000fe20008000000 */
[----:B------:R-:W-:-:S03]  /*3b50*/  IMAD.MOV.U32 R37, RZ, RZ, RZ ;  /* 0x000000ffff257224 */ /* 0x000fc600078e00ff */
[----:B------:R-:W-:Y:S02]  /*3b60*/  LOP3.LUT R39, R22, 0x80000000, RZ, 0xfc, !PT ;  /* 0x8000000016277812 */ /* 0x000fe400078efcff */
[----:B------:R-:W-:-:S06]  /*3b70*/  CS2R R22, SRZ ;  /* 0x0000000000167805 */ /* 0x000fcc000001ff00 */
.L_x_1114:
        /* <DEDUP_REMOVED lines=8> */
[----:B------:R-:W-:Y:S01]  /*3c00*/  ISETP.EQ.AND P5, PT, R36, 0xc, PT ;  /* 0x0000000c2400780c */ /* 0x000fe20003fa2270 */
[----:B--2---:R-:W-:-:S05]  /*3c10*/  IMAD.WIDE.U32 R26, R24, R39, RZ ;  /* 0x00000027181a7225 */ /* 0x004fca00078e00ff */
[----:B------:R-:W-:-:S04]  /*3c20*/  IADD3 R23, P2, R26, R37, RZ ;  /* 0x000000251a177210 */ /* 0x000fc80007f5e0ff */
[----:B------:R-:W-:Y:S01]  /*3c30*/  IADD3.X R37, R27, UR4, RZ, P2, !PT ;  /* 0x000000041b257c10 */ /* 0x000fe200097fe4ff */
[--C-:B------:R-:W-:Y:S01]  /*3c40*/  @P6 IMAD.MOV.U32 R19, RZ, RZ, R23.reuse ;  /* 0x000000ffff136224 */ /* 0x100fe200078e0017 */
[C---:B------:R-:W-:Y:S01]  /*3c50*/  ISETP.EQ.AND P2, PT, R36.reuse, 0x4, PT ;  /* 0x000000042400780c */ /* 0x040fe20003f42270 */
[--C-:B------:R-:W-:Y:S01]  /*3c60*/  @P4 IMAD.MOV.U32 R21, RZ, RZ, R23.reuse ;  /* 0x000000ffff154224 */ /* 0x100fe200078e0017 */
[----:B------:R-:W-:Y:S01]  /*3c70*/  ISETP.EQ.AND P6, PT, R36, 0x10, PT ;  /* 0x000000102400780c */ /* 0x000fe20003fc2270 */
[----:B------:R-:W-:-:S10]  /*3c80*/  @P5 IMAD.MOV.U32 R28, RZ, RZ, R23 ;  /* 0x000000ffff1c5224 */ /* 0x000fd400078e0017 */
[--C-:B------:R-:W-:Y:S01]  /*3c90*/  @P2 IMAD.MOV.U32 R20, RZ, RZ, R23.reuse ;  /* 0x000000ffff142224 */ /* 0x100fe200078e0017 */
[----:B------:R-:W-:Y:S01]  /*3ca0*/  ISETP.EQ.AND P2, PT, R36, 0x14, PT ;  /* 0x000000142400780c */ /* 0x000fe20003f42270 */
[----:B------:R-:W-:-:S12]  /*3cb0*/  @P6 IMAD.MOV.U32 R29, RZ, RZ, R23 ;  /* 0x000000ffff1d6224 */ /* 0x000fd800078e0017 */
[----:B------:R-:W-:Y:S01]  /*3cc0*/  @P2 IMAD.MOV.U32 R30, RZ, RZ, R23 ;  /* 0x000000ffff1e2224 */ /* 0x000fe200078e0017 */
[----:B------:R-:W-:Y:S02]  /*3cd0*/  ISETP.NE.AND P2, PT, R22, 0x6, PT ;  /* 0x000000061600780c */ /* 0x000fe40003f45270 */
[----:B------:R-:W-:-:S11]  /*3ce0*/  SHF.R.S32.HI R23, RZ, 0x1f, R22 ;  /* 0x0000001fff177819 */ /* 0x000fd60000011416 */
[----:B------:R-:W-:Y:S05]  /*3cf0*/  @P2 BRA `(.L_x_1114) ;  /* 0xfffffe8000002947 */ /* 0x000fea000383ffff */
.L_x_1113:
[----:B------:R-:W-:Y:S05]  /*3d00*/  BSYNC B2 ;  /* 0x0000000000027941 */ /* 0x000fea0003800000 */
.L_x_1112:
[----:B------:R-:W-:Y:S01]  /*3d10*/  BSSY B2, `(.L_x_1115) ;  /* 0x000001f000027945 */ /* 0x000fe20003800000 */
[----:B------:R-:W-:Y:S05]  /*3d20*/  @P1 BRA `(.L_x_1116) ;  /* 0x000001d000001947 */ /* 0x000fea0003800000 */
[----:B------:R-:W-:Y:S01]  /*3d30*/  IMAD.SHL.U32 R22, R17, 0x100, RZ ;  /* 0x0000010011167824 */ /* 0x000fe200078e00ff */
[----:B------:R-:W-:Y:S01]  /*3d40*/  UMOV UR4, URZ ;  /* 0x0000003f00047c82 */ /* 0x000fe20008000000 */
[----:B------:R-:W-:-:S03]  /*3d50*/  IMAD.MOV.U32 R37, RZ, RZ, RZ ;  /* 0x000000ffff257224 */ /* 0x000fc600078e00ff */
[----:B------:R-:W-:Y:S02]  /*3d60*/  LOP3.LUT R39, R22, 0x80000000, RZ, 0xfc, !PT ;  /* 0x8000000016277812 */ /* 0x000fe400078efcff */
[----:B------:R-:W-:-:S06]  /*3d70*/  CS2R R22, SRZ ;  /* 0x0000000000167805 */ /* 0x000fcc000001ff00 */
.L_x_1117:
        /* <DEDUP_REMOVED lines=21> */
[----:B------:R-:W-:Y:S01]  /*3ed0*/  @P6 IMAD.MOV.U32 R30, RZ, RZ, R23 ;  /* 0x000000ffff1e6224 */ /* 0x000fe200078e0017 */
[----:B------:R-:W-:-:S11]  /*3ee0*/  SHF.R.S32.HI R23, RZ, 0x1f, R22 ;  /* 0x0000001fff177819 */ /* 0x000fd60000011416 */
[----:B------:R-:W-:Y:S05]  /*3ef0*/  @P1 BRA `(.L_x_1117) ;  /* 0xfffffe8000001947 */ /* 0x000fea000383ffff */
.L_x_1116:
[----:B------:R-:W-:Y:S05]  /*3f00*/  BSYNC B2 ;  /* 0x0000000000027941 */ /* 0x000fea0003800000 */
.L_x_1115:
[----:B------:R-:W-:Y:S01]  /*3f10*/  IMAD.MOV.U32 R24, RZ, RZ, R32 ;  /* 0x000000ffff187224 */ /* 0x000fe200078e0020 */
[----:B------:R-:W-:Y:S01]  /*3f20*/  FFMA R35, R6, R35, RZ ;  /* 0x0000002306237223 */ /* 0x000fe200000000ff */
[----:B------:R-:W-:Y:S05]  /*3f30*/  @!P3 BRA `(.L_x_1118) ;  /* 0x000000800000b947 */ /* 0x000fea0003800000 */
[----:B------:R-:W-:Y:S01]  /*3f40*/  SHF.R.S32.HI R23, RZ, 0x1f, R8 ;  /* 0x0000001fff177819 */ /* 0x000fe20000011408 */
[----:B------:R-:W-:-:S04]  /*3f50*/  IMAD.MOV.U32 R27, RZ, RZ, c[0x0][0x340] ;  /* 0x0000d000ff1b7624 */ /* 0x000fc800078e00ff */
[----:B------:R-:W-:-:S04]  /*3f60*/  IMAD R23, R23, c[0x0][0x340], RZ ;  /* 0x0000d00017177a24 */ /* 0x000fc800078e02ff */
[C---:B------:R-:W-:Y:S02]  /*3f70*/  IMAD R25, R8.reuse, UR9, R23 ;  /* 0x0000000908197c24 */ /* 0x040fe4000f8e0217 */
[----:B------:R-:W-:-:S04]  /*3f80*/  IMAD.WIDE.U32 R22, R8, R27, c[0x0][0x320] ;  /* 0x0000c80008167625 */ /* 0x000fc800078e001b */
[----:B------:R-:W-:-:S05]  /*3f90*/  IMAD.IADD R23, R23, 0x1, R25 ;  /* 0x0000000117177824 */ /* 0x000fca00078e0219 */
[----:B------:R0:W-:Y:S01]  /*3fa0*/  RED.E.ADD.F32.FTZ.RN.STRONG.GPU [R22.64], R35 ;  /* 0x000000231600798e */ /* 0x0001e2000c10e78a */
[----:B------:R-:W-:Y:S05]  /*3fb0*/  BRA `(.L_x_1119) ;  /* 0x000000a000007947 */ /* 0x000fea0003800000 */
.L_x_1118:
[----:B------:R-:W-:-:S04]  /*3fc0*/  ISETP.NE.U32.AND P1, PT, RZ, c[0x0][0x230], PT ;  /* 0x00008c00ff007a0c */ /* 0x000fc80003f25070 */
[----:B------:R-:W-:-:S13]  /*3fd0*/  ISETP.NE.AND.EX P1, PT, RZ, c[0x0][0x234], PT, P1 ;  /* 0x00008d00ff007a0c */ /* 0x000fda0003f25310 */
[----:B------:R-:W-:Y:S05]  /*3fe0*/  @!P1 BRA `(.L_x_1119) ;  /* 0x0000007000009947 */ /* 0x000fea0003800000 */
[----:B------:R-:W-:Y:S01]  /*3ff0*/  SHF.R.S32.HI R23, RZ, 0x1f, R8 ;  /* 0x0000001fff177819 */ /* 0x000fe20000011408 */
[----:B------:R-:W-:-:S04]  /*4000*/  IMAD.MOV.U32 R27, RZ, RZ, c[0x0][0x248] ;  /* 0x00009200ff1b7624 */ /* 0x000fc800078e00ff */
[----:B------:R-:W-:-:S04]  /*4010*/  IMAD R23, R23, c[0x0][0x248], RZ ;  /* 0x0000920017177a24 */ /* 0x000fc800078e02ff */
[C---:B------:R-:W-:Y:S02]  /*4020*/  IMAD R25, R8.reuse, UR8, R23 ;  /* 0x0000000808197c24 */ /* 0x040fe4000f8e0217 */
[----:B------:R-:W-:-:S04]  /*4030*/  IMAD.WIDE.U32 R22, R8, R27, c[0x0][0x230] ;  /* 0x00008c0008167625 */ /* 0x000fc800078e001b */
[----:B------:R-:W-:-:S05]  /*4040*/  IMAD.IADD R23, R23, 0x1, R25 ;  /* 0x0000000117177824 */ /* 0x000fca00078e0219 */
[----:B------:R0:W-:Y:S02]  /*4050*/  RED.E.ADD.F32.FTZ.RN.STRONG.GPU [R22.64], R35 ;  /* 0x000000231600798e */ /* 0x0001e4000c10e78a */
.L_x_1119:
[----:B------:R-:W-:Y:S05]  /*4060*/  @!P0 BRA `(.L_x_1120) ;  /* 0x000000b000008947 */ /* 0x000fea0003800000 */
[----:B0-----:R-:W-:Y:S01]  /*4070*/  SHF.R.S32.HI R23, RZ, 0x1f, R8 ;  /* 0x0000001fff177819 */ /* 0x001fe20000011408 */
[----:B------:R-:W-:Y:S01]  /*4080*/  ULDC UR4, c[0x0][0x308] ;  /* 0x0000c20000047ab9 */ /* 0x000fe20000000800 */
[----:B------:R-:W-:Y:S01]  /*4090*/  IMAD.MOV.U32 R27, RZ, RZ, c[0x0][0x308] ;  /* 0x0000c200ff1b7624 */ /* 0x000fe200078e00ff */
[----:B------:R-:W-:Y:S02]  /*40a0*/  USHF.R.S32.HI UR4, URZ, 0x1f, UR4 ;  /* 0x0000001f3f047899 */ /* 0x000fe40008011404 */
[----:B------:R-:W-:-:S04]  /*40b0*/  IMAD R23, R23, c[0x0][0x308], RZ ;  /* 0x0000c20017177a24 */ /* 0x000fc800078e02ff */
[C---:B------:R-:W-:Y:S02]  /*40c0*/  IMAD R25, R8.reuse, UR4, R23 ;  /* 0x0000000408197c24 */ /* 0x040fe4000f8e0217 */
[----:B------:R-:W-:-:S04]  /*40d0*/  IMAD.WIDE.U32 R22, R8, R27, c[0x0][0x2e8] ;  /* 0x0000ba0008167625 */ /* 0x000fc800078e001b */
[----:B------:R-:W-:-:S05]  /*40e0*/  IMAD.IADD R23, R23, 0x1, R25 ;  /* 0x0000000117177824 */ /* 0x000fca00078e0219 */
[----:B------:R0:W-:Y:S01]  /*40f0*/  RED.E.ADD.F32.FTZ.RN.STRONG.GPU [R22.64], R34 ;  /* 0x000000221600798e */ /* 0x0001e2000c10e78a */
[----:B------:R-:W-:Y:S01]  /*4100*/  FFMA R26, RZ, c[0x0][0x274], RZ ;  /* 0x00009d00ff1a7a23 */ /* 0x000fe200000000ff */
[----:B------:R-:W-:Y:S05]  /*4110*/  BRA `(.L_x_1100) ;  /* 0x000000d000007947 */ /* 0x000fea0003800000 */
.L_x_1120:
[----:B------:R-:W-:Y:S01]  /*4120*/  ISETP.NE.U32.AND P0, PT, RZ, c[0x0][0x1f8], PT ;  /* 0x00007e00ff007a0c */ /* 0x000fe20003f05070 */
[----:B------:R-:W-:-:S03]  /*4130*/  FFMA R26, RZ, c[0x0][0x274], RZ ;  /* 0x00009d00ff1a7a23 */ /* 0x000fc600000000ff */
[----:B------:R-:W-:-:S13]  /*4140*/  ISETP.NE.AND.EX P0, PT, RZ, c[0x0][0x1fc], PT, P0 ;  /* 0x00007f00ff007a0c */ /* 0x000fda0003f05300 */
        /* <DEDUP_REMOVED lines=9> */
[----:B------:R0:W-:Y:S02]  /*41e0*/  RED.E.ADD.F32.FTZ.RN.STRONG.GPU [R22.64], R34 ;  /* 0x000000221600798e */ /* 0x0001e4000c10e78a */
.L_x_1100:
[----:B------:R-:W-:Y:S05]  /*41f0*/  BSYNC B1 ;  /* 0x0000000000017941 */ /* 0x000fea0003800000 */
.L_x_1099:
[----:B------:R-:W-:Y:S01]  /*4200*/  FSETP.GT.AND P0, PT, R16, RZ, PT ;  /* 0x000000ff1000720b */ /* 0x000fe20003f04000 */
[----:B------:R-:W-:Y:S01]  /*4210*/  BSSY B1, `(.L_x_1121) ;  /* 0x0000030000017945 */ /* 0x000fe20003800000 */
[----:B------:R-:W-:Y:S02]  /*4220*/  IMAD.MOV.U32 R25, RZ, RZ, RZ ;  /* 0x000000ffff197224 */ /* 0x000fe400078e00ff */
[----:B------:R-:W-:-:S09]  /*4230*/  IMAD.MOV.U32 R27, RZ, RZ, RZ ;  /* 0x000000ffff1b7224 */ /* 0x000fd200078e00ff */
        /* <DEDUP_REMOVED lines=11> */
[----:B------:R-:W-:Y:S02]  /*42f0*/  MOV R27, 0x4310 ;  /* 0x00004310001b7802 */ /* 0x000fe40000000f00 */
[----:B------:R-:W-:Y:S05]  /*4300*/  CALL.REL.NOINC `($__internal_36_$__cuda_sm3x_div_rn_noftz_f32_slowpath) ;  /* 0x0000088000007944 */ /* 0x000fea0003c00000 */
[----:B------:R-:W-:Y:S02]  /*4310*/  IMAD.MOV.U32 R25, RZ, RZ, R31 ;  /* 0x000000ffff197224 */ /* 0x000fe400078e001f */
.L_x_1124:
[----:B------:R-:W-:Y:S05]  /*4320*/  BSYNC B2 ;  /* 0x0000000000027941 */ /* 0x000fea0003800000 */
.L_x_1123:
        /* <DEDUP_REMOVED lines=13> */
.L_x_1126:
[----:B------:R-:W-:Y:S05]  /*4400*/  BSYNC B2 ;  /* 0x0000000000027941 */ /* 0x000fea0003800000 */
.L_x_1125:
        /* <DEDUP_REMOVED lines=12> */
.L_x_1128:
[----:B------:R-:W-:Y:S05]  /*44d0*/  BSYNC B2 ;  /* 0x0000000000027941 */ /* 0x000fea0003800000 */
.L_x_1127:
[----:B------:R-:W-:Y:S01]  /*44e0*/  FFMA R27, RZ, R25, RZ ;  /* 0x00000019ff1b7223 */ /* 0x000fe200000000ff */
[----:B------:R-:W-:Y:S01]  /*44f0*/  FFMA R25, RZ, R9, RZ ;  /* 0x00000009ff197223 */ /* 0x000fe200000000ff */
[----:B------:R-:W-:Y:S02]  /*4500*/  FFMA R31, RZ, R31, RZ ;  /* 0x0000001fff1f7223 */ /* 0x000fe400000000ff */
.L_x_1122:
[----:B------:R-:W-:Y:S05]  /*4510*/  BSYNC B1 ;  /* 0x0000000000017941 */ /* 0x000fea0003800000 */
.L_x_1121:
[----:B------:R-:W-:Y:S01]  /*4520*/  ISETP.NE.U32.AND P0, PT, RZ, c[0x0][0x2b0], PT ;  /* 0x0000ac00ff007a0c */ /* 0x000fe20003f05070 */
[----:B0-----:R-:W-:Y:S01]  /*4530*/  FADD R22, -R27, R24 ;  /* 0x000000181b167221 */ /* 0x001fe20000000100 */
[C---:B------:R-:W-:Y:S01]  /*4540*/  FADD R23, -R25.reuse, R33 ;  /* 0x0000002119177221 */ /* 0x040fe20000000100 */
[--C-:B------:R-:W-:Y:S01]  /*4550*/  FADD R25, R25, R26.reuse ;  /* 0x0000001a19197221 */ /* 0x100fe20000000000 */
[----:B------:R-:W-:Y:S01]  /*4560*/  ISETP.NE.AND.EX P0, PT, RZ, c[0x0][0x2b4], PT, P0 ;  /* 0x0000ad00ff007a0c */ /* 0x000fe20003f05300 */
[----:B------:R-:W-:Y:S01]  /*4570*/  FADD R27, R27, R26 ;  /* 0x0000001a1b1b7221 */ /* 0x000fe20000000000 */
[--C-:B------:R-:W-:Y:S01]  /*4580*/  FADD R26, R26, R31.reuse ;  /* 0x0000001f1a1a7221 */ /* 0x100fe20000000000 */
[----:B------:R-:W-:Y:S01]  /*4590*/  FADD R31, R32, -R31 ;  /* 0x8000001f201f7221 */ /* 0x000fe20000000000 */
[----:B------:R-:W-:Y:S01]  /*45a0*/  FADD R25, RZ, R25 ;  /* 0x00000019ff197221 */ /* 0x000fe20000000000 */
[----:B------:R-:W-:Y:S01]  /*45b0*/  FADD R27, RZ, R27 ;  /* 0x0000001bff1b7221 */ /* 0x000fe20000000000 */
[----:B------:R-:W-:-:S07]  /*45c0*/  FADD R33, RZ, R26 ;  /* 0x0000001aff217221 */ /* 0x000fce0000000000 */
        /* <DEDUP_REMOVED lines=13> */
.L_x_1129:
[----:B------:R-:W-:-:S04]  /*46a0*/  ISETP.NE.U32.AND P0, PT, RZ, c[0x0][0x1c0], PT ;  /* 0x00007000ff007a0c */ /* 0x000fc80003f05070 */
[----:B------:R-:W-:-:S13]  /*46b0*/  ISETP.NE.AND.EX P0, PT, RZ, c[0x0][0x1c4], PT, P0 ;  /* 0x00007100ff007a0c */ /* 0x000fda0003f05300 */
[----:B------:R-:W-:Y:S05]  /*46c0*/  @!P0 BRA `(.L_x_1098) ;  /* 0x0000009000008947 */ /* 0x000fea0003800000 */
[----:B------:R-:W-:Y:S01]  /*46d0*/  SHF.R.S32.HI R9, RZ, 0x1f, R12 ;  /* 0x0000001fff097819 */ /* 0x000fe2000001140c */
[----:B------:R-:W-:-:S04]  /*46e0*/  IMAD.MOV.U32 R11, RZ, RZ, c[0x0][0x1d8] ;  /* 0x00007600ff0b7624 */ /* 0x000fc800078e00ff */
[----:B------:R-:W-:Y:S02]  /*46f0*/  IMAD R9, R9, c[0x0][0x1d8], RZ ;  /* 0x0000760009097a24 */ /* 0x000fe400078e02ff */
[----:B------:R-:W-:-:S04]  /*4700*/  IMAD.WIDE.U32 R10, R12, R11, c[0x0][0x1c0] ;  /* 0x000070000c0a7625 */ /* 0x000fc800078e000b */
[----:B------:R-:W-:-:S04]  /*4710*/  IMAD R9, R12, UR5, R9 ;  /* 0x000000050c097c24 */ /* 0x000fc8000f8e0209 */
[----:B------:R-:W-:-:S05]  /*4720*/  IMAD.IADD R11, R11, 0x1, R9 ;  /* 0x000000010b0b7824 */ /* 0x000fca00078e0209 */
[----:B------:R0:W-:Y:S04]  /*4730*/  RED.E.ADD.F32.FTZ.RN.STRONG.GPU [R10.64], R27 ;  /* 0x0000001b0a00798e */ /* 0x0001e8000c10e78a */
[----:B------:R0:W-:Y:S04]  /*4740*/  RED.E.ADD.F32.FTZ.RN.STRONG.GPU [R10.64+0x4], R25 ;  /* 0x000004190a00798e */ /* 0x0001e8000c10e78a */
[----:B------:R0:W-:Y:S02]  /*4750*/  RED.E.ADD.F32.FTZ.RN.STRONG.GPU [R10.64+0x8], R33 ;  /* 0x000008210a00798e */ /* 0x0001e4000c10e78a */
.L_x_1098:
[----:B------:R-:W-:Y:S05]  /*4760*/  BSYNC B0 ;  /* 0x0000000000007941 */ /* 0x000fea0003800000 */
.L_x_1097:
[----:B------:R-:W-:Y:S01]  /*4770*/  ISETP.NE.U32.AND P0, PT, RZ, c[0x0][0x2b0], PT ;  /* 0x0000ac00ff007a0c */ /* 0x000fe20003f05070 */
[----:B------:R-:W-:Y:S01]  /*4780*/  FADD R23, RZ, R23 ;  /* 0x00000017ff177221 */ /* 0x000fe20000000000 */
[----:B0-----:R-:W-:Y:S01]  /*4790*/  FADD R25, RZ, R22 ;  /* 0x00000016ff197221 */ /* 0x001fe20000000000 */
[----:B------:R-:W-:Y:S01]  /*47a0*/  FADD R31, RZ, R31 ;  /* 0x0000001fff1f7221 */ /* 0x000fe20000000000 */
        /* <DEDUP_REMOVED lines=14> */
.L_x_1130:
        /* <DEDUP_REMOVED lines=12> */
.L_x_1131:
        /* <DEDUP_REMOVED lines=11> */
.L_x_1132:
[----:B------:R-:W-:Y:S05]  /*4a00*/  EXIT ;  /* 0x000000000000794d */ /* 0x000fea0003800000 */
        .weak           $__internal_35_$__cuda_sm20_sqrt_rn_f32_slowpath
        .type           $__internal_35_$__cuda_sm20_sqrt_rn_f32_slowpath,@function
        .size           $__internal_35_$__cuda_sm20_sqrt_rn_f32_slowpath,($__internal_36_$__cuda_sm3x_div_rn_noftz_f32_slowpath - $__internal_35_$__cuda_sm20_sqrt_rn_f32_slowpath)
$__internal_35_$__cuda_sm20_sqrt_rn_f32_slowpath:
[----:B------:R-:W-:-:S13]  /*4a10*/  LOP3.LUT P1, RZ, R27, 0x7fffffff, RZ, 0xc0, !PT ;  /* 0x7fffffff1bff7812 */ /* 0x000fda000782c0ff */
[----:B------:R-:W-:Y:S01]  /*4a20*/  @!P1 IMAD.MOV.U32 R14, RZ, RZ, R27 ;  /* 0x000000ffff0e9224 */ /* 0x000fe200078e001b */
[----:B------:R-:W-:Y:S05]  /*4a30*/  @!P1 BRA `(.L_x_1134) ;  /* 0x0000011000009947 */ /* 0x000fea0003800000 */
[----:B------:R-:W-:Y:S01]  /*4a40*/  FSETP.GEU.FTZ.AND P1, PT, R27, RZ, PT ;  /* 0x000000ff1b00720b */ /* 0x000fe20003f3e000 */
[----:B------:R-:W-:-:S12]  /*4a50*/  IMAD.MOV.U32 R13, RZ, RZ, R27 ;  /* 0x000000ffff0d7224 */ /* 0x000fd800078e001b */
        /* <DEDUP_REMOVED lines=14> */
[----:B------:R-:W-:-:S04]  /*4b40*/  @P1 FMUL.FTZ R14, R23, 2.3283064365386962891e-10 ;  /* 0x2f800000170e1820 */ /* 0x000fc80000410000 */
.L_x_1134:
[----:B------:R-:W-:Y:S02]  /*4b50*/  IMAD.MOV.U32 R16, RZ, RZ, R14 ;  /* 0x000000ffff107224 */ /* 0x000fe400078e000e */
[----:B------:R-:W-:Y:S02]  /*4b60*/  IMAD.MOV.U32 R14, RZ, RZ, R26 ;  /* 0x000000ffff0e7224 */ /* 0x000fe400078e001a */
[----:B------:R-:W-:-:S04]  /*4b70*/  IMAD.MOV.U32 R15, RZ, RZ, 0x0 ;  /* 0x00000000ff0f7424 */ /* 0x000fc800078e00ff */
[----:B------:R-:W-:Y:S05]  /*4b80*/  RET.REL.NODEC R14 `(swellParticles_cuda_kernel_backward) ;  /* 0xffffb4700e007950 */ /* 0x000fea0003c3ffff */
        .weak           $__internal_36_$__cuda_sm3x_div_rn_noftz_f32_slowpath
        .type           $__internal_36_$__cuda_sm3x_div_rn_noftz_f32_slowpath,@function
        .size           $__internal_36_$__cuda_sm3x_div_rn_noftz_f32_slowpath,(.L_x_1270 - $__internal_36_$__cuda_sm3x_div_rn_noftz_f32_slowpath)
$__internal_36_$__cuda_sm3x_div_rn_noftz_f32_slowpath:
        /* <DEDUP_REMOVED lines=35> */
.L_x_1136:
[----:B------:R-:W-:Y:S01]  /*4dc0*/  LEA R34, R31, 0xc0800000, 0x17 ;  /* 0xc08000001f227811 */ /* 0x000fe200078eb8ff */
[----:B------:R-:W-:Y:S04]  /*4dd0*/  BSSY B4, `(.L_x_1141) ;  /* 0x0000036000047945 */ /* 0x000fe80003800000 */
[----:B------:R-:W-:Y:S01]  /*4de0*/  IMAD.IADD R36, R35, 0x1, -R34 ;  /* 0x0000000123247824 */ /* 0x000fe200078e0a22 */
[----:B------:R-:W-:-:S03]  /*4df0*/  IADD3 R34, R38, -0x7f, RZ ;  /* 0xffffff8126227810 */ /* 0x000fc60007ffe0ff */
[----:B------:R-:W0:Y:S01]  /*4e00*/  MUFU.RCP R35, R36 ;  /* 0x0000002400237308 */ /* 0x000e220000001000 */
[----:B------:R-:W-:Y:S01]  /*4e10*/  FADD.FTZ R37, -R36, -RZ ;  /* 0x800000ff24257221 */ /* 0x000fe20000010100 */
[----:B------:R-:W-:-:S03]  /*4e20*/  IMAD R22, R34, -0x800000, R22 ;  /* 0xff80000022167824 */ /* 0x000fc600078e0216 */
[----:B0-----:R-:W-:-:S04]  /*4e30*/  FFMA R38, R35, R37, 1 ;  /* 0x3f80000023267423 */ /* 0x001fc80000000025 */
[----:B------:R-:W-:Y:S01]  /*4e40*/  FFMA R35, R35, R38, R35 ;  /* 0x0000002623237223 */ /* 0x000fe20000000023 */
[----:B------:R-:W-:-:S03]  /*4e50*/  IADD3 R38, R34, 0x7f, -R31 ;  /* 0x0000007f22267810 */ /* 0x000fc60007ffe81f */
[----:B------:R-:W-:Y:S02]  /*4e60*/  FFMA R34, R22, R35, RZ ;  /* 0x0000002316227223 */ /* 0x000fe400000000ff */
[----:B------:R-:W-:Y:S02]  /*4e70*/  IMAD.IADD R38, R38, 0x1, R23 ;  /* 0x0000000126267824 */ /* 0x000fe400078e0217 */
        /* <DEDUP_REMOVED lines=20> */
[C---:B------:R-:W-:Y:S02]  /*4fc0*/  ISETP.NE.AND P2, PT, R36.reuse, RZ, PT ;  /* 0x000000ff2400720c */ /* 0x040fe40003f45270 */
[----:B------:R-:W-:Y:S02]  /*4fd0*/  LOP3.LUT R31, R31, 0x7fffff, RZ, 0xc0, !PT ;  /* 0x007fffff1f1f7812 */ /* 0x000fe400078ec0ff */
[----:B------:R-:W-:Y:S02]  /*4fe0*/  FSETP.NEU.FTZ.AND P0, PT, R23, R34, PT ;  /* 0x000000221700720b */ /* 0x000fe40003f1d000 */
[----:B------:R-:W-:Y:S02]  /*4ff0*/  IADD3 R34, R36, 0x20, RZ ;  /* 0x0000002024227810 */ /* 0x000fe40007ffe0ff */
[----:B------:R-:W-:-:S02]  /*5000*/  LOP3.LUT R31, R31, 0x800000, RZ, 0xfc, !PT ;  /* 0x008000001f1f7812 */ /* 0x000fc400078efcff */
[----:B------:R-:W-:Y:S01]  /*5010*/  ISETP.NE.AND P1, PT, R36, RZ, PT ;  /* 0x000000ff2400720c */ /* 0x000fe20003f25270 */
[----:B------:R-:W-:Y:S01]  /*5020*/  IMAD.MOV R36, RZ, RZ, -R36 ;  /* 0x000000ffff247224 */ /* 0x000fe200078e0a24 */
[----:B------:R-:W-:-:S04]  /*5030*/  SHF.L.U32 R34, R31, R34, RZ ;  /* 0x000000221f227219 */ /* 0x000fc800000006ff */
[----:B------:R-:W-:Y:S02]  /*5040*/  SEL R36, R36, RZ, P2 ;  /* 0x000000ff24247207 */ /* 0x000fe40001000000 */
[----:B------:R-:W-:Y:S02]  /*5050*/  ISETP.NE.AND P1, PT, R34, RZ, P1 ;  /* 0x000000ff2200720c */ /* 0x000fe40000f25270 */
[----:B------:R-:W-:Y:S02]  /*5060*/  SHF.R.U32.HI R36, RZ, R36, R31 ;  /* 0x00000024ff247219 */ /* 0x000fe4000001161f */
[----:B------:R-:W-:Y:S02]  /*5070*/  PLOP3.LUT P0, PT, P0, P1, PT, 0xa8, 0x0 ;  /* 0x000000000000781c */ /* 0x000fe40000703570 */
[----:B------:R-:W-:Y:S02]  /*5080*/  SHF.R.U32.HI R34, RZ, 0x1, R36 ;  /* 0x00000001ff227819 */ /* 0x000fe40000011624 */
[----:B------:R-:W-:-:S04]  /*5090*/  SEL R23, RZ, 0x1, !P0 ;  /* 0x00000001ff177807 */ /* 0x000fc80004000000 */
[----:B------:R-:W-:-:S04]  /*50a0*/  LOP3.LUT R23, R23, 0x1, R34, 0xf8, !PT ;  /* 0x0000000117177812 */ /* 0x000fc800078ef822 */
[----:B------:R-:W-:-:S05]  /*50b0*/  LOP3.LUT R23, R23, R36, RZ, 0xc0, !PT ;  /* 0x0000002417177212 */ /* 0x000fca00078ec0ff */
[----:B------:R-:W-:-:S05]  /*50c0*/  IMAD.IADD R23, R34, 0x1, R23 ;  /* 0x0000000122177824 */ /* 0x000fca00078e0217 */
[----:B------:R-:W-:Y:S01]  /*50d0*/  LOP3.LUT R22, R23, R22, RZ, 0xfc, !PT ;  /* 0x0000001617167212 */ /* 0x000fe200078efcff */
[----:B------:R-:W-:Y:S05]  /*50e0*/  BRA `(.L_x_1144) ;  /* 0x0000004000007947 */ /* 0x000fea0003800000 */
.L_x_1143:
[----:B------:R-:W-:-:S04]  /*50f0*/  LOP3.LUT R22, R22, 0x80000000, RZ, 0xc0, !PT ;  /* 0x8000000016167812 */ /* 0x000fc800078ec0ff */
[----:B------:R-:W-:Y:S01]  /*5100*/  LOP3.LUT R22, R22, 0x7f800000, RZ, 0xfc, !PT ;  /* 0x7f80000016167812 */ /* 0x000fe200078efcff */
[----:B------:R-:W-:Y:S05]  /*5110*/  BRA `(.L_x_1144) ;  /* 0x0000001000007947 */ /* 0x000fea0003800000 */
.L_x_1142:
[----:B------:R-:W-:Y:S02]  /*5120*/  IMAD R22, R38, 0x800000, R22 ;  /* 0x0080000026167824 */ /* 0x000fe400078e0216 */
.L_x_1144:
[----:B------:R-:W-:Y:S05]  /*5130*/  BSYNC B4 ;  /* 0x0000000000047941 */ /* 0x000fea0003800000 */
.L_x_1141:
[----:B------:R-:W-:Y:S05]  /*5140*/  BRA `(.L_x_1145) ;  /* 0x0000008000007947 */ /* 0x000fea0003800000 */
.L_x_1140:
[----:B------:R-:W-:-:S04]  /*5150*/  LOP3.LUT R22, R35, 0x80000000, R22, 0x48, !PT ;  /* 0x8000000023167812 */ /* 0x000fc800078e4816 */
[----:B------:R-:W-:Y:S01]  /*5160*/  LOP3.LUT R22, R22, 0x7f800000, RZ, 0xfc, !PT ;  /* 0x7f80000016167812 */ /* 0x000fe200078efcff */
[----:B------:R-:W-:Y:S05]  /*5170*/  BRA `(.L_x_1145) ;  /* 0x0000005000007947 */ /* 0x000fea0003800000 */
.L_x_1139:
[----:B------:R-:W-:Y:S01]  /*5180*/  LOP3.LUT R22, R35, 0x80000000, R22, 0x48, !PT ;  /* 0x8000000023167812 */ /* 0x000fe200078e4816 */
[----:B------:R-:W-:Y:S05]  /*5190*/  BRA `(.L_x_1145) ;  /* 0x0000003000007947 */ /* 0x000fea0003800000 */
.L_x_1138:
[----:B------:R-:W0:Y:S01]  /*51a0*/  MUFU.RSQ R22, -QNAN ;  /* 0xffc0000000167908 */ /* 0x000e220000001400 */
[----:B------:R-:W-:Y:S05]  /*51b0*/  BRA `(.L_x_1145) ;  /* 0x0000001000007947 */ /* 0x000fea0003800000 */
.L_x_1137:
[----:B------:R-:W-:Y:S02]  /*51c0*/  FADD.FTZ R22, R22, R16 ;  /* 0x0000001016167221 */ /* 0x000fe40000010000 */
.L_x_1145:
[----:B------:R-:W-:Y:S05]  /*51d0*/  BSYNC B3 ;  /* 0x0000000000037941 */ /* 0x000fea0003800000 */
.L_x_1135:
[----:B0-----:R-:W-:Y:S02]  /*51e0*/  IMAD.MOV.U32 R31, RZ, RZ, R22 ;  /* 0x000000ffff1f7224 */ /* 0x001fe400078e0016 */
[----:B------:R-:W-:Y:S02]  /*51f0*/  IMAD.MOV.U32 R22, RZ, RZ, R27 ;  /* 0x000000ffff167224 */ /* 0x000fe400078e001b */
[----:B------:R-:W-:-:S04]  /*5200*/  IMAD.MOV.U32 R23, RZ, RZ, 0x0 ;  /* 0x00000000ff177424 */ /* 0x000fc800078e00ff */
[----:B------:R-:W-:Y:S05]  /*5210*/  RET.REL.NODEC R22 `(swellParticles_cuda_kernel_backward) ;  /* 0xffffade016007950 */ /* 0x000fea0003c3ffff */
.L_x_1146:
        /* <DEDUP_REMOVED lines=14> */
.L_x_1270:


//--------------------- .text.swellParticles_cuda_kernel_forward --------------------------
	.section	.text.swellParticles_cuda_kernel_forward,"ax",@progbits
	.sectioninfo	@"SHI_REGISTERS=36"
	.align	128
        .global         swellParticles_cuda_kernel_forward
        .type           swellParticles_cuda_kernel_forward,@function
        .size           swellParticles_cuda_kernel_forward,(.L_x_1271 - swellParticles_cuda_kernel_forward)
        .other          swellParticles_cuda_kernel_forward,@"STO_CUDA_ENTRY STV_DEFAULT"
swellParticles_cuda_kernel_forward:
.text.swellParticles_cuda_kernel_forward:
[----:B------:R-:W-:-:S03]  /*0000*/  IMAD.MOV.U32 R1, RZ, RZ, c[0x0][0x28] ;  /* 0x00000a00ff017624 */ /* 0x000fc600078e00ff */
[----:B------:R-:W0:Y:S01]  /*0010*/  S2R R2, SR_TID.X ;  /* 0x0000000000027919 */ /* 0x000e220000002100 */
[----:B------:R-:W-:Y:S01]  /*0020*/  IMAD.MOV.U32 R3, RZ, RZ, RZ ;  /* 0x000000ffff037224 */ /* 0x000fe200078e00ff */
[----:B------:R-:W-:Y:S02]  /*0030*/  IADD3 R1, R1, -0x20, RZ ;  /* 0xffffffe001017810 */ /* 0x000fe40007ffe0ff */
[----:B------:R-:W0:Y:S02]  /*0040*/  S2R R9, SR_CTAID.X ;  /* 0x0000000000097919 */ /* 0x000e240000002500 */
[----:B0-----:R-:W-:-:S05]  /*0050*/  IMAD.WIDE.U32 R8, R9, c[0x0][0x0], R2 ;  /* 0x0000000009087a25 */ /* 0x001fca00078e0002 */
[----:B------:R-:W-:-:S04]  /*0060*/  ISETP.GE.U32.AND P0, PT, R8, c[0x0][0x178], PT ;  /* 0x00005e0008007a0c */ /* 0x000fc80003f06070 */
[----:B------:R-:W-:-:S13]  /*0070*/  ISETP.GE.U32.AND.EX P0, PT, R9, c[0x0][0x17c], PT, P0 ;  /* 0x00005f0009007a0c */ /* 0x000fda0003f06100 */
[----:B------:R-:W-:Y:S05]  /*0080*/  @P0 EXIT ;  /* 0x000000000000094d */ /* 0x000fea0003800000 */
[----:B------:R-:W-:Y:S01]  /*0090*/  IMAD.MOV.U32 R0, RZ, RZ, R8 ;  /* 0x000000ffff007224 */ /* 0x000fe200078e0008 */
[----:B------:R-:W-:Y:S02]  /*00a0*/  ULDC UR5, c[0x0][0x1d8] ;  /* 0x0000760000057ab9 */ /* 0x000fe40000000800 */
[----:B------:R-:W-:Y:S02]  /*00b0*/  USHF.R.S32.HI UR5, URZ, 0x1f, UR5 ;  /* 0x0000001f3f057899 */ /* 0x000fe40008011405 */
[----:B------:R-:W-:Y:S02]  /*00c0*/  ULDC.64 UR8, c[0x0][0x118] ;  /* 0x0000460000087ab9 */ /* 0x000fe40000000a00 */
.L_x_1173:
[----:B0-----:R-:W-:Y:S01]  /*00d0*/  SHF.R.S32.HI R3, RZ, 0x1f, R0 ;  /* 0x0000001fff037819 */ /* 0x001fe20000011400 */
[----:B------:R-:W-:Y:S02]  /*00e0*/  IMAD.MOV.U32 R2, RZ, RZ, c[0x0][0x1a0] ;  /* 0x00006800ff027624 */ /* 0x000fe400078e00ff */
[----:B------:R-:W-:Y:S02]  /*00f0*/  IMAD.MOV.U32 R17, RZ, RZ, c[0x0][0x1d8] ;  /* 0x00007600ff117624 */ /* 0x000fe400078e00ff */
[----:B------:R-:W-:Y:S01]  /*0100*/  IMAD R7, R3, c[0x0][0x1d8], RZ ;  /* 0x0000760003077a24 */ /* 0x000fe200078e02ff */
[----:B------:R-:W-:Y:S01]  /*0110*/  SHF.R.S32.HI R14, RZ, 0x1f, R2 ;  /* 0x0000001fff0e7819 */ /* 0x000fe20000011402 */
[----:B------:R-:W-:-:S02]  /*0120*/  IMAD.MOV.U32 R15, RZ, RZ, c[0x0][0x1a0] ;  /* 0x00006800ff0f7624 */ /* 0x000fc400078e00ff */
[----:B------:R-:W-:Y:S02]  /*0130*/  IMAD R11, R3, c[0x0][0x1a0], RZ ;  /* 0x00006800030b7a24 */ /* 0x000fe400078e02ff */
[----:B------:R-:W-:-:S04]  /*0140*/  IMAD.WIDE.U32 R4, R0, R17, c[0x0][0x1b8] ;  /* 0x00006e0000047625 */ /* 0x000fc800078e0011 */
[C---:B------:R-:W-:Y:S02]  /*0150*/  IMAD R13, R0.reuse, UR5, R7 ;  /* 0x00000005000d7c24 */ /* 0x040fe4000f8e0207 */
[----:B------:R-:W-:-:S04]  /*0160*/  IMAD.WIDE.U32 R6, R0, R15, c[0x0][0x180] ;  /* 0x0000600000067625 */ /* 0x000fc800078e000f */
[----:B------:R-:W-:Y:S02]  /*0170*/  IMAD R11, R14, R0, R11 ;  /* 0x000000000e0b7224 */ /* 0x000fe400078e020b */
[----:B------:R-:W-:Y:S02]  /*0180*/  IMAD.IADD R5, R5, 0x1, R13 ;  /* 0x0000000105057824 */ /* 0x000fe400078e020d */
[----:B------:R-:W-:Y:S02]  /*0190*/  IMAD.MOV.U32 R10, RZ, RZ, R6 ;  /* 0x000000ffff0a7224 */ /* 0x000fe400078e0006 */
[----:B------:R-:W-:Y:S01]  /*01a0*/  IMAD.IADD R11, R7, 0x1, R11 ;  /* 0x00000001070b7824 */ /* 0x000fe200078e020b */
[----:B------:R-:W2:Y:S04]  /*01b0*/  LDG.E R8, [R4.64+0x4] ;  /* 0x0000040804087981 */ /* 0x000ea8000c1e1900 */
[----:B------:R-:W3:Y:S01]  /*01c0*/  LDG.E R10, [R10.64] ;  /* 0x000000080a0a7981 */ /* 0x000ee2000c1e1900 */
[----:B------:R-:W-:Y:S01]  /*01d0*/  ULDC UR6, c[0x0][0x0] ;  /* 0x0000000000067ab9 */ /* 0x000fe20000000800 */
[----:B------:R-:W-:Y:S01]  /*01e0*/  IMAD.MOV.U32 R6, RZ, RZ, R0 ;  /* 0x000000ffff067224 */ /* 0x000fe200078e0000 */
[----:B------:R-:W-:Y:S01]  /*01f0*/  ULDC UR7, c[0x0][0xc] ;  /* 0x0000030000077ab9 */ /* 0x000fe20000000800 */
[----:B------:R-:W-:Y:S01]  /*0200*/  BSSY B0, `(.L_x_1147) ;  /* 0x0000244000007945 */ /* 0x000fe20003800000 */
[----:B------:R-:W-:-:S02]  /*0210*/  UIMAD.WIDE.U32 UR6, UR6, UR7, URZ ;  /* 0x00000007060672a5 */ /* 0x000fc4000f8e003f */
[----:B------:R-:W-:Y:S02]  /*0220*/  UMOV UR4, URZ ;  /* 0x0000003f00047c82 */ /* 0x000fe40008000000 */
[----:B------:R-:W-:Y:S02]  /*0230*/  UIADD3 UR4, UR7, UR4, URZ ;  /* 0x0000000407047290 */ /* 0x000fe4000fffe03f */
[----:B------:R-:W-:-:S04]  /*0240*/  IADD3 R0, P0, R0, UR6, RZ ;  /* 0x0000000600007c10 */ /* 0x000fc8000ff1e0ff */
[----:B------:R-:W-:Y:S02]  /*0250*/  IADD3.X R9, R9, UR4, RZ, P0, !PT ;  /* 0x0000000409097c10 */ /* 0x000fe400087fe4ff */
[----:B------:R-:W-:-:S04]  /*0260*/  ISETP.GE.U32.AND P0, PT, R0, c[0x0][0x178], PT ;  /* 0x00005e0000007a0c */ /* 0x000fc80003f06070 */
[----:B------:R-:W-:Y:S02]  /*0270*/  ISETP.GE.U32.AND.EX P0, PT, R9, c[0x0][0x17c], PT, P0 ;  /* 0x00005f0009007a0c */ /* 0x000fe40003f06100 */
[----:B--2---:R-:W-:-:S04]  /*0280*/  FSETP.GT.AND P1, PT, R8, c[0x0][0x270], PT ;  /* 0x00009c0008007a0b */ /* 0x004fc80003f24000 */
[----:B---3--:R-:W-:-:S13]  /*0290*/  ISETP.NE.OR P1, PT, R10, 0x1, !P1 ;  /* 0x000000010a00780c */ /* 0x008fda0004f25670 */
[----:B------:R-:W-:Y:S05]  /*02a0*/  @P1 BRA `(.L_x_1148) ;  /* 0x0000239000001947 */ /* 0x000fea0003800000 */
[----:B------:R-:W-:-:S04]  /*02b0*/  IADD3 R10, R6, 0x1, RZ ;  /* 0x00000001060a7810 */ /* 0x000fc80007ffe0ff */
[----:B------:R-:W-:-:S13]  /*02c0*/  ISETP.GE.AND P1, PT, R10, c[0x0][0x190], PT ;  /* 0x000064000a007a0c */ /* 0x000fda0003f26270 */
[----:B------:R-:W-:Y:S05]  /*02d0*/  @P1 BRA `(.L_x_1148) ;  /* 0x0000236000001947 */ /* 0x000fea0003800000 */
[----:B------:R-:W-:Y:S01]  /*02e0*/  SHF.R.S32.HI R2, RZ, 0x1f, R10 ;  /* 0x0000001fff027819 */ /* 0x000fe2000001140a */
[----:B------:R-:W-:-:S04]  /*02f0*/  IMAD.WIDE.U32 R12, R10, R15, c[0x0][0x180] ;  /* 0x000060000a0c7625 */ /* 0x000fc800078e000f */
[----:B------:R-:W-:-:S04]  /*0300*/  IMAD R7, R2, c[0x0][0x1a0], RZ ;  /* 0x0000680002077a24 */ /* 0x000fc800078e02ff */
[----:B------:R-:W-:-:S04]  /*0310*/  IMAD R7, R10, R14, R7 ;  /* 0x0000000e0a077224 */ /* 0x000fc800078e0207 */
[----:B------:R-:W-:-:S05]  /*0320*/  IMAD.IADD R13, R13, 0x1, R7 ;  /* 0x000000010d0d7824 */ /* 0x000fca00078e0207 */
[----:B------:R-:W2:Y:S02]  /*0330*/  LDG.E R12, [R12.64] ;  /* 0x000000080c0c7981 */ /* 0x000ea4000c1e1900 */
[----:B--2---:R-:W-:-:S13]  /*0340*/  ISETP.NE.AND P1, PT, R12, RZ, PT ;  /* 0x000000ff0c00720c */ /* 0x004fda0003f25270 */
[----:B------:R-:W-:Y:S05]  /*0350*/  @P1 BRA `(.L_x_1148) ;  /* 0x000022e000001947 */ /* 0x000fea0003800000 */
[----:B------:R-:W-:Y:S01]  /*0360*/  IMAD R7, R2, c[0x0][0x1d8], RZ ;  /* 0x0000760002077a24 */ /* 0x000fe200078e02ff */
[----:B------:R-:W2:Y:S01]  /*0370*/  LDG.E R14, [R4.64+0x8] ;  /* 0x00000808040e7981 */ /* 0x000ea2000c1e1900 */
[----:B------:R-:W-:-:S04]  /*0380*/  IMAD.WIDE.U32 R12, R10, R17, c[0x0][0x1b8] ;  /* 0x00006e000a0c7625 */ /* 0x000fc800078e0011 */
[----:B------:R-:W-:Y:S02]  /*0390*/  IMAD R7, R10, UR5, R7 ;  /* 0x000000050a077c24 */ /* 0x000fe4000f8e0207 */
[----:B------:R-:W-:Y:S02]  /*03a0*/  IMAD.MOV.U32 R16, RZ, RZ, R12 ;  /* 0x000000ffff107224 */ /* 0x000fe400078e000c */
[----:B------:R-:W-:Y:S01]  /*03b0*/  IMAD.IADD R17, R13, 0x1, R7 ;  /* 0x000000010d117824 */ /* 0x000fe200078e0207 */
        /* <DEDUP_REMOVED lines=16> */
[----:B------:R-:W-:Y:S05]  /*04c0*/  CALL.REL.NOINC `($__internal_37_$__cuda_sm20_sqrt_rn_f32_slowpath) ;  /* 0x000021b000007944 */ /* 0x000fea0003c00000 */
[----:B------:R-:W-:Y:S05]  /*04d0*/  BRA `(.L_x_1151) ;  /* 0x0000004000007947 */ /* 0x000fea0003800000 */
.L_x_1150:
[----:B01----:R-:W-:Y:S01]  /*04e0*/  FMUL.FTZ R2, R7, R18 ;  /* 0x0000001207027220 */ /* 0x003fe20000410000 */
[----:B------:R-:W-:-:S03]  /*04f0*/  FMUL.FTZ R4, R18, 0.5 ;  /* 0x3f00000012047820 */ /* 0x000fc60000410000 */
[----:B------:R-:W-:-:S04]  /*0500*/  FFMA R5, -R2, R2, R7 ;  /* 0x0000000202057223 */ /* 0x000fc80000000107 */
[----:B------:R-:W-:Y:S02]  /*0510*/  FFMA R2, R5, R4, R2 ;  /* 0x0000000405027223 */ /* 0x000fe40000000002 */
.L_x_1151:
[----:B------:R-:W-:Y:S05]  /*0520*/  BSYNC B1 ;  /* 0x0000000000017941 */ /* 0x000fea0003800000 */
.L_x_1149:
[----:B------:R-:W-:Y:S01]  /*0530*/  IMAD.MOV.U32 R5, RZ, RZ, 0x2c9277b5 ;  /* 0x2c9277b5ff057424 */ /* 0x000fe200078e00ff */
[----:B------:R-:W-:-:S03]  /*0540*/  FSETP.GE.AND P1, PT, R2, c[0x0][0x268], PT ;  /* 0x00009a0002007a0b */ /* 0x000fc60003f26000 */
[----:B------:R-:W-:Y:S01]  /*0550*/  IMAD R4, R6, R5, -0x53a9b4fb ;  /* 0xac564b0506047424 */ /* 0x000fe200078e0205 */
[----:B------:R-:W-:-:S04]  /*0560*/  FSETP.LEU.OR P1, PT, R11, c[0x0][0x270], !P1 ;  /* 0x00009c000b007a0b */ /* 0x000fc80004f2b400 */
[----:B------:R-:W-:-:S04]  /*0570*/  LEA.HI R5, R4, 0x4, RZ, 0x4 ;  /* 0x0000000404057811 */ /* 0x000fc800078f20ff */
[----:B------:R-:W-:-:S04]  /*0580*/  SHF.R.U32.HI R5, RZ, R5, R4 ;  /* 0x00000005ff057219 */ /* 0x000fc80000011604 */
[----:B------:R-:W-:-:S05]  /*0590*/  LOP3.LUT R5, R5, R4, RZ, 0x3c, !PT ;  /* 0x0000000405057212 */ /* 0x000fca00078e3cff */
[----:B------:R-:W-:-:S05]  /*05a0*/  IMAD R5, R5, 0x108ef2d9, RZ ;  /* 0x108ef2d905057824 */ /* 0x000fca00078e02ff */
[----:B------:R-:W-:-:S04]  /*05b0*/  SHF.R.U32.HI R4, RZ, 0x16, R5 ;  /* 0x00000016ff047819 */ /* 0x000fc80000011605 */
[----:B------:R-:W-:-:S04]  /*05c0*/  LOP3.LUT R17, R4, R5, RZ, 0x3c, !PT ;  /* 0x0000000504117212 */ /* 0x000fc800078e3cff */
[----:B------:R-:W-:-:S04]  /*05d0*/  SHF.R.U32.HI R4, RZ, 0x8, R17 ;  /* 0x00000008ff047819 */ /* 0x000fc80000011611 */
[----:B------:R-:W-:-:S05]  /*05e0*/  I2FP.F32.U32 R4, R4 ;  /* 0x0000000400047245 */ /* 0x000fca0000201000 */
[----:B------:R-:W-:-:S05]  /*05f0*/  FMUL R4, R4, 5.9604644775390625e-08 ;  /* 0x3380000004047820 */ /* 0x000fca0000400000 */
[----:B------:R-:W-:-:S13]  /*0600*/  FSETP.GEU.OR P1, PT, R4, c[0x0][0x260], P1 ;  /* 0x0000980004007a0b */ /* 0x000fda0000f2e400 */
[----:B------:R-:W-:Y:S05]  /*0610*/  @P1 BRA `(.L_x_1148) ;  /* 0x0000202000001947 */ /* 0x000fea0003800000 */
[----:B------:R-:W-:Y:S01]  /*0620*/  ULDC UR4, c[0x0][0x248] ;  /* 0x0000920000047ab9 */ /* 0x000fe20000000800 */
[----:B------:R-:W-:Y:S01]  /*0630*/  IMAD.MOV.U32 R5, RZ, RZ, c[0x0][0x248] ;  /* 0x00009200ff057624 */ /* 0x000fe200078e00ff */
[----:B------:R-:W-:Y:S01]  /*0640*/  USHF.R.S32.HI UR4, URZ, 0x1f, UR4 ;  /* 0x0000001f3f047899 */ /* 0x000fe20008011404 */
[----:B------:R-:W-:Y:S02]  /*0650*/  IMAD R7, R3, c[0x0][0x248], RZ ;  /* 0x0000920003077a24 */ /* 0x000fe400078e02ff */
[----:B------:R-:W-:-:S04]  /*0660*/  IMAD.WIDE.U32 R4, R6, R5, c[0x0][0x228] ;  /* 0x00008a0006047625 */ /* 0x000fc800078e0005 */
[----:B------:R-:W-:Y:S01]  /*0670*/  IMAD R7, R6, UR4, R7 ;  /* 0x0000000406077c24 */ /* 0x000fe2000f8e0207 */
[----:B------:R-:W-:Y:S01]  /*0680*/  ULDC UR4, c[0x0][0x210] ;  /* 0x0000840000047ab9 */ /* 0x000fe20000000800 */
[----:B------:R-:W-:Y:S01]  /*0690*/  IMAD.MOV.U32 R18, RZ, RZ, R4 ;  /* 0x000000ffff127224 */ /* 0x000fe200078e0004 */
[----:B------:R-:W-:Y:S01]  /*06a0*/  USHF.R.S32.HI UR4, URZ, 0x1f, UR4 ;  /* 0x0000001f3f047899 */ /* 0x000fe20008011404 */
[----:B------:R-:W-:Y:S02]  /*06b0*/  IMAD.IADD R19, R5, 0x1, R7 ;  /* 0x0000000105137824 */ /* 0x000fe400078e0207 */
[----:B------:R-:W-:-:S03]  /*06c0*/  IMAD.MOV.U32 R5, RZ, RZ, c[0x0][0x210] ;  /* 0x00008400ff057624 */ /* 0x000fc600078e00ff */
[----:B------:R0:W2:Y:S01]  /*06d0*/  LDG.E R2, [R18.64] ;  /* 0x0000000812027981 */ /* 0x0000a2000c1e1900 */
[----:B------:R-:W-:Y:S02]  /*06e0*/  IMAD R3, R3, c[0x0][0x210], RZ ;  /* 0x0000840003037a24 */ /* 0x000fe400078e02ff */
[----:B------:R-:W-:-:S04]  /*06f0*/  IMAD.WIDE.U32 R4, R6, R5, c[0x0][0x1f0] ;  /* 0x00007c0006047625 */ /* 0x000fc800078e0005 */
[----:B------:R-:W-:-:S04]  /*0700*/  IMAD R3, R6, UR4, R3 ;  /* 0x0000000406037c24 */ /* 0x000fc8000f8e0203 */
[----:B------:R-:W-:Y:S02]  /*0710*/  IMAD.IADD R5, R5, 0x1, R3 ;  /* 0x0000000105057824 */ /* 0x000fe400078e0203 */
[----:B------:R-:W-:-:S03]  /*0720*/  IMAD R3, R17, 0x2c9277b5, RZ ;  /* 0x2c9277b511037824 */ /* 0x000fc600078e02ff */
[----:B------:R1:W5:Y:S01]  /*0730*/  LDG.E R16, [R4.64] ;  /* 0x0000000804107981 */ /* 0x000362000c1e1900 */
[----:B------:R-:W-:Y:S01]  /*0740*/  BSSY B1, `(.L_x_1152) ;  /* 0x0000069000017945 */ /* 0x000fe20003800000 */
[----:B------:R-:W-:-:S04]  /*0750*/  IADD3 R6, R3, 0x57b3a6f, RZ ;  /* 0x057b3a6f03067810 */ /* 0x000fc80007ffe0ff */
[----:B------:R-:W-:-:S04]  /*0760*/  LEA.HI R7, R6, 0x4, RZ, 0x4 ;  /* 0x0000000406077811 */ /* 0x000fc800078f20ff */
[----:B------:R-:W-:Y:S02]  /*0770*/  SHF.R.U32.HI R7, RZ, R7, R6 ;  /* 0x00000007ff077219 */ /* 0x000fe40000011606 */
[----:B-1----:R-:W-:Y:S02]  /*0780*/  IADD3 R4, R3, 0x320db224, RZ ;  /* 0x320db22403047810 */ /* 0x002fe40007ffe0ff */
[----:B------:R-:W-:Y:S02]  /*0790*/  LOP3.LUT R7, R7, R6, RZ, 0x3c, !PT ;  /* 0x0000000607077212 */ /* 0x000fe400078e3cff */
[----:B------:R-:W-:-:S03]  /*07a0*/  LEA.HI R5, R4, 0x4, RZ, 0x4 ;  /* 0x0000000404057811 */ /* 0x000fc600078f20ff */
[----:B------:R-:W-:Y:S01]  /*07b0*/  IMAD R7, R7, 0x108ef2d9, RZ ;  /* 0x108ef2d907077824 */ /* 0x000fe200078e02ff */
[----:B------:R-:W-:-:S04]  /*07c0*/  SHF.R.U32.HI R5, RZ, R5, R4 ;  /* 0x00000005ff057219 */ /* 0x000fc80000011604 */
[----:B------:R-:W-:Y:S02]  /*07d0*/  SHF.R.U32.HI R6, RZ, 0x16, R7 ;  /* 0x00000016ff067819 */ /* 0x000fe40000011607 */
[----:B------:R-:W-:Y:S02]  /*07e0*/  LOP3.LUT R5, R5, R4, RZ, 0x3c, !PT ;  /* 0x0000000405057212 */ /* 0x000fe400078e3cff */
[----:B------:R-:W-:-:S04]  /*07f0*/  LOP3.LUT R6, R6, R7, RZ, 0x3c, !PT ;  /* 0x0000000706067212 */ /* 0x000fc800078e3cff */
[----:B------:R-:W-:Y:S02]  /*0800*/  SHF.R.U32.HI R7, RZ, 0x8, R6 ;  /* 0x00000008ff077819 */ /* 0x000fe40000011606 */
[----:B------:R-:W-:Y:S02]  /*0810*/  IADD3 R6, R3, -0x27173d46, RZ ;  /* 0xd8e8c2ba03067810 */ /* 0x000fe40007ffe0ff */
[----:B------:R-:W-:Y:S02]  /*0820*/  I2FP.F32.U32 R7, R7 ;  /* 0x0000000700077245 */ /* 0x000fe40000201000 */
[----:B------:R-:W-:-:S03]  /*0830*/  LEA.HI R3, R6, 0x4, RZ, 0x4 ;  /* 0x0000000406037811 */ /* 0x000fc600078f20ff */
[----:B------:R-:W-:Y:S01]  /*0840*/  FMUL R7, R7, 5.9604644775390625e-08 ;  /* 0x3380000007077820 */ /* 0x000fe20000400000 */
[----:B------:R-:W-:-:S03]  /*0850*/  SHF.R.U32.HI R3, RZ, R3, R6 ;  /* 0x00000003ff037219 */ /* 0x000fc60000011606 */
[----:B------:R-:W-:Y:S01]  /*0860*/  FMUL R17, R7, 3.1400001049041748047 ;  /* 0x4048f5c307117820 */ /* 0x000fe20000400000 */
[----:B------:R-:W-:Y:S01]  /*0870*/  LOP3.LUT R3, R3, R6, RZ, 0x3c, !PT ;  /* 0x0000000603037212 */ /* 0x000fe200078e3cff */
[----:B------:R-:W-:Y:S02]  /*0880*/  IMAD R6, R5, 0x108ef2d9, RZ ;  /* 0x108ef2d905067824 */ /* 0x000fe400078e02ff */
[C---:B0-----:R-:W-:Y:S01]  /*0890*/  FMUL R18, R17.reuse, 0.63661974668502807617 ;  /* 0x3f22f98311127820 */ /* 0x041fe20000400000 */
[----:B------:R-:W-:Y:S01]  /*08a0*/  FSETP.GE.AND P1, PT, |R17|, 105615, PT ;  /* 0x47ce47801100780b */ /* 0x000fe20003f26200 */
[----:B------:R-:W-:Y:S01]  /*08b0*/  IMAD R4, R3, 0x108ef2d9, RZ ;  /* 0x108ef2d903047824 */ /* 0x000fe200078e02ff */
[----:B------:R-:W-:Y:S01]  /*08c0*/  SHF.R.U32.HI R7, RZ, 0x16, R6 ;  /* 0x00000016ff077819 */ /* 0x000fe20000011606 */
[----:B------:R-:W0:Y:S03]  /*08d0*/  F2I.NTZ R3, R18 ;  /* 0x0000001200037305 */ /* 0x000e260000203100 */
[----:B------:R-:W-:-:S02]  /*08e0*/  SHF.R.U32.HI R5, RZ, 0x16, R4 ;  /* 0x00000016ff057819 */ /* 0x000fc40000011604 */
[----:B------:R-:W-:Y:S02]  /*08f0*/  LOP3.LUT R7, R7, R6, RZ, 0x3c, !PT ;  /* 0x0000000607077212 */ /* 0x000fe400078e3cff */
[----:B------:R-:W-:Y:S02]  /*0900*/  LOP3.LUT R5, R5, R4, RZ, 0x3c, !PT ;  /* 0x0000000405057212 */ /* 0x000fe400078e3cff */
[----:B------:R-:W-:Y:S02]  /*0910*/  SHF.R.U32.HI R7, RZ, 0x8, R7 ;  /* 0x00000008ff077819 */ /* 0x000fe40000011607 */
[----:B------:R-:W-:Y:S02]  /*0920*/  SHF.R.U32.HI R5, RZ, 0x8, R5 ;  /* 0x00000008ff057819 */ /* 0x000fe40000011605 */
[----:B------:R-:W-:Y:S02]  /*0930*/  I2FP.F32.U32 R7, R7 ;  /* 0x0000000700077245 */ /* 0x000fe40000201000 */
[----:B------:R-:W-:Y:S01]  /*0940*/  I2FP.F32.U32 R5, R5 ;  /* 0x0000000500057245 */ /* 0x000fe20000201000 */
[----:B0-----:R-:W-:Y:S01]  /*0950*/  IMAD.MOV.U32 R21, RZ, RZ, R3 ;  /* 0x000000ffff157224 */ /* 0x001fe200078e0003 */
[----:B------:R-:W-:Y:S01]  /*0960*/  I2FP.F32.S32 R4, R3 ;  /* 0x0000000300047245 */ /* 0x000fe20000201400 */
[----:B------:R-:W-:-:S02]  /*0970*/  FMUL R7, R7, 5.9604644775390625e-08 ;  /* 0x3380000007077820 */ /* 0x000fc40000400000 */
[----:B------:R-:W-:Y:S02]  /*0980*/  FMUL R5, R5, 5.9604644775390625e-08 ;  /* 0x3380000005057820 */ /* 0x000fe40000400000 */
[----:B------:R-:W-:-:S04]  /*0990*/  FFMA R19, R4, -1.5707962512969970703, R17 ;  /* 0xbfc90fda04137823 */ /* 0x000fc80000000011 */
[----:B------:R-:W-:-:S04]  /*09a0*/  FFMA R19, R4, -7.5497894158615963534e-08, R19 ;  /* 0xb3a2216804137823 */ /* 0x000fc80000000013 */
[----:B------:R-:W-:Y:S01]  /*09b0*/  FFMA R18, R4, -5.3903029534742383927e-15, R19 ;  /* 0xa7c234c504127823 */ /* 0x000fe20000000013 */
[----:B------:R-:W-:Y:S01]  /*09c0*/  FMUL R19, R7, 6.2800002098083496094 ;  /* 0x40c8f5c307137820 */ /* 0x000fe20000400000 */
[----:B--2---:R-:W-:-:S04]  /*09d0*/  FMUL R2, R5, R2 ;  /* 0x0000000205027220 */ /* 0x004fc80000400000 */
[----:B------:R-:W-:Y:S01]  /*09e0*/  FMUL R20, R2, c[0x0][0x26c] ;  /* 0x00009b0002147a20 */ /* 0x000fe20000400000 */
[----:B------:R-:W-:Y:S01]  /*09f0*/  IMAD.MOV.U32 R2, RZ, RZ, R18 ;  /* 0x000000ffff027224 */ /* 0x000fe200078e0012 */
[----:B------:R-:W-:Y:S05]  /*0a00*/  @!P1 BRA `(.L_x_1153) ;  /* 0x000003c000009947 */ /* 0x000fea0003800000 */
[----:B------:R-:W-:-:S13]  /*0a10*/  FSETP.NEU.AND P2, PT, |R17|, +INF , PT ;  /* 0x7f8000001100780b */ /* 0x000fda0003f4d200 */
[----:B------:R-:W-:Y:S05]  /*0a20*/  @!P2 BRA `(.L_x_1154) ;  /* 0x000003800000a947 */ /* 0x000fea0003800000 */
[----:B------:R-:W-:Y:S01]  /*0a30*/  IMAD.SHL.U32 R3, R17, 0x100, RZ ;  /* 0x0000010011037824 */ /* 0x000fe200078e00ff */
[----:B------:R-:W-:Y:S01]  /*0a40*/  CS2R R22, SRZ ;  /* 0x0000000000167805 */ /* 0x000fe2000001ff00 */
[----:B------:R-:W-:Y:S01]  /*0a50*/  IMAD.MOV.U32 R2, RZ, RZ, R1 ;  /* 0x000000ffff027224 */ /* 0x000fe200078e0001 */
[----:B------:R-:W-:Y:S02]  /*0a60*/  UMOV UR4, URZ ;  /* 0x0000003f00047c82 */ /* 0x000fe40008000000 */
[----:B------:R-:W-:Y:S01]  /*0a70*/  LOP3.LUT R25, R3, 0x80000000, RZ, 0xfc, !PT ;  /* 0x8000000003197812 */ /* 0x000fe200078efcff */
[----:B------:R-:W-:Y:S02]  /*0a80*/  ULDC.64 UR6, c[0x4][0x88] ;  /* 0x0100220000067ab9 */ /* 0x000fe40000000a00 */
.L_x_1155:
[----:B------:R-:W-:Y:S02]  /*0a90*/  IMAD.U32 R4, RZ, RZ, UR6 ;  /* 0x00000006ff047e24 */ /* 0x000fe4000f8e00ff */
[----:B------:R-:W-:-:S05]  /*0aa0*/  IMAD.U32 R5, RZ, RZ, UR7 ;  /* 0x00000007ff057e24 */ /* 0x000fca000f8e00ff */
[----:B------:R-:W2:Y:S01]  /*0ab0*/  LDG.E.CONSTANT R4, [R4.64] ;  /* 0x0000000804047981 */ /* 0x000ea2000c1e9900 */
[----:B------:R-:W-:Y:S01]  /*0ac0*/  IADD3 R23, R23, 0x1, RZ ;  /* 0x0000000117177810 */ /* 0x000fe20007ffe0ff */
[----:B------:R-:W-:-:S03]  /*0ad0*/  UIADD3 UR6, UP0, UR6, 0x4, URZ ;  /* 0x0000000406067890 */ /* 0x000fc6000ff1e03f */
[----:B------:R-:W-:Y:S01]  /*0ae0*/  ISETP.NE.AND P2, PT, R23, 0x6, PT ;  /* 0x000000061700780c */ /* 0x000fe20003f45270 */
[----:B------:R-:W-:Y:S01]  /*0af0*/  UIADD3.X UR7, URZ, UR7, URZ, UP0, !UPT ;  /* 0x000000073f077290 */ /* 0x000fe200087fe43f */
[----:B--2---:R-:W-:-:S05]  /*0b00*/  IMAD.WIDE.U32 R6, R4, R25, RZ ;  /* 0x0000001904067225 */ /* 0x004fca00078e00ff */
[----:B------:R-:W-:-:S04]  /*0b10*/  IADD3 R3, P3, R6, R22, RZ ;  /* 0x0000001606037210 */ /* 0x000fc80007f7e0ff */
[----:B------:R-:W-:Y:S01]  /*0b20*/  IADD3.X R22, R7, UR4, RZ, P3, !PT ;  /* 0x0000000407167c10 */ /* 0x000fe20009ffe4ff */
[----:B------:R0:W-:Y:S02]  /*0b30*/  STL [R2], R3 ;  /* 0x0000000302007387 */ /* 0x0001e40000100800 */
[----:B0-----:R-:W-:Y:S01]  /*0b40*/  IADD3 R2, R2, 0x4, RZ ;  /* 0x0000000402027810 */ /* 0x001fe20007ffe0ff */
[----:B------:R-:W-:Y:S05]  /*0b50*/  @P2 BRA `(.L_x_1155) ;  /* 0xffffff3000002947 */ /* 0x000fea000383ffff */
[----:B------:R-:W-:Y:S01]  /*0b60*/  SHF.R.U32.HI R2, RZ, 0x17, R17 ;  /* 0x00000017ff027819 */ /* 0x000fe20000011611 */
[----:B------:R0:W-:Y:S03]  /*0b70*/  STL [R1+0x18], R22 ;  /* 0x0000181601007387 */ /* 0x0001e60000100800 */
[----:B------:R-:W-:-:S04]  /*0b80*/  LOP3.LUT R2, R2, 0xff, RZ, 0xc0, !PT ;  /* 0x000000ff02027812 */ /* 0x000fc800078ec0ff */
[----:B------:R-:W-:-:S04]  /*0b90*/  IADD3 R2, R2, -0x80, RZ ;  /* 0xffffff8002027810 */ /* 0x000fc80007ffe0ff */
[----:B------:R-:W-:Y:S02]  /*0ba0*/  LOP3.LUT P2, R7, R2, 0x1f, RZ, 0xc0, !PT ;  /* 0x0000001f02077812 */ /* 0x000fe4000784c0ff */
[----:B------:R-:W-:-:S04]  /*0bb0*/  SHF.R.U32.HI R2, RZ, 0x5, R2 ;  /* 0x00000005ff027819 */ /* 0x000fc80000011602 */
[C---:B------:R-:W-:Y:S02]  /*0bc0*/  IADD3 R24, -R2.reuse, 0x4, RZ ;  /* 0x0000000402187810 */ /* 0x040fe40007ffe1ff */
[----:B------:R-:W-:-:S05]  /*0bd0*/  IADD3 R2, -R2, 0x6, RZ ;  /* 0x0000000602027810 */ /* 0x000fca0007ffe1ff */
[--C-:B------:R-:W-:Y:S02]  /*0be0*/  @P2 IMAD R24, R24, 0x4, R1.reuse ;  /* 0x0000000418182824 */ /* 0x100fe400078e0201 */
[----:B------:R-:W-:-:S03]  /*0bf0*/  IMAD R23, R2, 0x4, R1 ;  /* 0x0000000402177824 */ /* 0x000fc600078e0201 */
[----:B------:R-:W2:Y:S04]  /*0c00*/  @P2 LDL R5, [R24] ;  /* 0x0000000018052983 */ /* 0x000ea80000100800 */
[----:B------:R-:W3:Y:S04]  /*0c10*/  LDL R2, [R23] ;  /* 0x0000000017027983 */ /* 0x000ee80000100800 */
[----:B------:R-:W4:Y:S01]  /*0c20*/  LDL R3, [R23+-0x4] ;  /* 0xfffffc0017037983 */ /* 0x000f220000100800 */
[----:B------:R-:W-:Y:S02]  /*0c30*/  @P2 IADD3 R4, -R7, 0x20, RZ ;  /* 0x0000002007042810 */ /* 0x000fe40007ffe1ff */
[----:B0-----:R-:W-:-:S02]  /*0c40*/  LOP3.LUT P3, R22, R17, 0x80000000, RZ, 0xc0, !PT ;  /* 0x8000000011167812 */ /* 0x001fc4000786c0ff */
[-C--:B--2---:R-:W-:Y:S02]  /*0c50*/  @P2 SHF.R.U32.HI R6, RZ, R4.reuse, R5 ;  /* 0x00000004ff062219 */ /* 0x084fe40000011605 */
[-C--:B---3--:R-:W-:Y:S02]  /*0c60*/  @P2 SHF.L.U32 R5, R2, R7.reuse, RZ ;  /* 0x0000000702052219 */ /* 0x088fe400000006ff */
[----:B----4-:R-:W-:Y:S02]  /*0c70*/  @P2 SHF.R.U32.HI R4, RZ, R4, R3 ;  /* 0x00000004ff042219 */ /* 0x010fe40000011603 */
[----:B------:R-:W-:-:S03]  /*0c80*/  @P2 SHF.L.U32 R7, R3, R7, RZ ;  /* 0x0000000703072219 */ /* 0x000fc600000006ff */
[----:B------:R-:W-:Y:S02]  /*0c90*/  @P2 IMAD.IADD R2, R4, 0x1, R5 ;  /* 0x0000000104022824 */ /* 0x000fe400078e0205 */
[----:B------:R-:W-:-:S04]  /*0ca0*/  @P2 IMAD.IADD R3, R6, 0x1, R7 ;  /* 0x0000000106032824 */ /* 0x000fc800078e0207 */
[C---:B------:R-:W-:Y:S01]  /*0cb0*/  IMAD.SHL.U32 R4, R3.reuse, 0x4, RZ ;  /* 0x0000000403047824 */ /* 0x040fe200078e00ff */
[----:B------:R-:W-:-:S04]  /*0cc0*/  SHF.L.U32.HI R5, R3, 0x2, R2 ;  /* 0x0000000203057819 */ /* 0x000fc80000010602 */
[----:B------:R-:W-:-:S04]  /*0cd0*/  SHF.R.U32.HI R25, RZ, 0x1f, R5 ;  /* 0x0000001fff197819 */ /* 0x000fc80000011605 */
[----:B------:R-:W-:Y:S02]  /*0ce0*/  ISETP.NE.AND P2, PT, R25, RZ, PT ;  /* 0x000000ff1900720c */ /* 0x000fe40003f45270 */
[----:B------:R-:W-:-:S05]  /*0cf0*/  LEA.HI R3, R2, R25, RZ, 0x2 ;  /* 0x0000001902037211 */ /* 0x000fca00078f10ff */
[----:B------:R-:W-:-:S04]  /*0d00*/  IMAD.MOV R2, RZ, RZ, -R3 ;  /* 0x000000ffff027224 */ /* 0x000fc800078e0a03 */
[----:B------:R-:W-:Y:S02]  /*0d10*/  @P3 IMAD.MOV.U32 R3, RZ, RZ, R2 ;  /* 0x000000ffff033224 */ /* 0x000fe400078e0002 */
[----:B------:R-:W-:Y:S02]  /*0d20*/  @P2 LOP3.LUT R5, RZ, R5, RZ, 0x33, !PT ;  /* 0x00000005ff052212 */ /* 0x000fe400078e33ff */
[----:B------:R-:W-:Y:S02]  /*0d30*/  @P2 LOP3.LUT R4, RZ, R4, RZ, 0x33, !PT ;  /* 0x00000004ff042212 */ /* 0x000fe400078e33ff */
[----:B------:R-:W-:-:S04]  /*0d40*/  @P2 LOP3.LUT R22, R22, 0x80000000, RZ, 0x3c, !PT ;  /* 0x8000000016162812 */ /* 0x000fc800078e3cff */
[----:B------:R-:W0:Y:S01]  /*0d50*/  I2F.F64.S64 R4, R4 ;  /* 0x0000000400047312 */ /* 0x000e220000301c00 */
[----:B------:R-:W-:Y:S01]  /*0d60*/  ISETP.NE.AND P2, PT, R22, RZ, PT ;  /* 0x000000ff1600720c */ /* 0x000fe20003f45270 */
[----:B0-----:R-:W0:-:S10]  /*0d70*/  DMUL R6, R4, c[0x2][0x0] ;  /* 0x0080000004067a28 */ /* 0x001e140000000000 */
[----:B0-----:R-:W0:Y:S02]  /*0d80*/  F2F.F32.F64 R6, R6 ;  /* 0x0000000600067310 */ /* 0x001e240000301000 */
[----:B0-----:R-:W-:Y:S01]  /*0d90*/  FSEL R2, R6, -R6, !P2 ;  /* 0x8000000606027208 */ /* 0x001fe20005000000 */
[----:B------:R-:W-:Y:S05]  /*0da0*/  BRA `(.L_x_1153) ;  /* 0x0000002000007947 */ /* 0x000fea0003800000 */
.L_x_1154:
[----:B------:R-:W-:Y:S01]  /*0db0*/  FMUL R2, RZ, R17 ;  /* 0x00000011ff027220 */ /* 0x000fe20000400000 */
[----:B------:R-:W-:Y:S02]  /*0dc0*/  IMAD.MOV.U32 R3, RZ, RZ, RZ ;  /* 0x000000ffff037224 */ /* 0x000fe400078e00ff */
.L_x_1153:
[----:B------:R-:W-:Y:S05]  /*0dd0*/  BSYNC B1 ;  /* 0x0000000000017941 */ /* 0x000fea0003800000 */
.L_x_1152:
[----:B------:R-:W-:Y:S01]  /*0de0*/  FMUL R6, R19, 0.63661974668502807617 ;  /* 0x3f22f98313067820 */ /* 0x000fe20000400000 */
[C---:B------:R-:W-:Y:S01]  /*0df0*/  LOP3.LUT P2, RZ, R3.reuse, 0x1, RZ, 0xc0, !PT ;  /* 0x0000000103ff7812 */ /* 0x040fe2000784c0ff */
[----:B------:R-:W-:Y:S01]  /*0e00*/  IMAD.MOV.U32 R22, RZ, RZ, 0x3c0885e4 ;  /* 0x3c0885e4ff167424 */ /* 0x000fe200078e00ff */
[C---:B------:R-:W-:Y:S01]  /*0e10*/  FMUL R26, R2.reuse, R2 ;  /* 0x00000002021a7220 */ /* 0x040fe20000400000 */
[----:B------:R-:W-:Y:S01]  /*0e20*/  IMAD.MOV.U32 R23, RZ, RZ, 0x3e2aaaa8 ;  /* 0x3e2aaaa8ff177424 */ /* 0x000fe200078e00ff */
[----:B------:R-:W-:Y:S01]  /*0e30*/  FSEL R27, R2, 1, !P2 ;  /* 0x3f800000021b7808 */ /* 0x000fe20005000000 */
[----:B------:R-:W0:Y:S01]  /*0e40*/  F2I.NTZ R6, R6 ;  /* 0x0000000600067305 */ /* 0x000e220000203100 */
[----:B------:R-:W-:Y:S01]  /*0e50*/  IMAD.MOV.U32 R4, RZ, RZ, -0x46b2bead ;  /* 0xb94d4153ff047424 */ /* 0x000fe200078e00ff */
[----:B------:R-:W-:Y:S01]  /*0e60*/  FSEL R5, R22, 0.041666727513074874878, !P2 ;  /* 0x3d2aaabb16057808 */ /* 0x000fe20005000000 */
[----:B------:R-:W-:Y:S01]  /*0e70*/  BSSY B1, `(.L_x_1156) ;  /* 0x000004f000017945 */ /* 0x000fe20003800000 */
[----:B------:R-:W-:Y:S01]  /*0e80*/  LOP3.LUT P3, RZ, R3, 0x2, RZ, 0xc0, !PT ;  /* 0x0000000203ff7812 */ /* 0x000fe2000786c0ff */
[----:B------:R-:W-:-:S03]  /*0e90*/  FFMA R2, R27, R26, RZ ;  /* 0x0000001a1b027223 */ /* 0x000fc600000000ff */
[----:B------:R-:W-:-:S04]  /*0ea0*/  @P2 IMAD.MOV.U32 R7, RZ, RZ, 0x37cbac00 ;  /* 0x37cbac00ff072424 */ /* 0x000fc800078e00ff */
[C---:B------:R-:W-:Y:S01]  /*0eb0*/  @P2 FFMA R4, R26.reuse, R7, -0.0013887860113754868507 ;  /* 0xbab607ed1a042423 */ /* 0x040fe20000000007 */
[----:B------:R-:W-:Y:S02]  /*0ec0*/  FSEL R7, -R23, -0.4999999701976776123, !P2 ;  /* 0xbeffffff17077808 */ /* 0x000fe40005000100 */
[----:B------:R-:W-:Y:S01]  /*0ed0*/  FSETP.GE.AND P2, PT, |R19|, 105615, PT ;  /* 0x47ce47801300780b */ /* 0x000fe20003f46200 */
[C---:B------:R-:W-:Y:S01]  /*0ee0*/  FFMA R4, R26.reuse, R4, R5 ;  /* 0x000000041a047223 */ /* 0x040fe20000000005 */
[----:B0-----:R-:W-:Y:S01]  /*0ef0*/  I2FP.F32.S32 R24, R6 ;  /* 0x0000000600187245 */ /* 0x001fe20000201400 */
[----:B------:R-:W-:Y:S02]  /*0f00*/  IMAD.MOV.U32 R25, RZ, RZ, R6 ;  /* 0x000000ffff197224 */ /* 0x000fe400078e0006 */
[----:B------:R-:W-:Y:S02]  /*0f10*/  FFMA R4, R26, R4, R7 ;  /* 0x000000041a047223 */ /* 0x000fe40000000007 */
[----:B------:R-:W-:-:S02]  /*0f20*/  FFMA R3, R24, -1.5707962512969970703, R19 ;  /* 0xbfc90fda18037823 */ /* 0x000fc40000000013 */
[----:B------:R-:W-:Y:S02]  /*0f30*/  FFMA R27, R4, R2, R27 ;  /* 0x00000002041b7223 */ /* 0x000fe4000000001b */
[C---:B------:R-:W-:Y:S02]  /*0f40*/  FFMA R3, R24.reuse, -7.5497894158615963534e-08, R3 ;  /* 0xb3a2216818037823 */ /* 0x040fe40000000003 */
[----:B------:R-:W-:Y:S02]  /*0f50*/  @P3 FFMA R27, R27, -1, RZ ;  /* 0xbf8000001b1b3823 */ /* 0x000fe400000000ff */
[----:B------:R-:W-:-:S04]  /*0f60*/  FFMA R24, R24, -5.3903029534742383927e-15, R3 ;  /* 0xa7c234c518187823 */ /* 0x000fc80000000003 */
[----:B------:R-:W-:Y:S01]  /*0f70*/  IMAD.MOV.U32 R7, RZ, RZ, R24 ;  /* 0x000000ffff077224 */ /* 0x000fe200078e0018 */
[----:B------:R-:W-:Y:S05]  /*0f80*/  @!P2 BRA `(.L_x_1157) ;  /* 0x000003d00000a947 */ /* 0x000fea0003800000 */
[----:B------:R-:W-:-:S13]  /*0f90*/  FSETP.NEU.AND P3, PT, |R19|, +INF , PT ;  /* 0x7f8000001300780b */ /* 0x000fda0003f6d200 */
[----:B------:R-:W-:Y:S05]  /*0fa0*/  @!P3 BRA `(.L_x_1158) ;  /* 0x000003900000b947 */ /* 0x000fea0003800000 */
[----:B------:R-:W-:Y:S01]  /*0fb0*/  SHF.R.U32.HI R2, RZ, 0x17, R19 ;  /* 0x00000017ff027819 */ /* 0x000fe20000011613 */
[----:B------:R-:W-:Y:S01]  /*0fc0*/  IMAD.MOV.U32 R26, RZ, RZ, RZ ;  /* 0x000000ffff1a7224 */ /* 0x000fe200078e00ff */
[----:B------:R-:W-:Y:S01]  /*0fd0*/  SHF.L.U32 R31, R19, 0x8, RZ ;  /* 0x00000008131f7819 */ /* 0x000fe200000006ff */
[----:B------:R-:W-:Y:S01]  /*0fe0*/  UMOV UR4, URZ ;  /* 0x0000003f00047c82 */ /* 0x000fe20008000000 */
[----:B------:R-:W-:Y:S02]  /*0ff0*/  LOP3.LUT R2, R2, 0xff, RZ, 0xc0, !PT ;  /* 0x000000ff02027812 */ /* 0x000fe400078ec0ff */
[----:B------:R-:W-:Y:S02]  /*1000*/  LOP3.LUT R31, R31, 0x80000000, RZ, 0xfc, !PT ;  /* 0x800000001f1f7812 */ /* 0x000fe400078efcff */
[----:B------:R-:W-:Y:S02]  /*1010*/  IADD3 R29, R2, -0x80, RZ ;  /* 0xffffff80021d7810 */ /* 0x000fe40007ffe0ff */
[----:B------:R-:W-:-:S02]  /*1020*/  CS2R R2, SRZ ;  /* 0x0000000000027805 */ /* 0x000fc4000001ff00 */
[----:B------:R-:W-:-:S04]  /*1030*/  SHF.R.U32.HI R30, RZ, 0x5, R29 ;  /* 0x00000005ff1e7819 */ /* 0x000fc8000001161d */
.L_x_1159:
[C---:B0-----:R-:W-:Y:S01]  /*1040*/  IMAD.SHL.U32 R28, R2.reuse, 0x4, RZ ;  /* 0x00000004021c7824 */ /* 0x041fe200078e00ff */
[----:B------:R-:W-:-:S04]  /*1050*/  SHF.L.U64.HI R3, R2, 0x2, R3 ;  /* 0x0000000202037819 */ /* 0x000fc80000010203 */
[----:B------:R-:W-:-:S04]  /*1060*/  IADD3 R4, P3, R28, c[0x4][0x88], RZ ;  /* 0x010022001c047a10 */ /* 0x000fc80007f7e0ff */
[----:B------:R-:W-:-:S05]  /*1070*/  IADD3.X R5, R3, c[0x4][0x8c], RZ, P3, !PT ;  /* 0x0100230003057a10 */ /* 0x000fca0001ffe4ff */
[----:B------:R-:W2:Y:S01]  /*1080*/  LDG.E.CONSTANT R4, [R4.64] ;  /* 0x0000000804047981 */ /* 0x000ea2000c1e9900 */
[----:B------:R-:W-:Y:S01]  /*1090*/  IMAD.IADD R28, R1, 0x1, R28 ;  /* 0x00000001011c7824 */ /* 0x000fe200078e021c */
[----:B------:R-:W-:-:S04]  /*10a0*/  IADD3 R2, R2, 0x1, RZ ;  /* 0x0000000102027810 */ /* 0x000fc80007ffe0ff */
[----:B------:R-:W-:Y:S02]  /*10b0*/  ISETP.NE.AND P3, PT, R2, 0x6, PT ;  /* 0x000000060200780c */ /* 0x000fe40003f65270 */
[----:B------:R-:W-:Y:S01]  /*10c0*/  SHF.R.S32.HI R3, RZ, 0x1f, R2 ;  /* 0x0000001fff037819 */ /* 0x000fe20000011402 */
[----:B--2---:R-:W-:-:S05]  /*10d0*/  IMAD.WIDE.U32 R6, R4, R31, RZ ;  /* 0x0000001f04067225 */ /* 0x004fca00078e00ff */
[----:B------:R-:W-:-:S04]  /*10e0*/  IADD3 R33, P4, R6, R26, RZ ;  /* 0x0000001a06217210 */ /* 0x000fc80007f9e0ff */
[----:B------:R-:W-:Y:S01]  /*10f0*/  IADD3.X R26, R7, UR4, RZ, P4, !PT ;  /* 0x00000004071a7c10 */ /* 0x000fe2000a7fe4ff */
[----:B------:R0:W-:Y:S01]  /*1100*/  STL [R28], R33 ;  /* 0x000000211c007387 */ /* 0x0001e20000100800 */
[----:B------:R-:W-:Y:S05]  /*1110*/  @P3 BRA `(.L_x_1159) ;  /* 0xffffff2000003947 */ /* 0x000fea000383ffff */
[----:B------:R-:W-:Y:S01]  /*1120*/  LOP3.LUT P3, R7, R29, 0x1f, RZ, 0xc0, !PT ;  /* 0x0000001f1d077812 */ /* 0x000fe2000786c0ff */
[----:B------:R1:W-:Y:S01]  /*1130*/  STL [R1+0x18], R26 ;  /* 0x0000181a01007387 */ /* 0x0003e20000100800 */
[C---:B0-----:R-:W-:Y:S02]  /*1140*/  IADD3 R28, -R30.reuse, 0x4, RZ ;  /* 0x000000041e1c7810 */ /* 0x041fe40007ffe1ff */
[----:B------:R-:W-:-:S05]  /*1150*/  IADD3 R30, -R30, 0x6, RZ ;  /* 0x000000061e1e7810 */ /* 0x000fca0007ffe1ff */
[----:B------:R-:W-:-:S04]  /*1160*/  IMAD R30, R30, 0x4, R1 ;  /* 0x000000041e1e7824 */ /* 0x000fc800078e0201 */
[----:B------:R-:W-:Y:S01]  /*1170*/  @P3 IMAD R28, R28, 0x4, R1 ;  /* 0x000000041c1c3824 */ /* 0x000fe200078e0201 */
[----:B------:R-:W2:Y:S04]  /*1180*/  LDL R6, [R30] ;  /* 0x000000001e067983 */ /* 0x000ea80000100800 */
[----:B------:R-:W3:Y:S04]  /*1190*/  @P3 LDL R5, [R28] ;  /* 0x000000001c053983 */ /* 0x000ee80000100800 */
[----:B------:R-:W4:Y:S01]  /*11a0*/  LDL R3, [R30+-0x4] ;  /* 0xfffffc001e037983 */ /* 0x000f220000100800 */
[----:B------:R-:W-:-:S04]  /*11b0*/  @P3 IADD3 R2, -R7, 0x20, RZ ;  /* 0x0000002007023810 */ /* 0x000fc80007ffe1ff */
[-C--:B---3--:R-:W-:Y:S02]  /*11c0*/  @P3 SHF.R.U32.HI R4, RZ, R2.reuse, R5 ;  /* 0x00000002ff043219 */ /* 0x088fe40000011605 */
[-C--:B--2---:R-:W-:Y:S02]  /*11d0*/  @P3 SHF.L.U32 R5, R6, R7.reuse, RZ ;  /* 0x0000000706053219 */ /* 0x084fe400000006ff */
[----:B----4-:R-:W-:Y:S02]  /*11e0*/  @P3 SHF.R.U32.HI R2, RZ, R2, R3 ;  /* 0x00000002ff023219 */ /* 0x010fe40000011603 */
[----:B------:R-:W-:-:S03]  /*11f0*/  @P3 SHF.L.U32 R7, R3, R7, RZ ;  /* 0x0000000703073219 */ /* 0x000fc600000006ff */
[----:B------:R-:W-:Y:S02]  /*1200*/  @P3 IMAD.IADD R6, R2, 0x1, R5 ;  /* 0x0000000102063824 */ /* 0x000fe400078e0205 */
[----:B------:R-:W-:-:S05]  /*1210*/  @P3 IMAD.IADD R3, R4, 0x1, R7 ;  /* 0x0000000104033824 */ /* 0x000fca00078e0207 */
[----:B------:R-:W-:-:S04]  /*1220*/  SHF.L.U32.HI R4, R3, 0x2, R6 ;  /* 0x0000000203047819 */ /* 0x000fc80000010606 */
[----:B------:R-:W-:-:S04]  /*1230*/  SHF.R.U32.HI R29, RZ, 0x1f, R4 ;  /* 0x0000001fff1d7819 */ /* 0x000fc80000011604 */
[----:B------:R-:W-:Y:S01]  /*1240*/  ISETP.NE.AND P4, PT, R29, RZ, PT ;  /* 0x000000ff1d00720c */ /* 0x000fe20003f85270 */
[----:B------:R-:W-:-:S12]  /*1250*/  IMAD.SHL.U32 R2, R3, 0x4, RZ ;  /* 0x0000000403027824 */ /* 0x000fd800078e00ff */
[----:B------:R-:W-:Y:S02]  /*1260*/  @P4 LOP3.LUT R4, RZ, R4, RZ, 0x33, !PT ;  /* 0x00000004ff044212 */ /* 0x000fe400078e33ff */
[----:B------:R-:W-:-:S03]  /*1270*/  @P4 LOP3.LUT R2, RZ, R2, RZ, 0x33, !PT ;  /* 0x00000002ff024212 */ /* 0x000fc600078e33ff */
[----:B------:R-:W-:-:S06]  /*1280*/  IMAD.MOV.U32 R3, RZ, RZ, R4 ;  /* 0x000000ffff037224 */ /* 0x000fcc00078e0004 */
[----:B------:R-:W0:Y:S01]  /*1290*/  I2F.F64.S64 R2, R2 ;  /* 0x0000000200027312 */ /* 0x000e220000301c00 */
[----:B------:R-:W-:Y:S01]  /*12a0*/  LOP3.LUT P3, R7, R19, 0x80000000, RZ, 0xc0, !PT ;  /* 0x8000000013077812 */ /* 0x000fe2000786c0ff */
[----:B0-----:R-:W0:-:S03]  /*12b0*/  DMUL R4, R2, c[0x2][0x0] ;  /* 0x0080000002047a28 */ /* 0x001e060000000000 */
[----:B------:R-:W-:Y:S02]  /*12c0*/  @P4 LOP3.LUT R7, R7, 0x80000000, RZ, 0x3c, !PT ;  /* 0x8000000007074812 */ /* 0x000fe400078e3cff */
[----:B------:R-:W-:-:S05]  /*12d0*/  LEA.HI R6, R6, R29, RZ, 0x2 ;  /* 0x0000001d06067211 */ /* 0x000fca00078f10ff */
[----:B0-----:R-:W0:Y:S01]  /*12e0*/  F2F.F32.F64 R4, R4 ;  /* 0x0000000400047310 */ /* 0x001e220000301000 */
[----:B------:R-:W-:Y:S01]  /*12f0*/  ISETP.NE.AND P4, PT, R7, RZ, PT ;  /* 0x000000ff0700720c */ /* 0x000fe20003f85270 */
[----:B------:R-:W-:-:S04]  /*1300*/  IMAD.MOV R7, RZ, RZ, -R6 ;  /* 0x000000ffff077224 */ /* 0x000fc800078e0a06 */
[----:B------:R-:W-:Y:S01]  /*1310*/  @P3 IMAD.MOV.U32 R6, RZ, RZ, R7 ;  /* 0x000000ffff063224 */ /* 0x000fe200078e0007 */
[----:B0-----:R-:W-:Y:S01]  /*1320*/  FSEL R7, R4, -R4, !P4 ;  /* 0x8000000404077208 */ /* 0x001fe20006000000 */
[----:B------:R-:W-:Y:S05]  /*1330*/  BRA `(.L_x_1157) ;  /* 0x0000002000007947 */ /* 0x000fea0003800000 */
.L_x_1158:
[----:B------:R-:W-:Y:S01]  /*1340*/  FMUL R7, RZ, R19 ;  /* 0x00000013ff077220 */ /* 0x000fe20000400000 */
[----:B------:R-:W-:Y:S02]  /*1350*/  IMAD.MOV.U32 R6, RZ, RZ, RZ ;  /* 0x000000ffff067224 */ /* 0x000fe400078e00ff */
.L_x_1157:
[----:B-1----:R-:W-:Y:S05]  /*1360*/  BSYNC B1 ;  /* 0x0000000000017941 */ /* 0x002fea0003800000 */
.L_x_1156:
[----:B------:R-:W-:Y:S01]  /*1370*/  IADD3 R6, R6, 0x1, RZ ;  /* 0x0000000106067810 */ /* 0x000fe20007ffe0ff */
[----:B------:R-:W-:Y:S01]  /*1380*/  FMUL R4, R7, R7 ;  /* 0x0000000707047220 */ /* 0x000fe20000400000 */
[----:B------:R-:W-:Y:S01]  /*1390*/  IMAD.MOV.U32 R2, RZ, RZ, -0x46b2bead ;  /* 0xb94d4153ff027424 */ /* 0x000fe200078e00ff */
[----:B------:R-:W-:Y:S01]  /*13a0*/  FMUL R27, R20, R27 ;  /* 0x0000001b141b7220 */ /* 0x000fe20000400000 */
[C---:B------:R-:W-:Y:S01]  /*13b0*/  LOP3.LUT P4, RZ, R6.reuse, 0x1, RZ, 0xc0, !PT ;  /* 0x0000000106ff7812 */ /* 0x040fe2000788c0ff */
[----:B------:R-:W-:Y:S01]  /*13c0*/  BSSY B1, `(.L_x_1160) ;  /* 0x000004d000017945 */ /* 0x000fe20003800000 */
[----:B------:R-:W-:Y:S01]  /*13d0*/  LOP3.LUT P3, RZ, R6, 0x2, RZ, 0xc0, !PT ;  /* 0x0000000206ff7812 */ /* 0x000fe2000786c0ff */
[----:B------:R-:W-:Y:S01]  /*13e0*/  IMAD.MOV.U32 R6, RZ, RZ, R21 ;  /* 0x000000ffff067224 */ /* 0x000fe200078e0015 */
[----:B------:R-:W-:-:S02]  /*13f0*/  FSEL R3, R22, 0.041666727513074874878, !P4 ;  /* 0x3d2aaabb16037808 */ /* 0x000fc40006000000 */
[----:B------:R-:W-:Y:S01]  /*1400*/  FSEL R26, R7, 1, !P4 ;  /* 0x3f800000071a7808 */ /* 0x000fe20006000000 */
[----:B------:R-:W-:-:S06]  /*1410*/  IMAD.MOV.U32 R7, RZ, RZ, R18 ;  /* 0x000000ffff077224 */ /* 0x000fcc00078e0012 */
[----:B------:R-:W-:-:S04]  /*1420*/  @P4 IMAD.MOV.U32 R5, RZ, RZ, 0x37cbac00 ;  /* 0x37cbac00ff054424 */ /* 0x000fc800078e00ff */
[----:B------:R-:W-:Y:S01]  /*1430*/  @P4 FFMA R2, R4, R5, -0.0013887860113754868507 ;  /* 0xbab607ed04024423 */ /* 0x000fe20000000005 */
[----:B------:R-:W-:-:S03]  /*1440*/  FSEL R5, -R23, -0.4999999701976776123, !P4 ;  /* 0xbeffffff17057808 */ /* 0x000fc60006000100 */
[----:B------:R-:W-:Y:S01]  /*1450*/  FFMA R2, R4, R2, R3 ;  /* 0x0000000204027223 */ /* 0x000fe20000000003 */
[----:B------:R-:W-:-:S03]  /*1460*/  FFMA R3, R26, R4, RZ ;  /* 0x000000041a037223 */ /* 0x000fc600000000ff */
[----:B------:R-:W-:-:S04]  /*1470*/  FFMA R5, R4, R2, R5 ;  /* 0x0000000204057223 */ /* 0x000fc80000000005 */
[----:B------:R-:W-:-:S04]  /*1480*/  FFMA R26, R5, R3, R26 ;  /* 0x00000003051a7223 */ /* 0x000fc8000000001a */
[----:B------:R-:W-:-:S04]  /*1490*/  @P3 FFMA R26, R26, -1, RZ ;  /* 0xbf8000001a1a3823 */ /* 0x000fc800000000ff */
[----:B------:R-:W-:Y:S01]  /*14a0*/  FMUL R26, R27, R26 ;  /* 0x0000001a1b1a7220 */ /* 0x000fe20000400000 */
[----:B------:R-:W-:Y:S05]  /*14b0*/  @!P1 BRA `(.L_x_1161) ;  /* 0x000003d000009947 */ /* 0x000fea0003800000 */
[----:B------:R-:W-:-:S13]  /*14c0*/  FSETP.NEU.AND P3, PT, |R17|, +INF , PT ;  /* 0x7f8000001100780b */ /* 0x000fda0003f6d200 */
[----:B------:R-:W-:Y:S05]  /*14d0*/  @!P3 BRA `(.L_x_1162) ;  /* 0x000003900000b947 */ /* 0x000fea0003800000 */
[----:B------:R-:W-:Y:S01]  /*14e0*/  SHF.R.U32.HI R2, RZ, 0x17, R17 ;  /* 0x00000017ff027819 */ /* 0x000fe20000011611 */
[----:B------:R-:W-:Y:S01]  /*14f0*/  IMAD.SHL.U32 R31, R17, 0x100, RZ ;  /* 0x00000100111f7824 */ /* 0x000fe200078e00ff */
[----:B------:R-:W-:Y:S01]  /*1500*/  UMOV UR4, URZ ;  /* 0x0000003f00047c82 */ /* 0x000fe20008000000 */
[----:B------:R-:W-:Y:S01]  /*1510*/  IMAD.MOV.U32 R27, RZ, RZ, RZ ;  /* 0x000000ffff1b7224 */ /* 0x000fe200078e00ff */
[----:B------:R-:W-:Y:S02]  /*1520*/  LOP3.LUT R2, R2, 0xff, RZ, 0xc0, !PT ;  /* 0x000000ff02027812 */ /* 0x000fe400078ec0ff */
[----:B------:R-:W-:Y:S02]  /*1530*/  LOP3.LUT R31, R31, 0x80000000, RZ, 0xfc, !PT ;  /* 0x800000001f1f7812 */ /* 0x000fe400078efcff */
[----:B------:R-:W-:Y:S02]  /*1540*/  IADD3 R30, R2, -0x80, RZ ;  /* 0xffffff80021e7810 */ /* 0x000fe40007ffe0ff */
[----:B------:R-:W-:-:S02]  /*1550*/  CS2R R2, SRZ ;  /* 0x0000000000027805 */ /* 0x000fc4000001ff00 */
[----:B------:R-:W-:-:S04]  /*1560*/  SHF.R.U32.HI R29, RZ, 0x5, R30 ;  /* 0x00000005ff1d7819 */ /* 0x000fc8000001161e */
.L_x_1163:
        /* <DEDUP_REMOVED lines=16> */
[C---:B------:R-:W-:Y:S02]  /*1670*/  IADD3 R4, -R29.reuse, 0x4, RZ ;  /* 0x000000041d047810 */ /* 0x040fe40007ffe1ff */
[----:B------:R-:W-:-:S05]  /*1680*/  IADD3 R2, -R29, 0x6, RZ ;  /* 0x000000061d027810 */ /* 0x000fca0007ffe1ff */
[----:B0-----:R-:W-:-:S04]  /*1690*/  IMAD R28, R2, 0x4, R1 ;  /* 0x00000004021c7824 */ /* 0x001fc800078e0201 */
        /* <DEDUP_REMOVED lines=19> */
[----:B-1----:R-:W-:Y:S01]  /*17d0*/  LOP3.LUT P3, R27, R17, 0x80000000, RZ, 0xc0, !PT ;  /* 0x80000000111b7812 */ /* 0x002fe2000786c0ff */
[----:B0-----:R-:W0:Y:S01]  /*17e0*/  DMUL R4, R2, c[0x2][0x0] ;  /* 0x0080000002047a28 */ /* 0x001e220000000000 */
[----:B------:R-:W-:-:S09]  /*17f0*/  LEA.HI R6, R6, R7, RZ, 0x2 ;  /* 0x0000000706067211 */ /* 0x000fd200078f10ff */
[----:B0-----:R-:W0:Y:S01]  /*1800*/  F2F.F32.F64 R4, R4 ;  /* 0x0000000400047310 */ /* 0x001e220000301000 */
[----:B------:R-:W-:Y:S02]  /*1810*/  @P4 LOP3.LUT R27, R27, 0x80000000, RZ, 0x3c, !PT ;  /* 0x800000001b1b4812 */ /* 0x000fe400078e3cff */
[----:B------:R-:W-:Y:S02]  /*1820*/  IADD3 R7, -R6, RZ, RZ ;  /* 0x000000ff06077210 */ /* 0x000fe40007ffe1ff */
[----:B------:R-:W-:-:S03]  /*1830*/  ISETP.NE.AND P4, PT, R27, RZ, PT ;  /* 0x000000ff1b00720c */ /* 0x000fc60003f85270 */
[----:B------:R-:W-:Y:S01]  /*1840*/  @P3 IMAD.MOV.U32 R6, RZ, RZ, R7 ;  /* 0x000000ffff063224 */ /* 0x000fe200078e0007 */
[----:B0-----:R-:W-:Y:S01]  /*1850*/  FSEL R7, R4, -R4, !P4 ;  /* 0x8000000404077208 */ /* 0x001fe20006000000 */
[----:B------:R-:W-:Y:S05]  /*1860*/  BRA `(.L_x_1161) ;  /* 0x0000002000007947 */ /* 0x000fea0003800000 */
.L_x_1162:
[----:B------:R-:W-:Y:S01]  /*1870*/  FMUL R7, RZ, R17 ;  /* 0x00000011ff077220 */ /* 0x000fe20000400000 */
[----:B------:R-:W-:Y:S02]  /*1880*/  IMAD.MOV.U32 R6, RZ, RZ, RZ ;  /* 0x000000ffff067224 */ /* 0x000fe400078e00ff */
.L_x_1161:
[----:B------:R-:W-:Y:S05]  /*1890*/  BSYNC B1 ;  /* 0x0000000000017941 */ /* 0x000fea0003800000 */
.L_x_1160:
[C---:B------:R-:W-:Y:S01]  /*18a0*/  LOP3.LUT P4, RZ, R6.reuse, 0x1, RZ, 0xc0, !PT ;  /* 0x0000000106ff7812 */ /* 0x040fe2000788c0ff */
[C---:B------:R-:W-:Y:S01]  /*18b0*/  FMUL R4, R7.reuse, R7 ;  /* 0x0000000707047220 */ /* 0x040fe20000400000 */
[----:B------:R-:W-:Y:S01]  /*18c0*/  IMAD.MOV.U32 R2, RZ, RZ, -0x46b2bead ;  /* 0xb94d4153ff027424 */ /* 0x000fe200078e00ff */
[----:B------:R-:W-:Y:S01]  /*18d0*/  LOP3.LUT P3, RZ, R6, 0x2, RZ, 0xc0, !PT ;  /* 0x0000000206ff7812 */ /* 0x000fe2000786c0ff */
[----:B------:R-:W-:Y:S01]  /*18e0*/  BSSY B1, `(.L_x_1164) ;  /* 0x0000048000017945 */ /* 0x000fe20003800000 */
[----:B------:R-:W-:Y:S02]  /*18f0*/  FSEL R3, R22, 0.041666727513074874878, !P4 ;  /* 0x3d2aaabb16037808 */ /* 0x000fe40006000000 */
[----:B------:R-:W-:-:S06]  /*1900*/  FSEL R27, R7, 1, !P4 ;  /* 0x3f800000071b7808 */ /* 0x000fcc0006000000 */
[----:B------:R-:W-:-:S04]  /*1910*/  @P4 IMAD.MOV.U32 R5, RZ, RZ, 0x37cbac00 ;  /* 0x37cbac00ff054424 */ /* 0x000fc800078e00ff */
[----:B------:R-:W-:Y:S01]  /*1920*/  @P4 FFMA R2, R4, R5, -0.0013887860113754868507 ;  /* 0xbab607ed04024423 */ /* 0x000fe20000000005 */
[----:B------:R-:W-:-:S03]  /*1930*/  FSEL R5, -R23, -0.4999999701976776123, !P4 ;  /* 0xbeffffff17057808 */ /* 0x000fc60006000100 */
[----:B------:R-:W-:Y:S01]  /*1940*/  FFMA R2, R4, R2, R3 ;  /* 0x0000000204027223 */ /* 0x000fe20000000003 */
[----:B------:R-:W-:-:S03]  /*1950*/  FFMA R3, R27, R4, RZ ;  /* 0x000000041b037223 */ /* 0x000fc600000000ff */
[----:B------:R-:W-:-:S04]  /*1960*/  FFMA R2, R4, R2, R5 ;  /* 0x0000000204027223 */ /* 0x000fc80000000005 */
[----:B------:R-:W-:-:S04]  /*1970*/  FFMA R27, R2, R3, R27 ;  /* 0x00000003021b7223 */ /* 0x000fc8000000001b */
[----:B------:R-:W-:Y:S01]  /*1980*/  @P3 FFMA R27, R27, -1, RZ ;  /* 0xbf8000001b1b3823 */ /* 0x000fe200000000ff */
[----:B------:R-:W-:Y:S05]  /*1990*/  @!P2 BRA `(.L_x_1165) ;  /* 0x000003c00000a947 */ /* 0x000fea0003800000 */
[----:B------:R-:W-:-:S13]  /*19a0*/  FSETP.NEU.AND P2, PT, |R19|, +INF , PT ;  /* 0x7f8000001300780b */ /* 0x000fda0003f4d200 */
[----:B------:R-:W-:Y:S05]  /*19b0*/  @!P2 BRA `(.L_x_1166) ;  /* 0x000003800000a947 */ /* 0x000fea0003800000 */
[----:B------:R-:W-:Y:S01]  /*19c0*/  SHF.R.U32.HI R2, RZ, 0x17, R19 ;  /* 0x00000017ff027819 */ /* 0x000fe20000011613 */
[----:B------:R-:W-:Y:S01]  /*19d0*/  IMAD.SHL.U32 R3, R19, 0x100, RZ ;  /* 0x0000010013037824 */ /* 0x000fe200078e00ff */
[----:B------:R-:W-:Y:S01]  /*19e0*/  CS2R R4, SRZ ;  /* 0x0000000000047805 */ /* 0x000fe2000001ff00 */
[----:B------:R-:W-:Y:S01]  /*19f0*/  IMAD.MOV.U32 R24, RZ, RZ, RZ ;  /* 0x000000ffff187224 */ /* 0x000fe200078e00ff */
[----:B------:R-:W-:Y:S01]  /*1a00*/  LOP3.LUT R2, R2, 0xff, RZ, 0xc0, !PT ;  /* 0x000000ff02027812 */ /* 0x000fe200078ec0ff */
[----:B------:R-:W-:Y:S01]  /*1a10*/  UMOV UR4, URZ ;  /* 0x0000003f00047c82 */ /* 0x000fe20008000000 */
[----:B------:R-:W-:Y:S02]  /*1a20*/  LOP3.LUT R33, R3, 0x80000000, RZ, 0xfc, !PT ;  /* 0x8000000003217812 */ /* 0x000fe400078efcff */
[----:B------:R-:W-:-:S04]  /*1a30*/  IADD3 R29, R2, -0x80, RZ ;  /* 0xffffff80021d7810 */ /* 0x000fc80007ffe0ff */
[----:B------:R-:W-:Y:S02]  /*1a40*/  SHF.R.U32.HI R25, RZ, 0x5, R29 ;  /* 0x00000005ff197819 */ /* 0x000fe4000001161d */
.L_x_1167:
        /* <DEDUP_REMOVED lines=23> */
[----:B------:R-:W-:-:S02]  /*1bc0*/  @P2 IADD3 R3, -R6, 0x20, RZ ;  /* 0x0000002006032810 */ /* 0x000fc40007ffe1ff */
[----:B------:R-:W-:Y:S02]  /*1bd0*/  LOP3.LUT P3, R19, R19, 0x80000000, RZ, 0xc0, !PT ;  /* 0x8000000013137812 */ /* 0x000fe4000786c0ff */
        /* <DEDUP_REMOVED lines=11> */
[----:B------:R-:W-:-:S06]  /*1c90*/  @P2 LOP3.LUT R2, RZ, R2, RZ, 0x33, !PT ;  /* 0x00000002ff022212 */ /* 0x000fcc00078e33ff */
[----:B------:R-:W0:Y:S02]  /*1ca0*/  I2F.F64.S64 R2, R2 ;  /* 0x0000000200027312 */ /* 0x000e240000301c00 */
[----:B0-----:R-:W0:Y:S01]  /*1cb0*/  DMUL R4, R2, c[0x2][0x0] ;  /* 0x0080000002047a28 */ /* 0x001e220000000000 */
[----:B------:R-:W-:-:S09]  /*1cc0*/  LEA.HI R25, R25, R6, RZ, 0x2 ;  /* 0x0000000619197211 */ /* 0x000fd200078f10ff */
[----:B0-----:R-:W1:Y:S01]  /*1cd0*/  F2F.F32.F64 R4, R4 ;  /* 0x0000000400047310 */ /* 0x001e620000301000 */
[----:B------:R-:W-:Y:S01]  /*1ce0*/  @P2 LOP3.LUT R19, R19, 0x80000000, RZ, 0x3c, !PT ;  /* 0x8000000013132812 */ /* 0x000fe200078e3cff */
[----:B------:R-:W-:-:S03]  /*1cf0*/  IMAD.MOV R6, RZ, RZ, -R25 ;  /* 0x000000ffff067224 */ /* 0x000fc600078e0a19 */
[----:B------:R-:W-:Y:S01]  /*1d00*/  ISETP.NE.AND P2, PT, R19, RZ, PT ;  /* 0x000000ff1300720c */ /* 0x000fe20003f45270 */
[----:B------:R-:W-:-:S03]  /*1d10*/  @P3 IMAD.MOV.U32 R25, RZ, RZ, R6 ;  /* 0x000000ffff193224 */ /* 0x000fc600078e0006 */
[----:B-1----:R-:W-:Y:S01]  /*1d20*/  FSEL R24, R4, -R4, !P2 ;  /* 0x8000000404187208 */ /* 0x002fe20005000000 */
[----:B------:R-:W-:Y:S05]  /*1d30*/  BRA `(.L_x_1165) ;  /* 0x0000002000007947 */ /* 0x000fea0003800000 */
.L_x_1166:
[----:B------:R-:W-:Y:S01]  /*1d40*/  FMUL R24, RZ, R19 ;  /* 0x00000013ff187220 */ /* 0x000fe20000400000 */
[----:B------:R-:W-:Y:S02]  /*1d50*/  IMAD.MOV.U32 R25, RZ, RZ, RZ ;  /* 0x000000ffff197224 */ /* 0x000fe400078e00ff */
.L_x_1165:
[----:B------:R-:W-:Y:S05]  /*1d60*/  BSYNC B1 ;  /* 0x0000000000017941 */ /* 0x000fea0003800000 */
.L_x_1164:
[C---:B------:R-:W-:Y:S01]  /*1d70*/  LOP3.LUT P3, RZ, R25.reuse, 0x1, RZ, 0xc0, !PT ;  /* 0x0000000119ff7812 */ /* 0x040fe2000786c0ff */
[----:B------:R-:W-:Y:S01]  /*1d80*/  FMUL R5, R24, R24 ;  /* 0x0000001818057220 */ /* 0x000fe20000400000 */
[----:B------:R-:W-:Y:S01]  /*1d90*/  IMAD.MOV.U32 R3, RZ, RZ, -0x46b2bead ;  /* 0xb94d4153ff037424 */ /* 0x000fe200078e00ff */
[----:B------:R-:W-:Y:S01]  /*1da0*/  LOP3.LUT P2, RZ, R25, 0x2, RZ, 0xc0, !PT ;  /* 0x0000000219ff7812 */ /* 0x000fe2000784c0ff */
[----:B------:R-:W-:Y:S01]  /*1db0*/  FMUL R19, R20, R27 ;  /* 0x0000001b14137220 */ /* 0x000fe20000400000 */
[----:B------:R-:W-:Y:S01]  /*1dc0*/  FSEL R4, R22, 0.041666727513074874878, !P3 ;  /* 0x3d2aaabb16047808 */ /* 0x000fe20005800000 */
[----:B------:R-:W-:Y:S01]  /*1dd0*/  BSSY B1, `(.L_x_1168) ;  /* 0x0000048000017945 */ /* 0x000fe20003800000 */
[----:B------:R-:W-:-:S06]  /*1de0*/  FSEL R6, -R23, -0.4999999701976776123, !P3 ;  /* 0xbeffffff17067808 */ /* 0x000fcc0005800100 */
[----:B------:R-:W-:-:S04]  /*1df0*/  @P3 IMAD.MOV.U32 R2, RZ, RZ, 0x37cbac00 ;  /* 0x37cbac00ff023424 */ /* 0x000fc800078e00ff */
[----:B------:R-:W-:Y:S01]  /*1e00*/  @P3 FFMA R3, R5, R2, -0.0013887860113754868507 ;  /* 0xbab607ed05033423 */ /* 0x000fe20000000002 */
[----:B------:R-:W-:-:S03]  /*1e10*/  FSEL R2, R24, 1, !P3 ;  /* 0x3f80000018027808 */ /* 0x000fc60005800000 */
[C---:B------:R-:W-:Y:S02]  /*1e20*/  FFMA R3, R5.reuse, R3, R4 ;  /* 0x0000000305037223 */ /* 0x040fe40000000004 */
[----:B------:R-:W-:Y:S02]  /*1e30*/  FFMA R4, R2, R5, RZ ;  /* 0x0000000502047223 */ /* 0x000fe400000000ff */
        /* <DEDUP_REMOVED lines=12> */
[----:B------:R-:W-:Y:S01]  /*1f00*/  CS2R R2, SRZ ;  /* 0x0000000000027805 */ /* 0x000fe2000001ff00 */
[----:B------:R-:W-:Y:S02]  /*1f10*/  LOP3.LUT R27, R5, 0x80000000, RZ, 0xfc, !PT ;  /* 0x80000000051b7812 */ /* 0x000fe400078efcff */
[----:B------:R-:W-:-:S03]  /*1f20*/  IADD3 R25, R4, -0x80, RZ ;  /* 0xffffff8004197810 */ /* 0x000fc60007ffe0ff */
.L_x_1171:
        /* <DEDUP_REMOVED lines=16> */
[----:B------:R-:W-:-:S04]  /*2030*/  SHF.R.U32.HI R2, RZ, 0x5, R25 ;  /* 0x00000005ff027819 */ /* 0x000fc80000011619 */
[C---:B0-----:R-:W-:Y:S02]  /*2040*/  IADD3 R24, -R2.reuse, 0x4, RZ ;  /* 0x0000000402187810 */ /* 0x041fe40007ffe1ff */
[----:B------:R-:W-:-:S05]  /*2050*/  IADD3 R2, -R2, 0x6, RZ ;  /* 0x0000000602027810 */ /* 0x000fca0007ffe1ff */
[--C-:B------:R-:W-:Y:S02]  /*2060*/  @P1 IMAD R24, R24, 0x4, R1.reuse ;  /* 0x0000000418181824 */ /* 0x100fe400078e0201 */
[----:B------:R-:W-:-:S03]  /*2070*/  IMAD R7, R2, 0x4, R1 ;  /* 0x0000000402077824 */ /* 0x000fc600078e0201 */
[----:B------:R-:W2:Y:S04]  /*2080*/  @P1 LDL R4, [R24] ;  /* 0x0000000018041983 */ /* 0x000ea80000100800 */
[----:B------:R-:W3:Y:S04]  /*2090*/  LDL R21, [R7] ;  /* 0x0000000007157983 */ /* 0x000ee80000100800 */
[----:B------:R-:W4:Y:S01]  /*20a0*/  LDL R2, [R7+-0x4] ;  /* 0xfffffc0007027983 */ /* 0x000f220000100800 */
[----:B------:R-:W-:Y:S02]  /*20b0*/  @P1 IADD3 R3, -R6, 0x20, RZ ;  /* 0x0000002006031810 */ /* 0x000fe40007ffe1ff */
[----:B------:R-:W-:-:S02]  /*20c0*/  LOP3.LUT P2, R17, R17, 0x80000000, RZ, 0xc0, !PT ;  /* 0x8000000011117812 */ /* 0x000fc4000784c0ff */
[-C--:B--2---:R-:W-:Y:S02]  /*20d0*/  @P1 SHF.R.U32.HI R5, RZ, R3.reuse, R4 ;  /* 0x00000003ff051219 */ /* 0x084fe40000011604 */
[-C--:B---3--:R-:W-:Y:S02]  /*20e0*/  @P1 SHF.L.U32 R4, R21, R6.reuse, RZ ;  /* 0x0000000615041219 */ /* 0x088fe400000006ff */
[----:B----4-:R-:W-:Y:S02]  /*20f0*/  @P1 SHF.R.U32.HI R3, RZ, R3, R2 ;  /* 0x00000003ff031219 */ /* 0x010fe40000011602 */
[----:B------:R-:W-:-:S03]  /*2100*/  @P1 SHF.L.U32 R6, R2, R6, RZ ;  /* 0x0000000602061219 */ /* 0x000fc600000006ff */
[----:B------:R-:W-:Y:S01]  /*2110*/  @P1 IMAD.IADD R21, R3, 0x1, R4 ;  /* 0x0000000103151824 */ /* 0x000fe200078e0204 */
[----:B------:R-:W-:-:S04]  /*2120*/  @P1 IADD3 R2, R5, R6, RZ ;  /* 0x0000000605021210 */ /* 0x000fc80007ffe0ff */
[C---:B------:R-:W-:Y:S01]  /*2130*/  SHF.L.U32.HI R3, R2.reuse, 0x2, R21 ;  /* 0x0000000202037819 */ /* 0x040fe20000010615 */
[----:B------:R-:W-:-:S03]  /*2140*/  IMAD.SHL.U32 R2, R2, 0x4, RZ ;  /* 0x0000000402027824 */ /* 0x000fc600078e00ff */
        /* <DEDUP_REMOVED lines=11> */
[----:B0-----:R-:W1:Y:S02]  /*2200*/  F2F.F32.F64 R4, R4 ;  /* 0x0000000400047310 */ /* 0x001e640000301000 */
[----:B-1----:R-:W-:Y:S01]  /*2210*/  FSEL R18, R4, -R4, !P1 ;  /* 0x8000000404127208 */ /* 0x002fe20004800000 */
[----:B------:R-:W-:Y:S05]  /*2220*/  BRA `(.L_x_1169) ;  /* 0x0000002000007947 */ /* 0x000fea0003800000 */
.L_x_1170:
[----:B------:R-:W-:Y:S01]  /*2230*/  FMUL R18, RZ, R17 ;  /* 0x00000011ff127220 */ /* 0x000fe20000400000 */
[----:B------:R-:W-:Y:S02]  /*2240*/  IMAD.MOV.U32 R21, RZ, RZ, RZ ;  /* 0x000000ffff157224 */ /* 0x000fe400078e00ff */
.L_x_1169:
[----:B------:R-:W-:Y:S05]  /*2250*/  BSYNC B1 ;  /* 0x0000000000017941 */ /* 0x000fea0003800000 */
.L_x_1168:
[----:B------:R-:W-:Y:S01]  /*2260*/  IADD3 R21, R21, 0x1, RZ ;  /* 0x0000000115157810 */ /* 0x000fe20007ffe0ff */
[----:B------:R-:W-:Y:S01]  /*2270*/  IMAD.MOV.U32 R2, RZ, RZ, c[0x0][0x274] ;  /* 0x00009d00ff027624 */ /* 0x000fe200078e00ff */
[----:B------:R-:W-:Y:S01]  /*2280*/  FMUL R13, R13, c[0x0][0x274] ;  /* 0x00009d000d0d7a20 */ /* 0x000fe20000400000 */
[----:B------:R-:W-:Y:S01]  /*2290*/  FMUL R11, R11, c[0x0][0x274] ;  /* 0x00009d000b0b7a20 */ /* 0x000fe20000400000 */
[----:B------:R-:W-:Y:S01]  /*22a0*/  LOP3.LUT P2, RZ, R21, 0x1, RZ, 0xc0, !PT ;  /* 0x0000000115ff7812 */ /* 0x000fe2000784c0ff */
[----:B------:R-:W-:Y:S01]  /*22b0*/  FADD R4, -R2, 1 ;  /* 0x3f80000002047421 */ /* 0x000fe20000000100 */
[----:B------:R-:W-:Y:S01]  /*22c0*/  FMUL R2, R18, R18 ;  /* 0x0000001212027220 */ /* 0x000fe20000400000 */
[----:B------:R-:W-:Y:S01]  /*22d0*/  IMAD.MOV.U32 R3, RZ, RZ, -0x46b2bead ;  /* 0xb94d4153ff037424 */ /* 0x000fe200078e00ff */
[----:B------:R-:W-:Y:S01]  /*22e0*/  FSEL R5, R22, 0.041666727513074874878, !P2 ;  /* 0x3d2aaabb16057808 */ /* 0x000fe20005000000 */
[C---:B------:R-:W-:Y:S01]  /*22f0*/  FFMA R7, R4.reuse, R12, R13 ;  /* 0x0000000c04077223 */ /* 0x040fe2000000000d */
[----:B------:R-:W-:Y:S01]  /*2300*/  FMUL R13, R15, c[0x0][0x274] ;  /* 0x00009d000f0d7a20 */ /* 0x000fe20000400000 */
[----:B------:R-:W-:Y:S01]  /*2310*/  FFMA R8, R4, R8, R11 ;  /* 0x0000000804087223 */ /* 0x000fe2000000000b */
[----:B------:R-:W-:Y:S01]  /*2320*/  FSEL R23, -R23, -0.4999999701976776123, !P2 ;  /* 0xbeffffff17177808 */ /* 0x000fe20005000100 */
[----:B------:R-:W-:Y:S01]  /*2330*/  ULDC UR6, c[0x0][0x1a0] ;  /* 0x0000680000067ab9 */ /* 0x000fe20000000800 */
[----:B------:R-:W-:Y:S01]  /*2340*/  SHF.R.S32.HI R15, RZ, 0x1f, R10 ;  /* 0x0000001fff0f7819 */ /* 0x000fe2000001140a */
[----:B------:R-:W-:Y:S01]  /*2350*/  FADD R19, R19, R8 ;  /* 0x0000000813137221 */ /* 0x000fe20000000000 */
[----:B------:R-:W-:Y:S01]  /*2360*/  USHF.R.S32.HI UR6, URZ, 0x1f, UR6 ;  /* 0x0000001f3f067899 */ /* 0x000fe20008011406 */
[----:B------:R-:W-:Y:S01]  /*2370*/  @P2 IMAD.MOV.U32 R17, RZ, RZ, 0x37cbac00 ;  /* 0x37cbac00ff112424 */ /* 0x000fe200078e00ff */
[----:B------:R-:W-:Y:S01]  /*2380*/  LOP3.LUT P1, RZ, R21, 0x2, RZ, 0xc0, !PT ;  /* 0x0000000215ff7812 */ /* 0x000fe2000782c0ff */
[----:B------:R-:W-:Y:S01]  /*2390*/  ULDC UR7, c[0x0][0x210] ;  /* 0x0000840000077ab9 */ /* 0x000fe20000000800 */
[C---:B------:R-:W-:Y:S01]  /*23a0*/  IMAD R11, R15.reuse, c[0x0][0x210], RZ ;  /* 0x000084000f0b7a24 */ /* 0x040fe200078e02ff */
[C---:B------:R-:W-:Y:S01]  /*23b0*/  @P2 FFMA R3, R2.reuse, R17, -0.0013887860113754868507 ;  /* 0xbab607ed02032423 */ /* 0x040fe20000000011 */
[----:B------:R-:W-:Y:S01]  /*23c0*/  USHF.R.S32.HI UR7, URZ, 0x1f, UR7 ;  /* 0x0000001f3f077899 */ /* 0x000fe20008011407 */
[C---:B------:R-:W-:Y:S01]  /*23d0*/  IMAD R17, R15.reuse, c[0x0][0x1d8], RZ ;  /* 0x000076000f117a24 */ /* 0x040fe200078e02ff */
[----:B------:R-:W-:Y:S01]  /*23e0*/  ULDC UR4, c[0x0][0x248] ;  /* 0x0000920000047ab9 */ /* 0x000fe20000000800 */
[----:B------:R-:W-:Y:S01]  /*23f0*/  FFMA R3, R2, R3, R5 ;  /* 0x0000000302037223 */ /* 0x000fe20000000005 */
[----:B------:R-:W-:Y:S01]  /*2400*/  IMAD.MOV.U32 R5, RZ, RZ, c[0x0][0x210] ;  /* 0x00008400ff057624 */ /* 0x000fe200078e00ff */
[----:B------:R-:W-:Y:S01]  /*2410*/  FADD R26, R26, R7 ;  /* 0x000000071a1a7221 */ /* 0x000fe20000000000 */
[----:B------:R-:W-:Y:S01]  /*2420*/  USHF.R.S32.HI UR4, URZ, 0x1f, UR4 ;  /* 0x0000001f3f047899 */ /* 0x000fe20008011404 */
[----:B------:R-:W-:Y:S01]  /*2430*/  FFMA R8, R2, R3, R23 ;  /* 0x0000000302087223 */ /* 0x000fe20000000017 */
[----:B------:R-:W-:Y:S01]  /*2440*/  IMAD R3, R15, c[0x0][0x1a0], RZ ;  /* 0x000068000f037a24 */ /* 0x000fe200078e02ff */
[----:B------:R-:W-:Y:S01]  /*2450*/  FFMA R13, R4, R14, R13 ;  /* 0x0000000e040d7223 */ /* 0x000fe2000000000d */
[----:B------:R-:W-:-:S02]  /*2460*/  IMAD.MOV.U32 R23, RZ, RZ, c[0x0][0x1a0] ;  /* 0x00006800ff177624 */ /* 0x000fc400078e00ff */
[----:B------:R-:W-:Y:S01]  /*2470*/  IMAD R21, R10, UR6, R3 ;  /* 0x000000060a157c24 */ /* 0x000fe2000f8e0203 */
[----:B------:R-:W-:Y:S01]  /*2480*/  FSEL R3, R18, 1, !P2 ;  /* 0x3f80000012037808 */ /* 0x000fe20005000000 */
[----:B------:R-:W-:Y:S02]  /*2490*/  IMAD.MOV.U32 R7, RZ, RZ, c[0x0][0x1d8] ;  /* 0x00007600ff077624 */ /* 0x000fe400078e00ff */
[----:B------:R-:W-:Y:S02]  /*24a0*/  IMAD.WIDE.U32 R22, R10, R23, c[0x0][0x180] ;  /* 0x000060000a167625 */ /* 0x000fe400078e0017 */
[----:B------:R-:W-:Y:S02]  /*24b0*/  FFMA R2, R3, R2, RZ ;  /* 0x0000000203027223 */ /* 0x000fe400000000ff */
[----:B------:R-:W-:Y:S02]  /*24c0*/  IMAD R15, R15, c[0x0][0x248], RZ ;  /* 0x000092000f0f7a24 */ /* 0x000fe400078e02ff */
[----:B------:R-:W-:Y:S01]  /*24d0*/  FFMA R3, R8, R2, R3 ;  /* 0x0000000208037223 */ /* 0x000fe20000000003 */
[----:B------:R-:W-:-:S02]  /*24e0*/  IMAD R27, R10, UR5, R17 ;  /* 0x000000050a1b7c24 */ /* 0x000fc4000f8e0211 */
[----:B------:R-:W-:Y:S01]  /*24f0*/  IMAD.MOV.U32 R25, RZ, RZ, c[0x0][0x248] ;  /* 0x00009200ff197624 */ /* 0x000fe200078e00ff */
[----:B------:R-:W-:Y:S01]  /*2500*/  @P1 FFMA R3, R3, -1, RZ ;  /* 0xbf80000003031823 */ /* 0x000fe200000000ff */
[----:B------:R-:W-:-:S03]  /*2510*/  IMAD.WIDE.U32 R4, R10, R5, c[0x0][0x1f0] ;  /* 0x00007c000a047625 */ /* 0x000fc600078e0005 */
[----:B------:R-:W-:Y:S01]  /*2520*/  FFMA R13, R20, R3, R13 ;  /* 0x00000003140d7223 */ /* 0x000fe2000000000d */
[----:B------:R-:W-:Y:S01]  /*2530*/  IMAD R17, R10, UR7, R11 ;  /* 0x000000070a117c24 */ /* 0x000fe2000f8e020b */
[----:B-----5:R-:W-:Y:S01]  /*2540*/  FMUL R3, R16, 10000 ;  /* 0x461c400010037820 */ /* 0x020fe20000400000 */
[----:B------:R-:W-:-:S04]  /*2550*/  IMAD.WIDE.U32 R6, R10, R7, c[0x0][0x1b8] ;  /* 0x00006e000a067625 */ /* 0x000fc800078e0007 */
[----:B------:R-:W-:Y:S02]  /*2560*/  IMAD.IADD R11, R23, 0x1, R21 ;  /* 0x00000001170b7824 */ /* 0x000fe400078e0215 */
[C---:B------:R-:W-:Y:S02]  /*2570*/  IMAD R21, R10.reuse, UR4, R15 ;  /* 0x000000040a157c24 */ /* 0x040fe4000f8e020f */
[----:B------:R-:W-:-:S04]  /*2580*/  IMAD.WIDE.U32 R14, R10, R25, c[0x0][0x228] ;  /* 0x00008a000a0e7625 */ /* 0x000fc800078e0019 */
[----:B------:R-:W-:Y:S02]  /*2590*/  IMAD.IADD R5, R5, 0x1, R17 ;  /* 0x0000000105057824 */ /* 0x000fe400078e0211 */
[----:B------:R-:W-:Y:S02]  /*25a0*/  IMAD.MOV.U32 R10, RZ, RZ, R22 ;  /* 0x000000ffff0a7224 */ /* 0x000fe400078e0016 */
[----:B------:R-:W-:Y:S02]  /*25b0*/  IMAD.MOV.U32 R17, RZ, RZ, 0x1 ;  /* 0x00000001ff117424 */ /* 0x000fe400078e00ff */
[----:B------:R-:W-:Y:S02]  /*25c0*/  IMAD.IADD R7, R7, 0x1, R27 ;  /* 0x0000000107077824 */ /* 0x000fe400078e021b */
[----:B------:R-:W-:Y:S01]  /*25d0*/  IMAD.IADD R15, R15, 0x1, R21 ;  /* 0x000000010f0f7824 */ /* 0x000fe200078e0215 */
[----:B------:R0:W-:Y:S04]  /*25e0*/  STG.E [R10.64], R17 ;  /* 0x000000110a007986 */ /* 0x0001e8000c101908 */
[----:B------:R0:W-:Y:S04]  /*25f0*/  STG.E [R6.64], R26 ;  /* 0x0000001a06007986 */ /* 0x0001e8000c101908 */
[----:B------:R0:W-:Y:S04]  /*2600*/  STG.E [R6.64+0x4], R19 ;  /* 0x0000041306007986 */ /* 0x0001e8000c101908 */
[----:B------:R0:W-:Y:S04]  /*2610*/  STG.E [R6.64+0x8], R13 ;  /* 0x0000080d06007986 */ /* 0x0001e8000c101908 */
[----:B------:R0:W-:Y:S04]  /*2620*/  STG.E [R4.64], R3 ;  /* 0x0000000304007986 */ /* 0x0001e8000c101908 */
[----:B------:R0:W-:Y:S02]  /*2630*/  STG.E [R14.64], RZ ;  /* 0x000000ff0e007986 */ /* 0x0001e4000c101908 */
.L_x_1148:
[----:B------:R-:W-:Y:S05]  /*2640*/  BSYNC B0 ;  /* 0x0000000000007941 */ /* 0x000fea0003800000 */
.L_x_1147:
[----:B------:R-:W-:Y:S01]  /*2650*/  @P0 CALL.REL.NOINC `(.L_x_1172) ;  /* 0x0000001000000944 */ /* 0x000fe20003c00000 */
[----:B------:R-:W-:Y:S05]  /*2660*/  BRA `(.L_x_1173) ;  /* 0xffffda6000007947 */ /* 0x000fea000383ffff */
.L_x_1172:
[----:B------:R-:W-:Y:S05]  /*2670*/  EXIT ;  /* 0x000000000000794d */ /* 0x000fea0003800000 */
        .weak           $__internal_37_$__cuda_sm20_sqrt_rn_f32_slowpath
        .type           $__internal_37_$__cuda_sm20_sqrt_rn_f32_slowpath,@function
        .size           $__internal_37_$__cuda_sm20_sqrt_rn_f32_slowpath,(.L_x_1271 - $__internal_37_$__cuda_sm20_sqrt_rn_f32_slowpath)
$__internal_37_$__cuda_sm20_sqrt_rn_f32_slowpath:
        /* <DEDUP_REMOVED lines=20> */
.L_x_1174:
[----:B------:R-:W-:Y:S02]  /*27c0*/  IMAD.MOV.U32 R2, RZ, RZ, R4 ;  /* 0x000000ffff027224 */ /* 0x000fe400078e0004 */
[----:B------:R-:W-:Y:S02]  /*27d0*/  IMAD.MOV.U32 R4, RZ, RZ, R18 ;  /* 0x000000ffff047224 */ /* 0x000fe400078e0012 */
[----:B------:R-:W-:-:S04]  /*27e0*/  IMAD.MOV.U32 R5, RZ, RZ, 0x0 ;  /* 0x00000000ff057424 */ /* 0x000fc800078e00ff */
[----:B------:R-:W-:Y:S05]  /*27f0*/  RET.REL.NODEC R4 `(swellParticles_cuda_kernel_forward) ;  /* 0xffffd80004007950 */ /* 0x000fea0003c3ffff */
.L_x_1175:
        /* <DEDUP_REMOVED lines=16> */
.L_x_1271:


//--------------------- .text.sleepParticles_cuda_kernel_backward --------------------------
	.section	.text.sleepParticles_cuda_kernel_backward,"ax",@progbits
	.sectioninfo	@"SHI_REGISTERS=30"
	.align	128
        .global         sleepParticles_cuda_kernel_backward
        .type           sleepParticles_cuda_kernel_backward,@function
        .size           sleepParticles_cuda_kernel_backward,(.L_x_1273 - sleepParticles_cuda_kernel_backward)
        .other          sleepParticles_cuda_kernel_backward,@"STO_CUDA_ENTRY STV_DEFAULT"
sleepParticles_cuda_kernel_backward:
.text.sleepParticles_cuda_kernel_backward:
        /* <DEDUP_REMOVED lines=9> */
[----:B------:R-:W-:-:S07]  /*0090*/  MOV R3, c[0x0][0x268] ;  /* 0x00009a0000037a02 */ /* 0x000fce0000000f00 */
[----:B------:R-:W1:Y:S01]  /*00a0*/  FCHK P0, RZ, c[0x0][0x268] ;  /* 0x00009a00ff007b02 */ /* 0x000e620000000000 */
[----:B0-----:R-:W-:-:S04]  /*00b0*/  FFMA R3, R0, -R3, 1 ;  /* 0x3f80000000037423 */ /* 0x001fc80000000803 */
[----:B------:R-:W-:-:S04]  /*00c0*/  FFMA R3, R0, R3, R0 ;  /* 0x0000000300037223 */ /* 0x000fc80000000000 */
[----:B------:R-:W-:-:S04]  /*00d0*/  FFMA R0, RZ, R3, RZ ;  /* 0x00000003ff007223 */ /* 0x000fc800000000ff */
[----:B------:R-:W-:-:S04]  /*00e0*/  FFMA R2, R0, -c[0x0][0x268], RZ ;  /* 0x80009a0000027a23 */ /* 0x000fc800000000ff */
[----:B------:R-:W-:Y:S01]  /*00f0*/  FFMA R0, R3, R2, R0 ;  /* 0x0000000203007223 */ /* 0x000fe20000000000 */
[----:B-1----:R-:W-:Y:S05]  /*0100*/  @!P0 BRA `(.L_x_1176) ;  /* 0x0000005000008947 */ /* 0x002fea0003800000 */
[----:B------:R-:W-:Y:S01]  /*0110*/  IMAD.MOV.U32 R6, RZ, RZ, RZ ;  /* 0x000000ffff067224 */ /* 0x000fe200078e00ff */
[----:B------:R-:W-:Y:S01]  /*0120*/  MOV R18, 0x150 ;  /* 0x0000015000127802 */ /* 0x000fe20000000f00 */
[----:B------:R-:W-:Y:S02]  /*0130*/  IMAD.MOV.U32 R7, RZ, RZ, c[0x0][0x268] ;  /* 0x00009a00ff077624 */ /* 0x000fe400078e00ff */
[----:B------:R-:W-:Y:S05]  /*0140*/  CALL.REL.NOINC `($__internal_39_$__cuda_sm3x_div_rn_noftz_f32_slowpath) ;  /* 0x000010e000007944 */ /* 0x000fea0003c00000 */
[----:B------:R-:W-:-:S04]  /*0150*/  MOV R0, R20 ;  /* 0x0000001400007202 */ /* 0x000fc80000000f00 */
.L_x_1176:
[----:B------:R-:W-:Y:S01]  /*0160*/  ULDC UR6, c[0x0][0x0] ;  /* 0x0000000000067ab9 */ /* 0x000fe20000000800 */
[----:B------:R-:W-:Y:S01]  /*0170*/  FADD R0, RZ, R0 ;  /* 0x00000000ff007221 */ /* 0x000fe20000000000 */
[----:B------:R-:W-:Y:S02]  /*0180*/  ULDC UR7, c[0x0][0xc] ;  /* 0x0000030000077ab9 */ /* 0x000fe40000000800 */
[----:B------:R-:W-:Y:S02]  /*0190*/  UIMAD.WIDE.U32 UR6, UR6, UR7, URZ ;  /* 0x00000007060672a5 */ /* 0x000fe4000f8e003f */
        /* <DEDUP_REMOVED lines=11> */
[----:B------:R-:W-:Y:S02]  /*0250*/  UIADD3 UR4, UR7, UR4, URZ ;  /* 0x0000000407047290 */ /* 0x000fe4000fffe03f */
[----:B------:R-:W-:Y:S02]  /*0260*/  ULDC.64 UR12, c[0x0][0x118] ;  /* 0x00004600000c7ab9 */ /* 0x000fe40000000a00 */
.L_x_1201:
[----:B------:R-:W-:Y:S01]  /*0270*/  SHF.R.S32.HI R14, RZ, 0x1f, R12 ;  /* 0x0000001fff0e7819 */ /* 0x000fe2000001140c */
[----:B01----:R-:W-:-:S04]  /*0280*/  IMAD.MOV.U32 R3, RZ, RZ, c[0x0][0x1a8] ;  /* 0x00006a00ff037624 */ /* 0x003fc800078e00ff */
[----:B------:R-:W-:Y:S02]  /*0290*/  IMAD R5, R14, c[0x0][0x1a8], RZ ;  /* 0x00006a000e057a24 */ /* 0x000fe400078e02ff */
[----:B------:R-:W-:-:S04]  /*02a0*/  IMAD.WIDE.U32 R2, R12, R3, c[0x0][0x188] ;  /* 0x000062000c027625 */ /* 0x000fc800078e0003 */
[----:B------:R-:W-:-:S04]  /*02b0*/  IMAD R5, R12, UR9, R5 ;  /* 0x000000090c057c24 */ /* 0x000fc8000f8e0205 */
[----:B------:R-:W-:-:S05]  /*02c0*/  IMAD.IADD R3, R3, 0x1, R5 ;  /* 0x0000000103037824 */ /* 0x000fca00078e0205 */
[----:B------:R-:W2:Y:S01]  /*02d0*/  LDG.E R2, [R2.64] ;  /* 0x0000000c02027981 */ /* 0x000ea2000c1e1900 */
[----:B------:R-:W-:Y:S01]  /*02e0*/  MOV R15, R12 ;  /* 0x0000000c000f7202 */ /* 0x000fe20000000f00 */
[----:B------:R-:W-:Y:S01]  /*02f0*/  YIELD ;  /* 0x0000000000007946 */ /* 0x000fe20003800000 */
[----:B------:R-:W-:Y:S01]  /*0300*/  IADD3 R12, P0, R12, UR6, RZ ;  /* 0x000000060c0c7c10 */ /* 0x000fe2000ff1e0ff */
[----:B------:R-:W-:Y:S03]  /*0310*/  BSSY B0, `(.L_x_1177) ;  /* 0x00000d6000007945 */ /* 0x000fe60003800000 */
[----:B------:R-:W-:Y:S02]  /*0320*/  IADD3.X R13, R13, UR4, RZ, P0, !PT ;  /* 0x000000040d0d7c10 */ /* 0x000fe400087fe4ff */
[----:B------:R-:W-:-:S04]  /*0330*/  ISETP.GE.U32.AND P0, PT, R12, c[0x0][0x178], PT ;  /* 0x00005e000c007a0c */ /* 0x000fc80003f06070 */
[----:B------:R-:W-:Y:S02]  /*0340*/  ISETP.GE.U32.AND.EX P0, PT, R13, c[0x0][0x17c], PT, P0 ;  /* 0x00005f000d007a0c */ /* 0x000fe40003f06100 */
[----:B--2---:R-:W-:-:S04]  /*0350*/  LOP3.LUT R4, R2, 0x1, RZ, 0xc0, !PT ;  /* 0x0000000102047812 */ /* 0x004fc800078ec0ff */
[----:B------:R-:W-:-:S13]  /*0360*/  ISETP.NE.U32.AND P1, PT, R4, 0x1, PT ;  /* 0x000000010400780c */ /* 0x000fda0003f25070 */
[----:B------:R-:W-:Y:S05]  /*0370*/  @P1 BRA `(.L_x_1178) ;  /* 0x00000cf000001947 */ /* 0x000fea0003800000 */
[C---:B------:R-:W-:Y:S02]  /*0380*/  IMAD R2, R14.reuse, c[0x0][0x218], RZ ;  /* 0x000086000e027a24 */ /* 0x040fe400078e02ff */
[----:B------:R-:W-:Y:S02]  /*0390*/  IMAD R4, R14, c[0x0][0x1e0], RZ ;  /* 0x000078000e047a24 */ /* 0x000fe400078e02ff */
[----:B------:R-:W-:-:S04]  /*03a0*/  IMAD.WIDE.U32 R10, R15, c[0x0][0x218], RZ ;  /* 0x000086000f0a7a25 */ /* 0x000fc800078e00ff */
[----:B------:R-:W-:Y:S01]  /*03b0*/  IMAD.WIDE.U32 R8, R15, c[0x0][0x1e0], RZ ;  /* 0x000078000f087a25 */ /* 0x000fe200078e00ff */
[----:B------:R-:W-:-:S03]  /*03c0*/  IADD3 R6, P1, R10, c[0x0][0x1f8], RZ ;  /* 0x00007e000a067a10 */ /* 0x000fc60007f3e0ff */
[C---:B------:R-:W-:Y:S01]  /*03d0*/  IMAD R3, R15.reuse, UR10, R2 ;  /* 0x0000000a0f037c24 */ /* 0x040fe2000f8e0202 */
[----:B------:R-:W-:Y:S01]  /*03e0*/  IADD3 R18, P2, R8, c[0x0][0x1c0], RZ ;  /* 0x0000700008127a10 */ /* 0x000fe20007f5e0ff */
[----:B------:R-:W-:Y:S02]  /*03f0*/  IMAD R17, R15, UR11, R4 ;  /* 0x0000000b0f117c24 */ /* 0x000fe4000f8e0204 */
[----:B------:R-:W-:Y:S02]  /*0400*/  IMAD.IADD R16, R11, 0x1, R3 ;  /* 0x000000010b107824 */ /* 0x000fe400078e0203 */
[----:B------:R-:W-:-:S03]  /*0410*/  IMAD.IADD R17, R9, 0x1, R17 ;  /* 0x0000000109117824 */ /* 0x000fc600078e0211 */
[----:B------:R-:W-:Y:S02]  /*0420*/  IADD3.X R7, R16, c[0x0][0x1fc], RZ, P1, !PT ;  /* 0x00007f0010077a10 */ /* 0x000fe40000ffe4ff */
[----:B------:R-:W-:-:S03]  /*0430*/  IADD3.X R19, R17, c[0x0][0x1c4], RZ, P2, !PT ;  /* 0x0000710011137a10 */ /* 0x000fc600017fe4ff */
[----:B------:R-:W2:Y:S04]  /*0440*/  LDG.E R2, [R6.64+0x4] ;  /* 0x0000040c06027981 */ /* 0x000ea8000c1e1900 */
[----:B------:R-:W2:Y:S04]  /*0450*/  LDG.E R3, [R18.64+0x4] ;  /* 0x0000040c12037981 */ /* 0x000ea8000c1e1900 */
[----:B------:R-:W3:Y:S04]  /*0460*/  LDG.E R4, [R18.64] ;  /* 0x0000000c12047981 */ /* 0x000ee8000c1e1900 */
[----:B------:R-:W3:Y:S04]  /*0470*/  LDG.E R5, [R6.64] ;  /* 0x0000000c06057981 */ /* 0x000ee8000c1e1900 */
[----:B------:R-:W4:Y:S04]  /*0480*/  LDG.E R20, [R18.64+0x8] ;  /* 0x0000080c12147981 */ /* 0x000f28000c1e1900 */
[----:B------:R-:W4:Y:S01]  /*0490*/  LDG.E R21, [R6.64+0x8] ;  /* 0x0000080c06157981 */ /* 0x000f22000c1e1900 */
[----:B------:R-:W-:Y:S01]  /*04a0*/  BSSY B1, `(.L_x_1179) ;  /* 0x0000012000017945 */ /* 0x000fe20003800000 */
[----:B--2---:R-:W-:Y:S01]  /*04b0*/  FADD R3, -R3, R2 ;  /* 0x0000000203037221 */ /* 0x004fe20000000100 */
[----:B---3--:R-:W-:-:S03]  /*04c0*/  FADD R4, -R4, R5 ;  /* 0x0000000504047221 */ /* 0x008fc60000000100 */
[----:B------:R-:W-:-:S04]  /*04d0*/  FMUL R5, R3, R3 ;  /* 0x0000000303057220 */ /* 0x000fc80000400000 */
[----:B------:R-:W-:Y:S01]  /*04e0*/  FFMA R5, R4, R4, R5 ;  /* 0x0000000404057223 */ /* 0x000fe20000000005 */
[----:B----4-:R-:W-:-:S04]  /*04f0*/  FADD R2, -R20, R21 ;  /* 0x0000001514027221 */ /* 0x010fc80000000100 */
[----:B------:R-:W-:-:S05]  /*0500*/  FFMA R20, R2, R2, R5 ;  /* 0x0000000202147223 */ /* 0x000fca0000000005 */
[----:B------:R-:W-:Y:S01]  /*0510*/  IADD3 R5, R20, -0xd000000, RZ ;  /* 0xf300000014057810 */ /* 0x000fe20007ffe0ff */
[----:B------:R0:W1:Y:S03]  /*0520*/  MUFU.RSQ R21, R20 ;  /* 0x0000001400157308 */ /* 0x0000660000001400 */
[----:B------:R-:W-:-:S13]  /*0530*/  ISETP.GT.U32.AND P1, PT, R5, 0x727fffff, PT ;  /* 0x727fffff0500780c */ /* 0x000fda0003f24070 */
[----:B------:R-:W-:Y:S05]  /*0540*/  @!P1 BRA `(.L_x_1180) ;  /* 0x0000003000009947 */ /* 0x000fea0003800000 */
[----:B01----:R-:W-:Y:S02]  /*0550*/  MOV R21, 0x570 ;  /* 0x0000057000157802 */ /* 0x003fe40000000f00 */
[----:B------:R-:W-:Y:S05]  /*0560*/  CALL.REL.NOINC `($__internal_38_$__cuda_sm20_sqrt_rn_f32_slowpath) ;  /* 0x00000b4000007944 */ /* 0x000fea0003c00000 */
[----:B------:R-:W-:Y:S05]  /*0570*/  BRA `(.L_x_1181) ;  /* 0x0000004000007947 */ /* 0x000fea0003800000 */
.L_x_1180:
[----:B01----:R-:W-:Y:S01]  /*0580*/  FMUL.FTZ R19, R20, R21 ;  /* 0x0000001514137220 */ /* 0x003fe20000410000 */
[----:B------:R-:W-:-:S03]  /*0590*/  FMUL.FTZ R5, R21, 0.5 ;  /* 0x3f00000015057820 */ /* 0x000fc60000410000 */
[----:B------:R-:W-:-:S04]  /*05a0*/  FFMA R6, -R19, R19, R20 ;  /* 0x0000001313067223 */ /* 0x000fc80000000114 */
[----:B------:R-:W-:Y:S02]  /*05b0*/  FFMA R19, R6, R5, R19 ;  /* 0x0000000506137223 */ /* 0x000fe40000000013 */
.L_x_1181:
[----:B------:R-:W-:Y:S05]  /*05c0*/  BSYNC B1 ;  /* 0x0000000000017941 */ /* 0x000fea0003800000 */
.L_x_1179:
        /* <DEDUP_REMOVED lines=11> */
[----:B------:R-:W-:Y:S01]  /*0680*/  MOV R18, 0x6b0 ;  /* 0x000006b000127802 */ /* 0x000fe20000000f00 */
[----:B------:R-:W-:Y:S02]  /*0690*/  IMAD.MOV.U32 R7, RZ, RZ, c[0x0][0x268] ;  /* 0x00009a00ff077624 */ /* 0x000fe400078e00ff */
[----:B------:R-:W-:Y:S05]  /*06a0*/  CALL.REL.NOINC `($__internal_39_$__cuda_sm3x_div_rn_noftz_f32_slowpath) ;  /* 0x00000b8000007944 */ /* 0x000fea0003c00000 */
[----:B------:R-:W-:Y:S02]  /*06b0*/  MOV R5, R20 ;  /* 0x0000001400057202 */ /* 0x000fe40000000f00 */
.L_x_1183:
[----:B------:R-:W-:Y:S05]  /*06c0*/  BSYNC B1 ;  /* 0x0000000000017941 */ /* 0x000fea0003800000 */
.L_x_1182:
[----:B------:R-:W-:Y:S01]  /*06d0*/  FSETP.GEU.AND P1, PT, R5, c[0x0][0x180], PT ;  /* 0x0000600005007a0b */ /* 0x000fe20003f2e000 */
[----:B------:R-:W-:-:S12]  /*06e0*/  BSSY B1, `(.L_x_1184) ;  /* 0x0000033000017945 */ /* 0x000fd80003800000 */
[----:B------:R-:W-:Y:S05]  /*06f0*/  @P1 BRA `(.L_x_1185) ;  /* 0x0000031000001947 */ /* 0x000fea0003800000 */
[----:B------:R-:W-:-:S04]  /*0700*/  ISETP.NE.U32.AND P1, PT, RZ, c[0x0][0x2e0], PT ;  /* 0x0000b800ff007a0c */ /* 0x000fc80003f25070 */
[----:B------:R-:W-:-:S13]  /*0710*/  ISETP.NE.AND.EX P1, PT, RZ, c[0x0][0x2e4], PT, P1 ;  /* 0x0000b900ff007a0c */ /* 0x000fda0003f25310 */
[----:B------:R-:W-:Y:S05]  /*0720*/  @!P1 BRA `(.L_x_1186) ;  /* 0x000000c000009947 */ /* 0x000fea0003800000 */
[----:B------:R-:W-:Y:S02]  /*0730*/  IMAD R6, R14, c[0x0][0x300], RZ ;  /* 0x0000c0000e067a24 */ /* 0x000fe400078e02ff */
[----:B------:R-:W-:Y:S02]  /*0740*/  IMAD.MOV.U32 R18, RZ, RZ, c[0x0][0x300] ;  /* 0x0000c000ff127624 */ /* 0x000fe400078e00ff */
[C---:B------:R-:W-:Y:S02]  /*0750*/  IMAD R5, R15.reuse, UR5, R6 ;  /* 0x000000050f057c24 */ /* 0x040fe4000f8e0206 */
[----:B------:R-:W-:-:S04]  /*0760*/  IMAD.WIDE.U32 R6, R15, R18, c[0x0][0x2e0] ;  /* 0x0000b8000f067625 */ /* 0x000fc800078e0012 */
        /* <DEDUP_REMOVED lines=8> */
.L_x_1186:
[----:B------:R-:W-:Y:S01]  /*07f0*/  ISETP.NE.U32.AND P1, PT, RZ, c[0x0][0x200], PT ;  /* 0x00008000ff007a0c */ /* 0x000fe20003f25070 */
[----:B------:R-:W-:Y:S01]  /*0800*/  IMAD.MOV.U32 R21, RZ, RZ, RZ ;  /* 0x000000ffff157224 */ /* 0x000fe200078e00ff */
[----:B------:R-:W-:Y:S01]  /*0810*/  MOV R23, RZ ;  /* 0x000000ff00177202 */ /* 0x000fe20000000f00 */
[----:B------:R-:W-:Y:S01]  /*0820*/  IMAD.MOV.U32 R5, RZ, RZ, RZ ;  /* 0x000000ffff057224 */ /* 0x000fe200078e00ff */
[----:B------:R-:W-:-:S13]  /*0830*/  ISETP.NE.AND.EX P1, PT, RZ, c[0x0][0x204], PT, P1 ;  /* 0x00008100ff007a0c */ /* 0x000fda0003f25310 */
[----:B------:R-:W-:Y:S05]  /*0840*/  @!P1 BRA `(.L_x_1187) ;  /* 0x0000008000009947 */ /* 0x000fea0003800000 */
[----:B------:R-:W-:-:S04]  /*0850*/  IADD3 R6, P1, R10, c[0x0][0x200], RZ ;  /* 0x000080000a067a10 */ /* 0x000fc80007f3e0ff */
[----:B------:R-:W-:-:S05]  /*0860*/  IADD3.X R7, R16, c[0x0][0x204], RZ, P1, !PT ;  /* 0x0000810010077a10 */ /* 0x000fca0000ffe4ff */
[----:B------:R-:W2:Y:S04]  /*0870*/  LDG.E R5, [R6.64] ;  /* 0x0000000c06057981 */ /* 0x000ea8000c1e1900 */
[----:B------:R-:W3:Y:S04]  /*0880*/  LDG.E R21, [R6.64+0x4] ;  /* 0x0000040c06157981 */ /* 0x000ee8000c1e1900 */
[----:B------:R-:W4:Y:S01]  /*0890*/  LDG.E R23, [R6.64+0x8] ;  /* 0x0000080c06177981 */ /* 0x000f22000c1e1900 */
[----:B--2---:R-:W-:Y:S01]  /*08a0*/  FADD R5, RZ, R5 ;  /* 0x00000005ff057221 */ /* 0x004fe20000000000 */
[----:B---3--:R-:W-:Y:S01]  /*08b0*/  FADD R21, RZ, R21 ;  /* 0x00000015ff157221 */ /* 0x008fe20000000000 */
[----:B----4-:R-:W-:Y:S01]  /*08c0*/  FADD R23, RZ, R23 ;  /* 0x00000017ff177221 */ /* 0x010fe20000000000 */
.L_x_1187:
[----:B------:R-:W-:-:S04]  /*08d0*/  ISETP.NE.U32.AND P1, PT, RZ, c[0x0][0x2a8], PT ;  /* 0x0000aa00ff007a0c */ /* 0x000fc80003f25070 */
[----:B------:R-:W-:-:S13]  /*08e0*/  ISETP.NE.AND.EX P1, PT, RZ, c[0x0][0x2ac], PT, P1 ;  /* 0x0000ab00ff007a0c */ /* 0x000fda0003f25310 */
[----:B------:R-:W-:Y:S05]  /*08f0*/  @!P1 BRA `(.L_x_1188) ;  /* 0x0000009000009947 */ /* 0x000fea0003800000 */
[----:B------:R-:W-:Y:S01]  /*0900*/  IMAD R6, R14, c[0x0][0x2c8], RZ ;  /* 0x0000b2000e067a24 */ /* 0x000fe200078e02ff */
[----:B------:R-:W-:-:S03]  /*0910*/  MOV R18, c[0x0][0x2c8] ;  /* 0x0000b20000127a02 */ /* 0x000fc60000000f00 */
[C---:B------:R-:W-:Y:S02]  /*0920*/  IMAD R25, R15.reuse, UR8, R6 ;  /* 0x000000080f197c24 */ /* 0x040fe4000f8e0206 */
[----:B------:R-:W-:-:S04]  /*0930*/  IMAD.WIDE.U32 R6, R15, R18, c[0x0][0x2a8] ;  /* 0x0000aa000f067625 */ /* 0x000fc800078e0012 */
[----:B------:R-:W-:-:S05]  /*0940*/  IMAD.IADD R7, R7, 0x1, R25 ;  /* 0x0000000107077824 */ /* 0x000fca00078e0219 */
[----:B------:R0:W-:Y:S04]  /*0950*/  RED.E.ADD.F32.FTZ.RN.STRONG.GPU [R6.64], R5 ;  /* 0x000000050600798e */ /* 0x0001e8000c10e78c */
[----:B------:R0:W-:Y:S04]  /*0960*/  RED.E.ADD.F32.FTZ.RN.STRONG.GPU [R6.64+0x4], R21 ;  /* 0x000004150600798e */ /* 0x0001e8000c10e78c */
[----:B------:R0:W-:Y:S01]  /*0970*/  RED.E.ADD.F32.FTZ.RN.STRONG.GPU [R6.64+0x8], R23 ;  /* 0x000008170600798e */ /* 0x0001e2000c10e78c */
[----:B------:R-:W-:Y:S05]  /*0980*/  BRA `(.L_x_1185) ;  /* 0x0000008000007947 */ /* 0x000fea0003800000 */
.L_x_1188:
        /* <DEDUP_REMOVED lines=8> */
.L_x_1185:
[----:B------:R-:W-:Y:S05]  /*0a10*/  BSYNC B1 ;  /* 0x0000000000017941 */ /* 0x000fea0003800000 */
.L_x_1184:
[----:B------:R-:W-:Y:S01]  /*0a20*/  FSETP.GT.AND P1, PT, R19, RZ, PT ;  /* 0x000000ff1300720b */ /* 0x000fe20003f24000 */
[----:B------:R-:W-:Y:S01]  /*0a30*/  BSSY B1, `(.L_x_1189) ;  /* 0x0000035000017945 */ /* 0x000fe20003800000 */
[----:B0-----:R-:W-:Y:S01]  /*0a40*/  MOV R5, RZ ;  /* 0x000000ff00057202 */ /* 0x001fe20000000f00 */
        /* <DEDUP_REMOVED lines=15> */
[----:B------:R-:W-:Y:S05]  /*0b40*/  CALL.REL.NOINC `($__internal_39_$__cuda_sm3x_div_rn_noftz_f32_slowpath) ;  /* 0x000006e000007944 */ /* 0x000fea0003c00000 */
[----:B------:R-:W-:Y:S02]  /*0b50*/  IMAD.MOV.U32 R21, RZ, RZ, R20 ;  /* 0x000000ffff157224 */ /* 0x000fe400078e0014 */
.L_x_1192:
[----:B------:R-:W-:Y:S05]  /*0b60*/  BSYNC B2 ;  /* 0x0000000000027941 */ /* 0x000fea0003800000 */
.L_x_1191:
        /* <DEDUP_REMOVED lines=12> */
[----:B------:R-:W-:Y:S05]  /*0c30*/  CALL.REL.NOINC `($__internal_39_$__cuda_sm3x_div_rn_noftz_f32_slowpath) ;  /* 0x000005f000007944 */ /* 0x000fea0003c00000 */
[----:B------:R-:W-:Y:S02]  /*0c40*/  MOV R5, R20 ;  /* 0x0000001400057202 */ /* 0x000fe40000000f00 */
.L_x_1194:
[----:B------:R-:W-:Y:S05]  /*0c50*/  BSYNC B2 ;  /* 0x0000000000027941 */ /* 0x000fea0003800000 */
.L_x_1193:
        /* <DEDUP_REMOVED lines=14> */
.L_x_1196:
[----:B------:R-:W-:Y:S05]  /*0d40*/  BSYNC B2 ;  /* 0x0000000000027941 */ /* 0x000fea0003800000 */
.L_x_1195:
[C---:B------:R-:W-:Y:S01]  /*0d50*/  FFMA R6, R0.reuse, R5, RZ ;  /* 0x0000000500067223 */ /* 0x040fe200000000ff */
[C---:B------:R-:W-:Y:S01]  /*0d60*/  FFMA R21, R0.reuse, R21, RZ ;  /* 0x0000001500157223 */ /* 0x040fe200000000ff */
[----:B------:R-:W-:Y:S02]  /*0d70*/  FFMA R5, R0, R3, RZ ;  /* 0x0000000300057223 */ /* 0x000fe400000000ff */
.L_x_1190:
[----:B------:R-:W-:Y:S05]  /*0d80*/  BSYNC B1 ;  /* 0x0000000000017941 */ /* 0x000fea0003800000 */
.L_x_1189:
[----:B------:R-:W-:Y:S01]  /*0d90*/  ISETP.NE.U32.AND P1, PT, RZ, c[0x0][0x2a8], PT ;  /* 0x0000aa00ff007a0c */ /* 0x000fe20003f25070 */
[--C-:B------:R-:W-:Y:S01]  /*0da0*/  FADD R2, RZ, R21.reuse ;  /* 0x00000015ff027221 */ /* 0x100fe20000000000 */
[----:B------:R-:W-:Y:S01]  /*0db0*/  FADD R21, RZ, -R21 ;  /* 0x80000015ff157221 */ /* 0x000fe20000000000 */
[--C-:B------:R-:W-:Y:S01]  /*0dc0*/  FADD R3, RZ, R6.reuse ;  /* 0x00000006ff037221 */ /* 0x100fe20000000000 */
[----:B------:R-:W-:Y:S01]  /*0dd0*/  ISETP.NE.AND.EX P1, PT, RZ, c[0x0][0x2ac], PT, P1 ;  /* 0x0000ab00ff007a0c */ /* 0x000fe20003f25310 */
[----:B------:R-:W-:Y:S01]  /*0de0*/  FADD R19, RZ, -R6 ;  /* 0x80000006ff137221 */ /* 0x000fe20000000000 */
[--C-:B------:R-:W-:Y:S01]  /*0df0*/  FADD R7, RZ, R5.reuse ;  /* 0x00000005ff077221 */ /* 0x100fe20000000000 */
[----:B------:R-:W-:-:S10]  /*0e00*/  FADD R23, RZ, -R5 ;  /* 0x80000005ff177221 */ /* 0x000fd40000000000 */
        /* <DEDUP_REMOVED lines=8> */
[----:B------:R0:W-:Y:S01]  /*0e90*/  RED.E.ADD.F32.FTZ.RN.STRONG.GPU [R4.64+0x8], R23 ;  /* 0x000008170400798e */ /* 0x0001e2000c10e78c */
[----:B------:R-:W-:Y:S05]  /*0ea0*/  BRA `(.L_x_1198) ;  /* 0x0000008000007947 */ /* 0x000fea0003800000 */
.L_x_1197:
        /* <DEDUP_REMOVED lines=8> */
.L_x_1198:
        /* <DEDUP_REMOVED lines=12> */
.L_x_1199:
        /* <DEDUP_REMOVED lines=8> */
.L_x_1178:
[----:B------:R-:W-:Y:S05]  /*1070*/  BSYNC B0 ;  /* 0x0000000000007941 */ /* 0x000fea0003800000 */
.L_x_1177:
[----:B------:R-:W-:Y:S01]  /*1080*/  @P0 CALL.REL.NOINC `(.L_x_1200) ;  /* 0x0000001000000944 */ /* 0x000fe20003c00000 */
[----:B------:R-:W-:Y:S05]  /*1090*/  BRA `(.L_x_1201) ;  /* 0xfffff1d000007947 */ /* 0x000fea000383ffff */
.L_x_1200:
[----:B------:R-:W-:Y:S05]  /*10a0*/  EXIT ;  /* 0x000000000000794d */ /* 0x000fea0003800000 */
        .weak           $__internal_38_$__cuda_sm20_sqrt_rn_f32_slowpath
        .type           $__internal_38_$__cuda_sm20_sqrt_rn_f32_slowpath,@function
        .size           $__internal_38_$__cuda_sm20_sqrt_rn_f32_slowpath,($__internal_39_$__cuda_sm3x_div_rn_noftz_f32_slowpath - $__internal_38_$__cuda_sm20_sqrt_rn_f32_slowpath)
$__internal_38_$__cuda_sm20_sqrt_rn_f32_slowpath:
        /* <DEDUP_REMOVED lines=20> */
.L_x_1202:
[----:B------:R-:W-:Y:S01]  /*11f0*/  MOV R19, R6 ;  /* 0x0000000600137202 */ /* 0x000fe20000000f00 */
[----:B------:R-:W-:Y:S01]  /*1200*/  IMAD.MOV.U32 R6, RZ, RZ, R21 ;  /* 0x000000ffff067224 */ /* 0x000fe200078e0015 */
[----:B------:R-:W-:-:S04]  /*1210*/  MOV R7, 0x0 ;  /* 0x0000000000077802 */ /* 0x000fc80000000f00 */
[----:B------:R-:W-:Y:S05]  /*1220*/  RET.REL.NODEC R6 `(sleepParticles_cuda_kernel_backward) ;  /* 0xffffedd006007950 */ /* 0x000fea0003c3ffff */
        .weak           $__internal_39_$__cuda_sm3x_div_rn_noftz_f32_slowpath
        .type           $__internal_39_$__cuda_sm3x_div_rn_noftz_f32_slowpath,@function
        .size           $__internal_39_$__cuda_sm3x_div_rn_noftz_f32_slowpath,(.L_x_1273 - $__internal_39_$__cuda_sm3x_div_rn_noftz_f32_slowpath)
$__internal_39_$__cuda_sm3x_div_rn_noftz_f32_slowpath:
        /* <DEDUP_REMOVED lines=34> */
.L_x_1204:
[----:B------:R-:W-:Y:S01]  /*1450*/  LEA R24, R22, 0xc0800000, 0x17 ;  /* 0xc080000016187811 */ /* 0x000fe200078eb8ff */
[----:B------:R-:W-:Y:S01]  /*1460*/  BSSY B4, `(.L_x_1209) ;  /* 0x0000036000047945 */ /* 0x000fe20003800000 */
[----:B------:R-:W-:Y:S02]  /*1470*/  IADD3 R23, R23, -0x7f, RZ ;  /* 0xffffff8117177810 */ /* 0x000fe40007ffe0ff */
[----:B------:R-:W-:-:S03]  /*1480*/  IADD3 R24, -R24, R7, RZ ;  /* 0x0000000718187210 */ /* 0x000fc60007ffe1ff */
[C---:B------:R-:W-:Y:S01]  /*1490*/  IMAD R6, R23.reuse, -0x800000, R6 ;  /* 0xff80000017067824 */ /* 0x040fe200078e0206 */
[----:B------:R-:W0:Y:S01]  /*14a0*/  MUFU.RCP R7, R24 ;  /* 0x0000001800077308 */ /* 0x000e220000001000 */
[----:B------:R-:W-:Y:S01]  /*14b0*/  FADD.FTZ R25, -R24, -RZ ;  /* 0x800000ff18197221 */ /* 0x000fe20000010100 */
        /* <DEDUP_REMOVED lines=23> */
[C---:B------:R-:W-:Y:S02]  /*1630*/  IADD3 R23, R24.reuse, 0x20, RZ ;  /* 0x0000002018177810 */ /* 0x040fe40007ffe0ff */
[----:B------:R-:W-:Y:S02]  /*1640*/  ISETP.NE.AND P3, PT, R24, RZ, PT ;  /* 0x000000ff1800720c */ /* 0x000fe40003f65270 */
[----:B------:R-:W-:Y:S01]  /*1650*/  LOP3.LUT R22, R20, 0x7fffff, RZ, 0xc0, !PT ;  /* 0x007fffff14167812 */ /* 0x000fe200078ec0ff */
[CCC-:B------:R-:W-:Y:S01]  /*1660*/  FFMA.RP R20, R7.reuse, R25.reuse, R26.reuse ;  /* 0x0000001907147223 */ /* 0x1c0fe2000000801a */
[----:B------:R-:W-:Y:S01]  /*1670*/  FFMA.RM R7, R7, R25, R26 ;  /* 0x0000001907077223 */ /* 0x000fe2000000401a */
        /* <DEDUP_REMOVED lines=16> */
.L_x_1211:
[----:B------:R-:W-:-:S04]  /*1780*/  LOP3.LUT R6, R6, 0x80000000, RZ, 0xc0, !PT ;  /* 0x8000000006067812 */ /* 0x000fc800078ec0ff */
[----:B------:R-:W-:Y:S01]  /*1790*/  LOP3.LUT R6, R6, 0x7f800000, RZ, 0xfc, !PT ;  /* 0x7f80000006067812 */ /* 0x000fe200078efcff */
[----:B------:R-:W-:Y:S05]  /*17a0*/  BRA `(.L_x_1212) ;  /* 0x0000001000007947 */ /* 0x000fea0003800000 */
.L_x_1210:
[----:B------:R-:W-:Y:S02]  /*17b0*/  IMAD R6, R23, 0x800000, R6 ;  /* 0x0080000017067824 */ /* 0x000fe400078e0206 */
.L_x_1212:
[----:B------:R-:W-:Y:S05]  /*17c0*/  BSYNC B4 ;  /* 0x0000000000047941 */ /* 0x000fea0003800000 */
.L_x_1209:
[----:B------:R-:W-:Y:S05]  /*17d0*/  BRA `(.L_x_1213) ;  /* 0x0000008000007947 */ /* 0x000fea0003800000 */
.L_x_1208:
[----:B------:R-:W-:-:S04]  /*17e0*/  LOP3.LUT R6, R7, 0x80000000, R6, 0x48, !PT ;  /* 0x8000000007067812 */ /* 0x000fc800078e4806 */
[----:B------:R-:W-:Y:S01]  /*17f0*/  LOP3.LUT R6, R6, 0x7f800000, RZ, 0xfc, !PT ;  /* 0x7f80000006067812 */ /* 0x000fe200078efcff */
[----:B------:R-:W-:Y:S05]  /*1800*/  BRA `(.L_x_1213) ;  /* 0x0000005000007947 */ /* 0x000fea0003800000 */
.L_x_1207:
[----:B------:R-:W-:Y:S01]  /*1810*/  LOP3.LUT R6, R7, 0x80000000, R6, 0x48, !PT ;  /* 0x8000000007067812 */ /* 0x000fe200078e4806 */
[----:B------:R-:W-:Y:S05]  /*1820*/  BRA `(.L_x_1213) ;  /* 0x0000003000007947 */ /* 0x000fea0003800000 */
.L_x_1206:
[----:B------:R-:W0:Y:S01]  /*1830*/  MUFU.RSQ R6, -QNAN ;  /* 0xffc0000000067908 */ /* 0x000e220000001400 */
[----:B------:R-:W-:Y:S05]  /*1840*/  BRA `(.L_x_1213) ;  /* 0x0000001000007947 */ /* 0x000fea0003800000 */
.L_x_1205:
[----:B------:R-:W-:Y:S02]  /*1850*/  FADD.FTZ R6, R6, R7 ;  /* 0x0000000706067221 */ /* 0x000fe40000010000 */
.L_x_1213:
[----:B------:R-:W-:Y:S05]  /*1860*/  BSYNC B3 ;  /* 0x0000000000037941 */ /* 0x000fea0003800000 */
.L_x_1203:
[----:B0-----:R-:W-:Y:S01]  /*1870*/  MOV R20, R6 ;  /* 0x0000000600147202 */ /* 0x001fe20000000f00 */
[----:B------:R-:W-:Y:S01]  /*1880*/  IMAD.MOV.U32 R6, RZ, RZ, R18 ;  /* 0x000000ffff067224 */ /* 0x000fe200078e0012 */
[----:B------:R-:W-:-:S04]  /*1890*/  MOV R7, 0x0 ;  /* 0x0000000000077802 */ /* 0x000fc80000000f00 */
[----:B------:R-:W-:Y:S05]  /*18a0*/  RET.REL.NODEC R6 `(sleepParticles_cuda_kernel_backward) ;  /* 0xffffe75006007950 */ /* 0x000fea0003c3ffff */
.L_x_1214:
        /* <DEDUP_REMOVED lines=13> */
.L_x_1273:


//--------------------- .text.sleepParticles_cuda_kernel_forward --------------------------
	.section	.text.sleepParticles_cuda_kernel_forward,"ax",@progbits
	.sectioninfo	@"SHI_REGISTERS=22"
	.align	128
        .global         sleepParticles_cuda_kernel_forward
        .type           sleepParticles_cuda_kernel_forward,@function
        .size           sleepParticles_cuda_kernel_forward,(.L_x_1275 - sleepParticles_cuda_kernel_forward)
        .other          sleepParticles_cuda_kernel_forward,@"STO_CUDA_ENTRY STV_DEFAULT"
sleepParticles_cuda_kernel_forward:
.text.sleepParticles_cuda_kernel_forward:
        /* <DEDUP_REMOVED lines=15> */
[----:B------:R-:W-:Y:S02]  /*00f0*/  UMOV UR4, URZ ;  /* 0x0000003f00047c82 */ /* 0x000fe40008000000 */
[----:B------:R-:W-:Y:S02]  /*0100*/  USHF.R.S32.HI UR5, URZ, 0x1f, UR5 ;  /* 0x0000001f3f057899 */ /* 0x000fe40008011405 */
[----:B------:R-:W-:Y:S02]  /*0110*/  USHF.R.S32.HI UR8, URZ, 0x1f, UR8 ;  /* 0x0000001f3f087899 */ /* 0x000fe40008011408 */
[----:B------:R-:W-:Y:S02]  /*0120*/  USHF.R.S32.HI UR9, URZ, 0x1f, UR9 ;  /* 0x0000001f3f097899 */ /* 0x000fe40008011409 */
[----:B------:R-:W-:Y:S02]  /*0130*/  UIADD3 UR4, UR7, UR4, URZ ;  /* 0x0000000407047290 */ /* 0x000fe4000fffe03f */
[----:B------:R-:W-:-:S02]  /*0140*/  ULDC.64 UR10, c[0x0][0x118] ;  /* 0x00004600000a7ab9 */ /* 0x000fc40000000a00 */
.L_x_1220:
[----:B0-----:R-:W-:Y:S01]  /*0150*/  SHF.R.S32.HI R4, RZ, 0x1f, R6 ;  /* 0x0000001fff047819 */ /* 0x001fe20000011406 */
[----:B------:R-:W-:-:S04]  /*0160*/  IMAD.MOV.U32 R3, RZ, RZ, c[0x0][0x1a8] ;  /* 0x00006a00ff037624 */ /* 0x000fc800078e00ff */
[----:B------:R-:W-:Y:S02]  /*0170*/  IMAD R5, R4, c[0x0][0x1a8], RZ ;  /* 0x00006a0004057a24 */ /* 0x000fe400078e02ff */
[----:B------:R-:W-:-:S04]  /*0180*/  IMAD.WIDE.U32 R2, R6, R3, c[0x0][0x188] ;  /* 0x0000620006027625 */ /* 0x000fc800078e0003 */
[----:B------:R-:W-:-:S04]  /*0190*/  IMAD R5, R6, UR5, R5 ;  /* 0x0000000506057c24 */ /* 0x000fc8000f8e0205 */
[----:B------:R-:W-:-:S05]  /*01a0*/  IMAD.IADD R3, R3, 0x1, R5 ;  /* 0x0000000103037824 */ /* 0x000fca00078e0205 */
[----:B------:R-:W2:Y:S01]  /*01b0*/  LDG.E R2, [R2.64] ;  /* 0x0000000a02027981 */ /* 0x000ea2000c1e1900 */
[----:B------:R-:W-:-:S04]  /*01c0*/  IADD3 R8, P1, R6, UR6, RZ ;  /* 0x0000000606087c10 */ /* 0x000fc8000ff3e0ff */
[----:B------:R-:W-:Y:S02]  /*01d0*/  IADD3.X R12, R11, UR4, RZ, P1, !PT ;  /* 0x000000040b0c7c10 */ /* 0x000fe40008ffe4ff */
[----:B--2---:R-:W-:-:S04]  /*01e0*/  LOP3.LUT R0, R2, 0x1, RZ, 0xc0, !PT ;  /* 0x0000000102007812 */ /* 0x004fc800078ec0ff */
[----:B------:R-:W-:-:S13]  /*01f0*/  ISETP.NE.U32.AND P0, PT, R0, 0x1, PT ;  /* 0x000000010000780c */ /* 0x000fda0003f05070 */
[----:B------:R-:W-:Y:S05]  /*0200*/  @P0 EXIT ;  /* 0x000000000000094d */ /* 0x000fea0003800000 */
[----:B------:R-:W-:Y:S01]  /*0210*/  MOV R5, c[0x0][0x218] ;  /* 0x0000860000057a02 */ /* 0x000fe20000000f00 */
[C---:B------:R-:W-:Y:S02]  /*0220*/  IMAD R0, R4.reuse, c[0x0][0x218], RZ ;  /* 0x0000860004007a24 */ /* 0x040fe400078e02ff */
[----:B------:R-:W-:Y:S02]  /*0230*/  IMAD R2, R4, c[0x0][0x1e0], RZ ;  /* 0x0000780004027a24 */ /* 0x000fe400078e02ff */
[----:B------:R-:W-:Y:S02]  /*0240*/  IMAD.MOV.U32 R11, RZ, RZ, c[0x0][0x1e0] ;  /* 0x00007800ff0b7624 */ /* 0x000fe400078e00ff */
[C---:B------:R-:W-:Y:S02]  /*0250*/  IMAD R3, R6.reuse, UR8, R0 ;  /* 0x0000000806037c24 */ /* 0x040fe4000f8e0200 */
[C---:B------:R-:W-:Y:S02]  /*0260*/  IMAD R7, R6.reuse, UR9, R2 ;  /* 0x0000000906077c24 */ /* 0x040fe4000f8e0202 */
[----:B------:R-:W-:-:S04]  /*0270*/  IMAD.WIDE.U32 R4, R6, R5, c[0x0][0x1f8] ;  /* 0x00007e0006047625 */ /* 0x000fc800078e0005 */
[----:B------:R-:W-:-:S04]  /*0280*/  IMAD.WIDE.U32 R10, R6, R11, c[0x0][0x1c0] ;  /* 0x00007000060a7625 */ /* 0x000fc800078e000b */
[----:B------:R-:W-:Y:S02]  /*0290*/  IMAD.IADD R5, R5, 0x1, R3 ;  /* 0x0000000105057824 */ /* 0x000fe400078e0203 */
[----:B------:R-:W-:-:S03]  /*02a0*/  IMAD.IADD R11, R11, 0x1, R7 ;  /* 0x000000010b0b7824 */ /* 0x000fc600078e0207 */
[----:B------:R-:W2:Y:S04]  /*02b0*/  LDG.E R2, [R4.64+0x4] ;  /* 0x0000040a04027981 */ /* 0x000ea8000c1e1900 */
[----:B------:R0:W2:Y:S04]  /*02c0*/  LDG.E R7, [R10.64+0x4] ;  /* 0x0000040a0a077981 */ /* 0x0000a8000c1e1900 */
[----:B------:R0:W3:Y:S04]  /*02d0*/  LDG.E R3, [R10.64] ;  /* 0x0000000a0a037981 */ /* 0x0000e8000c1e1900 */
[----:B------:R-:W3:Y:S04]  /*02e0*/  LDG.E R0, [R4.64] ;  /* 0x0000000a04007981 */ /* 0x000ee8000c1e1900 */
[----:B------:R0:W4:Y:S04]  /*02f0*/  LDG.E R9, [R10.64+0x8] ;  /* 0x0000080a0a097981 */ /* 0x000128000c1e1900 */
[----:B------:R-:W4:Y:S01]  /*0300*/  LDG.E R6, [R4.64+0x8] ;  /* 0x0000080a04067981 */ /* 0x000f22000c1e1900 */
[----:B------:R-:W-:Y:S01]  /*0310*/  ISETP.GE.U32.AND P0, PT, R8, c[0x0][0x178], PT ;  /* 0x00005e0008007a0c */ /* 0x000fe20003f06070 */
[----:B------:R-:W-:Y:S03]  /*0320*/  BSSY B0, `(.L_x_1215) ;  /* 0x0000016000007945 */ /* 0x000fe60003800000 */
[----:B------:R-:W-:-:S02]  /*0330*/  ISETP.GE.U32.AND.EX P0, PT, R12, c[0x0][0x17c], PT, P0 ;  /* 0x00005f000c007a0c */ /* 0x000fc40003f06100 */
[----:B0-----:R-:W-:Y:S01]  /*0340*/  MOV R11, R12 ;  /* 0x0000000c000b7202 */ /* 0x001fe20000000f00 */
[----:B--2---:R-:W-:-:S04]  /*0350*/  FADD R2, -R7, R2 ;  /* 0x0000000207027221 */ /* 0x004fc80000000100 */
[----:B------:R-:W-:Y:S01]  /*0360*/  FMUL R13, R2, R2 ;  /* 0x00000002020d7220 */ /* 0x000fe20000400000 */
[----:B---3--:R-:W-:-:S04]  /*0370*/  FADD R0, -R3, R0 ;  /* 0x0000000003007221 */ /* 0x008fc80000000100 */
[----:B------:R-:W-:Y:S01]  /*0380*/  FFMA R13, R0, R0, R13 ;  /* 0x00000000000d7223 */ /* 0x000fe2000000000d */
[----:B----4-:R-:W-:-:S04]  /*0390*/  FADD R6, -R9, R6 ;  /* 0x0000000609067221 */ /* 0x010fc80000000100 */
[----:B------:R-:W-:-:S05]  /*03a0*/  FFMA R14, R6, R6, R13 ;  /* 0x00000006060e7223 */ /* 0x000fca000000000d */
[----:B------:R-:W-:Y:S01]  /*03b0*/  IADD3 R0, R14, -0xd000000, RZ ;  /* 0xf30000000e007810 */ /* 0x000fe20007ffe0ff */
[----:B------:R0:W1:Y:S03]  /*03c0*/  MUFU.RSQ R15, R14 ;  /* 0x0000000e000f7308 */ /* 0x0000660000001400 */
[----:B------:R-:W-:Y:S01]  /*03d0*/  ISETP.GT.U32.AND P1, PT, R0, 0x727fffff, PT ;  /* 0x727fffff0000780c */ /* 0x000fe20003f24070 */
[----:B------:R-:W-:-:S12]  /*03e0*/  IMAD.MOV.U32 R6, RZ, RZ, R8 ;  /* 0x000000ffff067224 */ /* 0x000fd800078e0008 */
[----:B------:R-:W-:Y:S05]  /*03f0*/  @!P1 BRA `(.L_x_1216) ;  /* 0x0000004000009947 */ /* 0x000fea0003800000 */
[----:B01----:R-:W-:Y:S02]  /*0400*/  MOV R12, 0x420 ;  /* 0x00000420000c7802 */ /* 0x003fe40000000f00 */
[----:B------:R-:W-:Y:S05]  /*0410*/  CALL.REL.NOINC `($__internal_40_$__cuda_sm20_sqrt_rn_f32_slowpath) ;  /* 0x000001c000007944 */ /* 0x000fea0003c00000 */
[----:B------:R-:W-:Y:S01]  /*0420*/  IMAD.MOV.U32 R13, RZ, RZ, R2 ;  /* 0x000000ffff0d7224 */ /* 0x000fe200078e0002 */
[----:B------:R-:W-:Y:S05]  /*0430*/  BRA `(.L_x_1217) ;  /* 0x0000004000007947 */ /* 0x000fea0003800000 */
.L_x_1216:
[----:B01----:R-:W-:Y:S01]  /*0440*/  FMUL.FTZ R13, R14, R15 ;  /* 0x0000000f0e0d7220 */ /* 0x003fe20000410000 */
[----:B------:R-:W-:-:S03]  /*0450*/  FMUL.FTZ R2, R15, 0.5 ;  /* 0x3f0000000f027820 */ /* 0x000fc60000410000 */
[----:B------:R-:W-:-:S04]  /*0460*/  FFMA R0, -R13, R13, R14 ;  /* 0x0000000d0d007223 */ /* 0x000fc8000000010e */
[----:B------:R-:W-:Y:S02]  /*0470*/  FFMA R13, R0, R2, R13 ;  /* 0x00000002000d7223 */ /* 0x000fe4000000000d */
.L_x_1217:
[----:B------:R-:W-:Y:S05]  /*0480*/  BSYNC B0 ;  /* 0x0000000000007941 */ /* 0x000fea0003800000 */
.L_x_1215:
        /* <DEDUP_REMOVED lines=11> */
[----:B------:R-:W-:Y:S02]  /*0540*/  MOV R8, 0x560 ;  /* 0x0000056000087802 */ /* 0x000fe40000000f00 */
[----:B------:R-:W-:Y:S05]  /*0550*/  CALL.REL.NOINC `($__internal_41_$__cuda_sm3x_div_rn_noftz_f32_slowpath) ;  /* 0x000001e000007944 */ /* 0x000fea0003c00000 */
[----:B0-----:R-:W-:Y:S02]  /*0560*/  IMAD.MOV.U32 R0, RZ, RZ, R14 ;  /* 0x000000ffff007224 */ /* 0x001fe400078e000e */
.L_x_1219:
[----:B------:R-:W-:Y:S05]  /*0570*/  BSYNC B0 ;  /* 0x0000000000007941 */ /* 0x000fea0003800000 */
.L_x_1218:
[----:B------:R-:W-:-:S13]  /*0580*/  FSETP.GEU.AND P1, PT, R0, c[0x0][0x180], PT ;  /* 0x0000600000007a0b */ /* 0x000fda0003f2e000 */
[----:B------:R0:W-:Y:S04]  /*0590*/  @!P1 STG.E [R4.64], R3 ;  /* 0x0000000304009986 */ /* 0x0001e8000c10190a */
[----:B------:R0:W-:Y:S04]  /*05a0*/  @!P1 STG.E [R4.64+0x4], R7 ;  /* 0x0000040704009986 */ /* 0x0001e8000c10190a */
[----:B------:R0:W-:Y:S01]  /*05b0*/  @!P1 STG.E [R4.64+0x8], R9 ;  /* 0x0000080904009986 */ /* 0x0001e2000c10190a */
[----:B------:R-:W-:Y:S05]  /*05c0*/  @!P0 BRA `(.L_x_1220) ;  /* 0xfffffb8000008947 */ /* 0x000fea000383ffff */
[----:B------:R-:W-:Y:S05]  /*05d0*/  EXIT ;  /* 0x000000000000794d */ /* 0x000fea0003800000 */
        .weak           $__internal_40_$__cuda_sm20_sqrt_rn_f32_slowpath
        .type           $__internal_40_$__cuda_sm20_sqrt_rn_f32_slowpath,@function
        .size           $__internal_40_$__cuda_sm20_sqrt_rn_f32_slowpath,($__internal_41_$__cuda_sm3x_div_rn_noftz_f32_slowpath - $__internal_40_$__cuda_sm20_sqrt_rn_f32_slowpath)
$__internal_40_$__cuda_sm20_sqrt_rn_f32_slowpath:
[----:B------:R-:W-:-:S13]  /*05e0*/  LOP3.LUT P1, RZ, R14, 0x7fffffff, RZ, 0xc0, !PT ;  /* 0x7fffffff0eff7812 */ /* 0x000fda000782c0ff */
[----:B------:R-:W-:Y:S01]  /*05f0*/  @!P1 MOV R2, R14 ;  /* 0x0000000e00029202 */ /* 0x000fe20000000f00 */
        /* <DEDUP_REMOVED lines=18> */
.L_x_1221:
[----:B------:R-:W-:-:S04]  /*0720*/  IMAD.MOV.U32 R13, RZ, RZ, 0x0 ;  /* 0x00000000ff0d7424 */ /* 0x000fc800078e00ff */
[----:B------:R-:W-:Y:S05]  /*0730*/  RET.REL.NODEC R12 `(sleepParticles_cuda_kernel_forward) ;  /* 0xfffff8c00c007950 */ /* 0x000fea0003c3ffff */
        .weak           $__internal_41_$__cuda_sm3x_div_rn_noftz_f32_slowpath
        .type           $__internal_41_$__cuda_sm3x_div_rn_noftz_f32_slowpath,@function
        .size           $__internal_41_$__cuda_sm3x_div_rn_noftz_f32_slowpath,(.L_x_1275 - $__internal_41_$__cuda_sm3x_div_rn_noftz_f32_slowpath)
$__internal_41_$__cuda_sm3x_div_rn_noftz_f32_slowpath:
[----:B------:R-:W-:Y:S01]  /*0740*/  MOV R2, c[0x0][0x268] ;  /* 0x00009a0000027a02 */ /* 0x000fe20000000f00 */
[----:B------:R-:W-:Y:S01]  /*0750*/  BSSY B1, `(.L_x_1222) ;  /* 0x0000064000017945 */ /* 0x000fe20003800000 */
[----:B------:R-:W-:Y:S01]  /*0760*/  SHF.R.U32.HI R10, RZ, 0x17, R0 ;  /* 0x00000017ff0a7819 */ /* 0x000fe20000011600 */
[----:B------:R-:W-:Y:S01]  /*0770*/  IMAD.MOV.U32 R13, RZ, RZ, c[0x0][0x268] ;  /* 0x00009a00ff0d7624 */ /* 0x000fe200078e00ff */
[----:B------:R-:W-:Y:S02]  /*0780*/  SHF.R.U32.HI R12, RZ, 0x17, R2 ;  /* 0x00000017ff0c7819 */ /* 0x000fe40000011602 */
[----:B------:R-:W-:Y:S02]  /*0790*/  LOP3.LUT R16, R10, 0xff, RZ, 0xc0, !PT ;  /* 0x000000ff0a107812 */ /* 0x000fe400078ec0ff */
[----:B------:R-:W-:Y:S02]  /*07a0*/  LOP3.LUT R12, R12, 0xff, RZ, 0xc0, !PT ;  /* 0x000000ff0c0c7812 */ /* 0x000fe400078ec0ff */
[----:B------:R-:W-:-:S02]  /*07b0*/  IADD3 R15, R16, -0x1, RZ ;  /* 0xffffffff100f7810 */ /* 0x000fc40007ffe0ff */
[----:B------:R-:W-:-:S04]  /*07c0*/  IADD3 R14, R12, -0x1, RZ ;  /* 0xffffffff0c0e7810 */ /* 0x000fc80007ffe0ff */
        /* <DEDUP_REMOVED lines=27> */
.L_x_1223:
[----:B------:R-:W-:Y:S01]  /*0980*/  LEA R2, R12, 0xc0800000, 0x17 ;  /* 0xc08000000c027811 */ /* 0x000fe200078eb8ff */
[----:B------:R-:W-:Y:S03]  /*0990*/  BSSY B2, `(.L_x_1228) ;  /* 0x0000036000027945 */ /* 0x000fe60003800000 */
[----:B------:R-:W-:Y:S02]  /*09a0*/  IADD3 R2, -R2, R13, RZ ;  /* 0x0000000d02027210 */ /* 0x000fe40007ffe1ff */
[----:B------:R-:W-:Y:S02]  /*09b0*/  IADD3 R13, R16, -0x7f, RZ ;  /* 0xffffff81100d7810 */ /* 0x000fe40007ffe0ff */
[----:B------:R-:W0:Y:S01]  /*09c0*/  MUFU.RCP R14, R2 ;  /* 0x00000002000e7308 */ /* 0x000e220000001000 */
[----:B------:R-:W-:Y:S02]  /*09d0*/  FADD.FTZ R15, -R2, -RZ ;  /* 0x800000ff020f7221 */ /* 0x000fe40000010100 */
        /* <DEDUP_REMOVED lines=24> */
[CCC-:B------:R-:W-:Y:S01]  /*0b60*/  FFMA.RM R13, R19.reuse, R15.reuse, R16.reuse ;  /* 0x0000000f130d7223 */ /* 0x1c0fe20000004010 */
[C---:B------:R-:W-:Y:S02]  /*0b70*/  ISETP.NE.AND P3, PT, R10.reuse, RZ, PT ;  /* 0x000000ff0a00720c */ /* 0x040fe40003f65270 */
[----:B------:R-:W-:Y:S02]  /*0b80*/  ISETP.NE.AND P2, PT, R10, RZ, PT ;  /* 0x000000ff0a00720c */ /* 0x000fe40003f45270 */
[----:B------:R-:W-:Y:S01]  /*0b90*/  LOP3.LUT R2, R0, 0x7fffff, RZ, 0xc0, !PT ;  /* 0x007fffff00027812 */ /* 0x000fe200078ec0ff */
[----:B------:R-:W-:Y:S01]  /*0ba0*/  FFMA.RP R0, R19, R15, R16 ;  /* 0x0000000f13007223 */ /* 0x000fe20000008010 */
        /* <DEDUP_REMOVED lines=16> */
.L_x_1230:
[----:B------:R-:W-:-:S04]  /*0cb0*/  LOP3.LUT R14, R14, 0x80000000, RZ, 0xc0, !PT ;  /* 0x800000000e0e7812 */ /* 0x000fc800078ec0ff */
[----:B------:R-:W-:Y:S01]  /*0cc0*/  LOP3.LUT R14, R14, 0x7f800000, RZ, 0xfc, !PT ;  /* 0x7f8000000e0e7812 */ /* 0x000fe200078efcff */
[----:B------:R-:W-:Y:S05]  /*0cd0*/  BRA `(.L_x_1231) ;  /* 0x0000001000007947 */ /* 0x000fea0003800000 */
.L_x_1229:
[----:B------:R-:W-:Y:S02]  /*0ce0*/  LEA R14, R13, R14, 0x17 ;  /* 0x0000000e0d0e7211 */ /* 0x000fe400078eb8ff */
.L_x_1231:
[----:B------:R-:W-:Y:S05]  /*0cf0*/  BSYNC B2 ;  /* 0x0000000000027941 */ /* 0x000fea0003800000 */
.L_x_1228:
[----:B------:R-:W-:Y:S05]  /*0d00*/  BRA `(.L_x_1232) ;  /* 0x0000008000007947 */ /* 0x000fea0003800000 */
.L_x_1227:
[----:B------:R-:W-:-:S04]  /*0d10*/  LOP3.LUT R0, R13, 0x80000000, R0, 0x48, !PT ;  /* 0x800000000d007812 */ /* 0x000fc800078e4800 */
[----:B------:R-:W-:Y:S01]  /*0d20*/  LOP3.LUT R14, R0, 0x7f800000, RZ, 0xfc, !PT ;  /* 0x7f800000000e7812 */ /* 0x000fe200078efcff */
[----:B------:R-:W-:Y:S05]  /*0d30*/  BRA `(.L_x_1232) ;  /* 0x0000005000007947 */ /* 0x000fea0003800000 */
.L_x_1226:
[----:B------:R-:W-:Y:S01]  /*0d40*/  LOP3.LUT R14, R13, 0x80000000, R0, 0x48, !PT ;  /* 0x800000000d0e7812 */ /* 0x000fe200078e4800 */
[----:B------:R-:W-:Y:S05]  /*0d50*/  BRA `(.L_x_1232) ;  /* 0x0000003000007947 */ /* 0x000fea0003800000 */
.L_x_1225:
[----:B------:R-:W0:Y:S01]  /*0d60*/  MUFU.RSQ R14, -QNAN ;  /* 0xffc00000000e7908 */ /* 0x000e220000001400 */
[----:B------:R-:W-:Y:S05]  /*0d70*/  BRA `(.L_x_1232) ;  /* 0x0000001000007947 */ /* 0x000fea0003800000 */
.L_x_1224:
[----:B------:R-:W-:Y:S02]  /*0d80*/  FADD.FTZ R14, R0, c[0x0][0x268] ;  /* 0x00009a00000e7621 */ /* 0x000fe40000010000 */
.L_x_1232:
[----:B------:R-:W-:Y:S05]  /*0d90*/  BSYNC B1 ;  /* 0x0000000000017941 */ /* 0x000fea0003800000 */
.L_x_1222:
[----:B------:R-:W-:Y:S02]  /*0da0*/  IMAD.MOV.U32 R12, RZ, RZ, R8 ;  /* 0x000000ffff0c7224 */ /* 0x000fe400078e0008 */
[----:B------:R-:W-:-:S04]  /*0db0*/  IMAD.MOV.U32 R13, RZ, RZ, 0x0 ;  /* 0x00000000ff0d7424 */ /* 0x000fc800078e00ff */
[----:B------:R-:W-:Y:S05]  /*0dc0*/  RET.REL.NODEC R12 `(sleepParticles_cuda_kernel_forward) ;  /* 0xfffff2300c007950 */ /* 0x000fea0003c3ffff */
.L_x_1233:
        /* <DEDUP_REMOVED lines=11> */
.L_x_1275:


//--------------------- .nv.global.init           --------------------------
	.section	.nv.global.init,"aw",@progbits
	.align	4
.nv.global.init:
	.type		_ZN46_INTERNAL_00000000_15_default_program_953a223e2wp15LAUNCH_MAX_DIMSE,@object
	.size		_ZN46_INTERNAL_00000000_15_default_program_953a223e2wp15LAUNCH_MAX_DIMSE,(_ZN2wp6volume12pnano_traitsIjE9GRID_TYPEE - _ZN46_INTERNAL_00000000_15_default_program_953a223e2wp15LAUNCH_MAX_DIMSE)
_ZN46_INTERNAL_00000000_15_default_program_953a223e2wp15LAUNCH_MAX_DIMSE:
        /*0000*/ 	.byte	0x04, 0x00, 0x00, 0x00
	.type		_ZN2wp6volume12pnano_traitsIjE9GRID_TYPEE,@object
	.size		_ZN2wp6volume12pnano_traitsIjE9GRID_TYPEE,(_ZN46_INTERNAL_00000000_15_default_program_953a223e2wp25ARRAY_TYPE_FABRIC_INDEXEDE - _ZN2wp6volume12pnano_traitsIjE9GRID_TYPEE)
_ZN2wp6volume12pnano_traitsIjE9GRID_TYPEE:
        /*0004*/ 	.byte	0x0a, 0x00, 0x00, 0x00
	.type		_ZN46_INTERNAL_00000000_15_default_program_953a223e2wp25ARRAY_TYPE_FABRIC_INDEXEDE,@object
	.size		_ZN46_INTERNAL_00000000_15_default_program_953a223e2wp25ARRAY_TYPE_FABRIC_INDEXEDE,(_ZN2wp6volume12pnano_traitsINS_5vec_tILj3EdEEE9GRID_TYPEE - _ZN46_INTERNAL_00000000_15_default_program_953a223e2wp25ARRAY_TYPE_FABRIC_INDEXEDE)
_ZN46_INTERNAL_00000000_15_default_program_953a223e2wp25ARRAY_TYPE_FABRIC_INDEXEDE:
        /*0008*/ 	.byte	0x03, 0x00, 0x00, 0x00
	.type		_ZN2wp6volume12pnano_traitsINS_5vec_tILj3EdEEE9GRID_TYPEE,@object
	.size		_ZN2wp6volume12pnano_traitsINS_5vec_tILj3EdEEE9GRID_TYPEE,(_ZN2wp6volume12pnano_traitsINS_5vec_tILj4EdEEE9GRID_TYPEE - _ZN2wp6volume12pnano_traitsINS_5vec_tILj3EdEEE9GRID_TYPEE)
_ZN2wp6volume12pnano_traitsINS_5vec_tILj3EdEEE9GRID_TYPEE:
        /*000c*/ 	.byte	0x07, 0x00, 0x00, 0x00
	.type		_ZN2wp6volume12pnano_traitsINS_5vec_tILj4EdEEE9GRID_TYPEE,@object
	.size		_ZN2wp6volume12pnano_traitsINS_5vec_tILj4EdEEE9GRID_TYPEE,(_ZN2wp6volume12pnano_traitsIiE9GRID_TYPEE - _ZN2wp6volume12pnano_traitsINS_5vec_tILj4EdEEE9GRID_TYPEE)
_ZN2wp6volume12pnano_traitsINS_5vec_tILj4EdEEE9GRID_TYPEE:
        /*0010*/ 	.byte	0x12, 0x00, 0x00, 0x00
	.type		_ZN2wp6volume12pnano_traitsIiE9GRID_TYPEE,@object
	.size		_ZN2wp6volume12pnano_traitsIiE9GRID_TYPEE,(_ZN46_INTERNAL_00000000_15_default_program_953a223e2wp18ARRAY_TYPE_INDEXEDE - _ZN2wp6volume12pnano_traitsIiE9GRID_TYPEE)
_ZN2wp6volume12pnano_traitsIiE9GRID_TYPEE:
        /*0014*/ 	.byte	0x04, 0x00, 0x00, 0x00
	.type		_ZN46_INTERNAL_00000000_15_default_program_953a223e2wp18ARRAY_TYPE_INDEXEDE,@object
	.size		_ZN46_INTERNAL_00000000_15_default_program_953a223e2wp18ARRAY_TYPE_INDEXEDE,(_ZN2wp6volume12pnano_traitsIdE9GRID_TYPEE - _ZN46_INTERNAL_00000000_15_default_program_953a223e2wp18ARRAY_TYPE_INDEXEDE)
_ZN46_INTERNAL_00000000_15_default_program_953a223e2wp18ARRAY_TYPE_INDEXEDE:
        /*0018*/ 	.byte	0x01, 0x00, 0x00, 0x00
	.type		_ZN2wp6volume12pnano_traitsIdE9GRID_TYPEE,@object
	.size		_ZN2wp6volume12pnano_traitsIdE9GRID_TYPEE,(_ZN46_INTERNAL_00000000_15_default_program_953a223e2wp14ARRAY_MAX_DIMSE - _ZN2wp6volume12pnano_traitsIdE9GRID_TYPEE)
_ZN2wp6volume12pnano_traitsIdE9GRID_TYPEE:
        /*001c*/ 	.byte	0x02, 0x00, 0x00, 0x00
	.type		_ZN46_INTERNAL_00000000_15_default_program_953a223e2wp14ARRAY_MAX_DIMSE,@object
	.size		_ZN46_INTERNAL_00000000_15_default_program_953a223e2wp14ARRAY_MAX_DIMSE,(_ZN2wp6volume12pnano_traitsIfE9GRID_TYPEE - _ZN46_INTERNAL_00000000_15_default_program_953a223e2wp14ARRAY_MAX_DIMSE)
_ZN46_INTERNAL_00000000_15_default_program_953a223e2wp14ARRAY_MAX_DIMSE:
        /*0020*/ 	.byte	0x04, 0x00, 0x00, 0x00
	.type		_ZN2wp6volume12pnano_traitsIfE9GRID_TYPEE,@object
	.size		_ZN2wp6volume12pnano_traitsIfE9GRID_TYPEE,(_ZN2wp6volume12pnano_traitsINS_5vec_tILj4EfEEE9GRID_TYPEE - _ZN2wp6volume12pnano_traitsIfE9GRID_TYPEE)
_ZN2wp6volume12pnano_traitsIfE9GRID_TYPEE:
        /*0024*/ 	.byte	0x01, 0x00, 0x00, 0x00
	.type		_ZN2wp6volume12pnano_traitsINS_5vec_tILj4EfEEE9GRID_TYPEE,@object
	.size		_ZN2wp6volume12pnano_traitsINS_5vec_tILj4EfEEE9GRID_TYPEE,(_ZN46_INTERNAL_00000000_15_default_program_953a223e2wp6volume6LINEARE - _ZN2wp6volume12pnano_traitsINS_5vec_tILj4EfEEE9GRID_TYPEE)
_ZN2wp6volume12pnano_traitsINS_5vec_tILj4EfEEE9GRID_TYPEE:
        /*0028*/ 	.byte	0x11, 0x00, 0x00, 0x00
	.type		_ZN46_INTERNAL_00000000_15_default_program_953a223e2wp6volume6LINEARE,@object
	.size		_ZN46_INTERNAL_00000000_15_default_program_953a223e2wp6volume6LINEARE,(_ZN2wp6volume12pnano_traitsIxE9GRID_TYPEE - _ZN46_INTERNAL_00000000_15_default_program_953a223e2wp6volume6LINEARE)
_ZN46_INTERNAL_00000000_15_default_program_953a223e2wp6volume6LINEARE:
        /*002c*/ 	.byte	0x01, 0x00, 0x00, 0x00
	.type		_ZN2wp6volume12pnano_traitsIxE9GRID_TYPEE,@object
	.size		_ZN2wp6volume12pnano_traitsIxE9GRID_TYPEE,(_ZN46_INTERNAL_00000000_15_default_program_953a223e2wp17ARRAY_TYPE_FABRICE - _ZN2wp6volume12pnano_traitsIxE9GRID_TYPEE)
_ZN2wp6volume12pnano_traitsIxE9GRID_TYPEE:
        /*0030*/ 	.byte	0x05, 0x00, 0x00, 0x00
	.type		_ZN46_INTERNAL_00000000_15_default_program_953a223e2wp17ARRAY_TYPE_FABRICE,@object
	.size		_ZN46_INTERNAL_00000000_15_default_program_953a223e2wp17ARRAY_TYPE_FABRICE,(_ZN2wp6volume12pnano_traitsINS_5vec_tILj3EfEEE9GRID_TYPEE - _ZN46_INTERNAL_00000000_15_default_program_953a223e2wp17ARRAY_TYPE_FABRICE)
_ZN46_INTERNAL_00000000_15_default_program_953a223e2wp17ARRAY_TYPE_FABRICE:
        /*0034*/ 	.byte	0x02, 0x00, 0x00, 0x00
	.type		_ZN2wp6volume12pnano_traitsINS_5vec_tILj3EfEEE9GRID_TYPEE,@object
	.size		_ZN2wp6volume12pnano_traitsINS_5vec_tILj3EfEEE9GRID_TYPEE,(__cudart_i2opi_f - _ZN2wp6volume12pnano_traitsINS_5vec_tILj3EfEEE9GRID_TYPEE)
_ZN2wp6volume12pnano_traitsINS_5vec_tILj3EfEEE9GRID_TYPEE:
        /*0038*/ 	.byte	0x06, 0x00, 0x00, 0x00
	.type		__cudart_i2opi_f,@object
	.size		__cudart_i2opi_f,(.L_25 - __cudart_i2opi_f)
__cudart_i2opi_f:
        /*003c*/ 	.byte	0x41, 0x90, 0x43, 0x3c, 0x99, 0x95, 0x62, 0xdb, 0xc0, 0xdd, 0x34, 0xf5, 0xd1, 0x57, 0x27, 0xfc
        /*004c*/ 	.byte	0x29, 0x15, 0x44, 0x4e, 0x6e, 0x83, 0xf9, 0xa2
.L_25:


//--------------------- .nv.global                --------------------------
	.section	.nv.global,"aw",@nobits
	.align	4
.nv.global:
	.type		_ZN46_INTERNAL_00000000_15_default_program_953a223e2wp6volume7CLOSESTE,@object
	.size		_ZN46_INTERNAL_00000000_15_default_program_953a223e2wp6volume7CLOSESTE,(_ZN46_INTERNAL_00000000_15_default_program_953a223e2wp18ARRAY_TYPE_REGULARE - _ZN46_INTERNAL_00000000_15_default_program_953a223e2wp6volume7CLOSESTE)
_ZN46_INTERNAL_00000000_15_default_program_953a223e2wp6volume7CLOSESTE:
	.zero		4
	.type		_ZN46_INTERNAL_00000000_15_default_program_953a223e2wp18ARRAY_TYPE_REGULARE,@object
	.size		_ZN46_INTERNAL_00000000_15_default_program_953a223e2wp18ARRAY_TYPE_REGULARE,(.L_21 - _ZN46_INTERNAL_00000000_15_default_program_953a223e2wp18ARRAY_TYPE_REGULARE)
_ZN46_INTERNAL_00000000_15_default_program_953a223e2wp18ARRAY_TYPE_REGULARE:
	.zero		4
.L_21:
